def matmul_kernel(
    a_ptr,
    b_ptr,
    c_ptr,
    M,
    N,
    K,
    stride_am,
    stride_ak,
    stride_bk,
    stride_bn,
    stride_cm,
    stride_cn,
    BLOCK_M: tl.constexpr,
    BLOCK_N: tl.constexpr,
    BLOCK_K: tl.constexpr,
    GROUP_M: tl.constexpr,
):
    pid = tl.program_id(axis=0)
    num_pid_m = tl.cdiv(M, BLOCK_M)
    num_pid_n = tl.cdiv(N, BLOCK_N)
    num_pid_in_group = GROUP_M * num_pid_n
    group_id = pid // num_pid_in_group
    first_pid_m = group_id * GROUP_M
    group_size_m = min(num_pid_m - first_pid_m, GROUP_M)
    pid_m = first_pid_m + ((pid % num_pid_in_group) % group_size_m)
    pid_n = (pid % num_pid_in_group) // group_size_m

    offs_am = (pid_m * BLOCK_M + tl.arange(0, BLOCK_M)) % M
    offs_bn = (pid_n * BLOCK_N + tl.arange(0, BLOCK_N)) % N
    offs_k = tl.arange(0, BLOCK_K)
    a_ptrs = a_ptr + offs_am[:, None] * stride_am + offs_k[None, :] * stride_ak
    b_ptrs = b_ptr + offs_k[:, None] * stride_bk + offs_bn[None, :] * stride_bn

    acc = tl.zeros((BLOCK_M, BLOCK_N), dtype=tl.float32)
    for kk in range(0, tl.cdiv(K, BLOCK_K)):
        a = tl.load(a_ptrs, mask=offs_k[None, :] < K - kk * BLOCK_K, other=0.0)
        b = tl.load(b_ptrs, mask=offs_k[:, None] < K - kk * BLOCK_K, other=0.0)
        acc = tl.dot(a, b, acc)
        a_ptrs += BLOCK_K * stride_ak
        b_ptrs += BLOCK_K * stride_bk

    c = acc.to(c_ptr.dtype.element_ty)
    offs_cm = pid_m * BLOCK_M + tl.arange(0, BLOCK_M)
    offs_cn = pid_n * BLOCK_N + tl.arange(0, BLOCK_N)
    c_ptrs = c_ptr + offs_cm[:, None] * stride_cm + offs_cn[None, :] * stride_cn
    mask = (offs_cm[:, None] < M) & (offs_cn[None, :] < N)
    tl.store(c_ptrs, c, mask=mask)

# config = {"BLOCK_K": 64, "BLOCK_M": 256, "BLOCK_N": 512, "GROUP_M": 8, "arch": "sm_100", "dtype": "fp8e4m3", "num_ctas": 2, "num_stages": 3, "num_warps": 4}
# arch = sm_100


// ===== COMPILED SASS (sm_100a) =====

	.target	sm_100a

	.elftype	@"ET_EXEC"


//--------------------- .note.nv.tkinfo           --------------------------
	.section	.note.nv.tkinfo,"",@"SHT_NOTE"
	.sectionflags	@"SHF_NOTE_NV_TKINFO"
	.tkinfo
        /*0018*/ 	.word	0x00000081
        /*0030*/ 	.string	""
        /*0030*/ 	.string	"ptxas-blackwell"
        /*0030*/ 	.string	"Cuda compilation tools, release 12.9, V12.9.86"
        /*0030*/ 	.string	"Build cuda_12.9.r12.9/compiler.36037853_0"
        /*0030*/ 	.string	"-v  -suppress-debug-info  -lineinfo  -arch sm_100a "



//--------------------- .note.nv.cuver            --------------------------
	.section	.note.nv.cuver,"",@"SHT_NOTE"
	.sectionflags	@"SHF_NOTE_NV_CUVER"
        /*0018*/ 	.short	0x0001
        /*001a*/ 	.short	0x0064
        /*001c*/ 	.short	0x0001
        /*001e*/ 	.short	0x0000
        /*0020*/ 	.short	0x0001
        /*0022*/ 	.short	0x0000


//--------------------- .nv.info                  --------------------------
	.section	.nv.info,"",@"SHT_CUDA_INFO"
	.align	4


	//----- nvinfo : EIATTR_REGCOUNT
	.align		4
        /*0000*/ 	.byte	0x04, 0x2f
        /*0002*/ 	.short	(.L_6 - .L_5)
	.align		4
.L_5:
        /*0004*/ 	.word	index@(matmul_kernel)
        /*0008*/ 	.word	0x00000060


	//----- nvinfo : EIATTR_FRAME_SIZE
	.align		4
.L_6:
        /*000c*/ 	.byte	0x04, 0x11
        /*000e*/ 	.short	(.L_8 - .L_7)
	.align		4
.L_7:
        /*0010*/ 	.word	index@($__internal_2_$__cuda_sm10x_tcgen05_guardrail_trap_unallocated_columns_being_dealloced)
        /*0014*/ 	.word	0x00000ef8


	//----- nvinfo : EIATTR_FRAME_SIZE
	.align		4
.L_8:
        /*0018*/ 	.byte	0x04, 0x11
        /*001a*/ 	.short	(.L_10 - .L_9)
	.align		4
.L_9:
        /*001c*/ 	.word	index@($__internal_1_$__cuda_sm10x_tcgen05_guardrail_trap_phase_invalid_during_alloc)
        /*0020*/ 	.word	0x00000ef8


	//----- nvinfo : EIATTR_FRAME_SIZE
	.align		4
.L_10:
        /*0024*/ 	.byte	0x04, 0x11
        /*0026*/ 	.short	(.L_12 - .L_11)
	.align		4
.L_11:
        /*0028*/ 	.word	index@($__internal_0_$__cuda_sm10x_tcgen05_guardrail_trap_col_being_dealloced_not_returned_by_alloc)
        /*002c*/ 	.word	0x00000ef8


	//----- nvinfo : EIATTR_FRAME_SIZE
	.align		4
.L_12:
        /*0030*/ 	.byte	0x04, 0x11
        /*0032*/ 	.short	(.L_14 - .L_13)
	.align		4
.L_13:
        /*0034*/ 	.word	index@(matmul_kernel)
        /*0038*/ 	.word	0x00000ef8


	//----- nvinfo : EIATTR_MIN_STACK_SIZE
	.align		4
.L_14:
        /*003c*/ 	.byte	0x04, 0x12
        /*003e*/ 	.short	(.L_16 - .L_15)
	.align		4
.L_15:
        /*0040*/ 	.word	index@(matmul_kernel)
        /*0044*/ 	.word	0x00000ef8
.L_16:


//--------------------- .nv.info.matmul_kernel    --------------------------
	.section	.nv.info.matmul_kernel,"",@"SHT_CUDA_INFO"
	.sectionflags	@""
	.align	4


	//----- nvinfo : EIATTR_CUDA_API_VERSION
	.align		4
        /*0000*/ 	.byte	0x04, 0x37
        /*0002*/ 	.short	(.L_18 - .L_17)
.L_17:
        /*0004*/ 	.word	0x00000081


	//----- nvinfo : EIATTR_KPARAM_INFO
	.align		4
.L_18:
        /*0008*/ 	.byte	0x04, 0x17
        /*000a*/ 	.short	(.L_20 - .L_19)
.L_19:
        /*000c*/ 	.word	0x00000000
        /*0010*/ 	.short	0x000d
        /*0012*/ 	.short	0x0048
        /*0014*/ 	.byte	0x00, 0xf4, 0x21, 0x00


	//----- nvinfo : EIATTR_KPARAM_INFO
	.align		4
.L_20:
        /*0018*/ 	.byte	0x04, 0x17
        /*001a*/ 	.short	(.L_22 - .L_21)
.L_21:
        /*001c*/ 	.word	0x00000000
        /*0020*/ 	.short	0x000c
        /*0022*/ 	.short	0x0040
        /*0024*/ 	.byte	0x00, 0xf4, 0x21, 0x00


	//----- nvinfo : EIATTR_KPARAM_INFO
	.align		4
.L_22:
        /*0028*/ 	.byte	0x04, 0x17
        /*002a*/ 	.short	(.L_24 - .L_23)
.L_23:
        /*002c*/ 	.word	0x00000000
        /*0030*/ 	.short	0x000b
        /*0032*/ 	.short	0x0038
        /*0034*/ 	.byte	0x00, 0xf0, 0x11, 0x00


	//----- nvinfo : EIATTR_KPARAM_INFO
	.align		4
.L_24:
        /*0038*/ 	.byte	0x04, 0x17
        /*003a*/ 	.short	(.L_26 - .L_25)
.L_25:
        /*003c*/ 	.word	0x00000000
        /*0040*/ 	.short	0x000a
        /*0042*/ 	.short	0x0034
        /*0044*/ 	.byte	0x00, 0xf0, 0x11, 0x00


	//----- nvinfo : EIATTR_KPARAM_INFO
	.align		4
.L_26:
        /*0048*/ 	.byte	0x04, 0x17
        /*004a*/ 	.short	(.L_28 - .L_27)
.L_27:
        /*004c*/ 	.word	0x00000000
        /*0050*/ 	.short	0x0009
        /*0052*/ 	.short	0x0030
        /*0054*/ 	.byte	0x00, 0xf0, 0x11, 0x00


	//----- nvinfo : EIATTR_KPARAM_INFO
	.align		4
.L_28:
        /*0058*/ 	.byte	0x04, 0x17
        /*005a*/ 	.short	(.L_30 - .L_29)
.L_29:
        /*005c*/ 	.word	0x00000000
        /*0060*/ 	.short	0x0008
        /*0062*/ 	.short	0x002c
        /*0064*/ 	.byte	0x00, 0xf0, 0x11, 0x00


	//----- nvinfo : EIATTR_KPARAM_INFO
	.align		4
.L_30:
        /*0068*/ 	.byte	0x04, 0x17
        /*006a*/ 	.short	(.L_32 - .L_31)
.L_31:
        /*006c*/ 	.word	0x00000000
        /*0070*/ 	.short	0x0007
        /*0072*/ 	.short	0x0028
        /*0074*/ 	.byte	0x00, 0xf0, 0x11, 0x00


	//----- nvinfo : EIATTR_KPARAM_INFO
	.align		4
.L_32:
        /*0078*/ 	.byte	0x04, 0x17
        /*007a*/ 	.short	(.L_34 - .L_33)
.L_33:
        /*007c*/ 	.word	0x00000000
        /*0080*/ 	.short	0x0006
        /*0082*/ 	.short	0x0024
        /*0084*/ 	.byte	0x00, 0xf0, 0x11, 0x00


	//----- nvinfo : EIATTR_KPARAM_INFO
	.align		4
.L_34:
        /*0088*/ 	.byte	0x04, 0x17
        /*008a*/ 	.short	(.L_36 - .L_35)
.L_35:
        /*008c*/ 	.word	0x00000000
        /*0090*/ 	.short	0x0005
        /*0092*/ 	.short	0x0020
        /*0094*/ 	.byte	0x00, 0xf0, 0x11, 0x00


	//----- nvinfo : EIATTR_KPARAM_INFO
	.align		4
.L_36:
        /*0098*/ 	.byte	0x04, 0x17
        /*009a*/ 	.short	(.L_38 - .L_37)
.L_37:
        /*009c*/ 	.word	0x00000000
        /*00a0*/ 	.short	0x0004
        /*00a2*/ 	.short	0x001c
        /*00a4*/ 	.byte	0x00, 0xf0, 0x11, 0x00


	//----- nvinfo : EIATTR_KPARAM_INFO
	.align		4
.L_38:
        /*00a8*/ 	.byte	0x04, 0x17
        /*00aa*/ 	.short	(.L_40 - .L_39)
.L_39:
        /*00ac*/ 	.word	0x00000000
        /*00b0*/ 	.short	0x0003
        /*00b2*/ 	.short	0x0018
        /*00b4*/ 	.byte	0x00, 0xf0, 0x11, 0x00


	//----- nvinfo : EIATTR_KPARAM_INFO
	.align		4
.L_40:
        /*00b8*/ 	.byte	0x04, 0x17
        /*00ba*/ 	.short	(.L_42 - .L_41)
.L_41:
        /*00bc*/ 	.word	0x00000000
        /*00c0*/ 	.short	0x0002
        /*00c2*/ 	.short	0x0010
        /*00c4*/ 	.byte	0x00, 0xf4, 0x21, 0x00


	//----- nvinfo : EIATTR_KPARAM_INFO
	.align		4
.L_42:
        /*00c8*/ 	.byte	0x04, 0x17
        /*00ca*/ 	.short	(.L_44 - .L_43)
.L_43:
        /*00cc*/ 	.word	0x00000000
        /*00d0*/ 	.short	0x0001
        /*00d2*/ 	.short	0x0008
        /*00d4*/ 	.byte	0x00, 0xf4, 0x21, 0x00


	//----- nvinfo : EIATTR_KPARAM_INFO
	.align		4
.L_44:
        /*00d8*/ 	.byte	0x04, 0x17
        /*00da*/ 	.short	(.L_46 - .L_45)
.L_45:
        /*00dc*/ 	.word	0x00000000
        /*00e0*/ 	.short	0x0000
        /*00e2*/ 	.short	0x0000
        /*00e4*/ 	.byte	0x00, 0xf4, 0x21, 0x00


	//----- nvinfo : EIATTR_EXPLICIT_CLUSTER
	.align		4
.L_46:
        /*00e8*/ 	.byte	0x01, 0x3e
	.zero		2


	//----- nvinfo : EIATTR_CTA_PER_CLUSTER
	.align		4
        /*00ec*/ 	.byte	0x04, 0x3d
        /*00ee*/ 	.short	(.L_48 - .L_47)
.L_47:
        /*00f0*/ 	.word	0x00000002
        /*00f4*/ 	.word	0x00000001
        /*00f8*/ 	.word	0x00000001


	//----- nvinfo : EIATTR_AT_ENTRY_FRAGMENTS
	.align		4
.L_48:
        /*00fc*/ 	.byte	0x04, 0x4f
        /*00fe*/ 	.short	(.L_50 - .L_49)


	//   ....[0]....
.L_49:
        /*0100*/ 	.word	0x00000004


	//   ....[1]....
        /*0104*/ 	.word	0x00000005


	//----- nvinfo : EIATTR_RESERVED_SMEM_USED
	.align		4
.L_50:
        /*0108*/ 	.byte	0x01, 0x41
	.zero		2


	//----- nvinfo : EIATTR_SPARSE_MMA_MASK
	.align		4
        /*010c*/ 	.byte	0x03, 0x50
        /*010e*/ 	.short	0x0000


	//----- nvinfo : EIATTR_TCGEN05_2CTA_USED
	.align		4
        /*0110*/ 	.byte	0x01, 0x52
	.zero		2


	//----- nvinfo : EIATTR_MAXREG_COUNT
	.align		4
        /*0114*/ 	.byte	0x03, 0x1b
        /*0116*/ 	.short	0x00ff


	//----- nvinfo : EIATTR_NUM_BARRIERS
	.align		4
        /*0118*/ 	.byte	0x02, 0x4c
        /*011a*/ 	.byte	0x01
	.zero		1


	//----- nvinfo : EIATTR_ANNOTATIONS
	.align		4
        /*011c*/ 	.byte	0x04, 0x55
        /*011e*/ 	.short	(.L_52 - .L_51)


	//   ....[0]....
.L_51:
        /*0120*/ 	.word	0x00000001
        /*0124*/ 	.byte	0x50, 0x0d, 0x00, 0x00, 0x01, 0x00, 0x00, 0x00, 0x50, 0x1d, 0x00, 0x00, 0x01, 0x00, 0x00, 0x00
        /* <DEDUP_REMOVED lines=1466> */
        /*5cd4*/ 	.byte	0xe0, 0x26, 0x03, 0x00, 0x01, 0x00, 0x00, 0x00, 0xf0, 0x26, 0x03, 0x00


	//----- nvinfo : EIATTR_INT_WARP_WIDE_INSTR_OFFSETS
	.align		4
.L_52:
        /*5ce0*/ 	.byte	0x04, 0x31
        /*5ce2*/ 	.short	(.L_54 - .L_53)


	//   ....[0]....
.L_53:
        /*5ce4*/ 	.word	0x00001d20


	//   ....[1]....
        /*5ce8*/ 	.word	0x00001d30


	//   ....[2]....
        /*5cec*/ 	.word	0x0000b4b0


	//   ....[3]....
        /*5cf0*/ 	.word	0x00032be0


	//   ....[4]....
        /*5cf4*/ 	.word	0x00032c30


	//----- nvinfo : EIATTR_COOP_GROUP_MASK_REGIDS
	.align		4
.L_54:
        /*5cf8*/ 	.byte	0x04, 0x29
        /*5cfa*/ 	.short	(.L_56 - .L_55)


	//   ....[0]....
.L_55:
        /*5cfc*/ 	.word	0xffffffff


	//   ....[1]....
        /*5d00*/ 	.word	0xffffffff


	//   ....[2]....
        /*5d04*/ 	.word	0xffffffff


	//   ....[3]....
        /*5d08*/ 	.word	0xffffffff


	//----- nvinfo : EIATTR_COOP_GROUP_INSTR_OFFSETS
	.align		4
.L_56:
        /*5d0c*/ 	.byte	0x04, 0x28
        /*5d0e*/ 	.short	(.L_58 - .L_57)


	//   ....[0]....
.L_57:
        /*5d10*/ 	.word	0x00000070


	//   ....[1]....
        /*5d14*/ 	.word	0x00000670


	//   ....[2]....
        /*5d18*/ 	.word	0x00032a70


	//   ....[3]....
        /*5d1c*/ 	.word	0x00032ce0


	//----- nvinfo : EIATTR_VRC_CTA_INIT_COUNT
	.align		4
.L_58:
        /*5d20*/ 	.byte	0x02, 0x4a
        /*5d22*/ 	.byte	0x80
	.zero		1


	//----- nvinfo : EIATTR_MBARRIER_INSTR_OFFSETS
	.align		4
        /*5d24*/ 	.byte	0x04, 0x39
        /*5d26*/ 	.short	(.L_60 - .L_59)


	//   ....[0]....
.L_59:
        /*5d28*/ 	.word	0x000002f0
        /*5d2c*/ 	.word	0x00000007
        /*5d30*/ 	.word	0x00000000
        /*5d34*/ 	.short	0x010a
        /*5d36*/ 	.byte	0xff
	.zero		1


	//   ....[1]....
        /*5d38*/ 	.word	0x00000310
        /*5d3c*/ 	.word	0x00000007
        /*5d40*/ 	.word	0x00000000
        /*5d44*/ 	.short	0x010a
        /*5d46*/ 	.byte	0xff
	.zero		1


	//   ....[2]....
        /*5d48*/ 	.word	0x000004e0
        /*5d4c*/ 	.word	0x00000009
        /*5d50*/ 	.word	0x00000000
        /*5d54*/ 	.short	0x010a
        /*5d56*/ 	.byte	0xff
	.zero		1


	//   ....[3]....
        /*5d58*/ 	.word	0x00000500
        /*5d5c*/ 	.word	0x00000009
        /*5d60*/ 	.word	0x00000000
        /*5d64*/ 	.short	0x010a
        /*5d66*/ 	.byte	0xff
	.zero		1


	//   ....[4]....
        /*5d68*/ 	.word	0x000005f0
        /*5d6c*/ 	.word	0x00000005
        /*5d70*/ 	.word	0x00000000
        /*5d74*/ 	.short	0x0101
        /*5d76*/ 	.byte	0xff
	.zero		1


	//   ....[5]....
        /*5d78*/ 	.word	0x00001dd0
        /*5d7c*/ 	.word	0x000000ff
        /*5d80*/ 	.word	0x00000000
        /*5d84*/ 	.short	0x0100
        /*5d86*/ 	.byte	0x0a
	.zero		1


	//   ....[6]....
        /*5d88*/ 	.word	0x0000b500
        /*5d8c*/ 	.word	0x000000ff
        /*5d90*/ 	.word	0x0000c008
        /*5d94*/ 	.short	0x0100
        /*5d96*/ 	.byte	0x08
	.zero		1


	//   ....[7]....
        /*5d98*/ 	.word	0x00011940
        /*5d9c*/ 	.word	0x000000ff
        /*5da0*/ 	.word	0x00000000
        /*5da4*/ 	.short	0x010a
        /*5da6*/ 	.byte	0x0a
	.zero		1


	//   ....[8]....
        /*5da8*/ 	.word	0x0001aa80
        /*5dac*/ 	.word	0x000000ff
        /*5db0*/ 	.word	0x00000000
        /*5db4*/ 	.short	0x010a
        /*5db6*/ 	.byte	0x0a
	.zero		1


	//   ....[9]....
        /*5db8*/ 	.word	0x0001aba0
        /*5dbc*/ 	.word	0x000000ff
        /*5dc0*/ 	.word	0x0000c000
        /*5dc4*/ 	.short	0x0108
        /*5dc6*/ 	.byte	0x08
	.zero		1


	//   ....[10]....
        /*5dc8*/ 	.word	0x0001ac90
        /*5dcc*/ 	.word	0x000000ff
        /*5dd0*/ 	.word	0x0000c008
        /*5dd4*/ 	.short	0x0108
        /*5dd6*/ 	.byte	0x08
	.zero		1


	//   ....[11]....
        /*5dd8*/ 	.word	0x00032d10
        /*5ddc*/ 	.word	0x00000007
        /*5de0*/ 	.word	0x00000000
        /*5de4*/ 	.short	0x010a
        /*5de6*/ 	.byte	0xff
	.zero		1


	//   ....[12]....
        /*5de8*/ 	.word	0x00032d70
        /*5dec*/ 	.word	0x00000009
        /*5df0*/ 	.word	0x00000000
        /*5df4*/ 	.short	0x010a
        /*5df6*/ 	.byte	0xff
	.zero		1


	//   ....[13]....
        /*5df8*/ 	.word	0x00032dc0
        /*5dfc*/ 	.word	0x000000ff
        /*5e00*/ 	.word	0x00000000
        /*5e04*/ 	.short	0x010a
        /*5e06*/ 	.byte	0x0a
	.zero		1


	//   ....[14]....
        /*5e08*/ 	.word	0x00032df0
        /*5e0c*/ 	.word	0x000000ff
        /*5e10*/ 	.word	0x00000000
        /*5e14*/ 	.short	0x010a
        /*5e16*/ 	.byte	0x0a
	.zero		1


	//----- nvinfo : EIATTR_NUM_MBARRIERS
	.align		4
.L_60:
        /*5e18*/ 	.byte	0x03, 0x38
        /*5e1a*/ 	.short	0x0002


	//----- nvinfo : EIATTR_EXIT_INSTR_OFFSETS
	.align		4
        /*5e1c*/ 	.byte	0x04, 0x1c
        /*5e1e*/ 	.short	(.L_62 - .L_61)


	//   ....[0]....
.L_61:
        /*5e20*/ 	.word	0x00032cf0


	//----- nvinfo : EIATTR_REQNTID
	.align		4
.L_62:
        /*5e24*/ 	.byte	0x04, 0x10
        /*5e26*/ 	.short	(.L_64 - .L_63)
.L_63:
        /*5e28*/ 	.word	0x00000080
        /*5e2c*/ 	.word	0x00000001
        /*5e30*/ 	.word	0x00000001


	//----- nvinfo : EIATTR_CRS_STACK_SIZE
	.align		4
.L_64:
        /*5e34*/ 	.byte	0x04, 0x1e
        /*5e36*/ 	.short	(.L_66 - .L_65)
.L_65:
        /*5e38*/ 	.word	0x00000000


	//----- nvinfo : EIATTR_CBANK_PARAM_SIZE
	.align		4
.L_66:
        /*5e3c*/ 	.byte	0x03, 0x19
        /*5e3e*/ 	.short	0x0050


	//----- nvinfo : EIATTR_PARAM_CBANK
	.align		4
        /*5e40*/ 	.byte	0x04, 0x0a
        /*5e42*/ 	.short	(.L_68 - .L_67)
	.align		4
.L_67:
        /*5e44*/ 	.word	index@(.nv.constant0.matmul_kernel)
        /*5e48*/ 	.short	0x0380
        /*5e4a*/ 	.short	0x0050


	//----- nvinfo : EIATTR_SW_WAR
	.align		4
.L_68:
        /*5e4c*/ 	.byte	0x04, 0x36
        /*5e4e*/ 	.short	(.L_70 - .L_69)
.L_69:
        /*5e50*/ 	.word	0x00000008
.L_70:


//--------------------- .nv.compat                --------------------------
	.section	.nv.compat,"",@"SHT_CUDA_COMPAT_INFO"
	.align	4
        /*0000*/ 	.byte	0x02, 0x02, 0x02, 0x00, 0x02, 0x05, 0x05, 0x00, 0x02, 0x03, 0x00, 0x00, 0x02, 0x06, 0x01, 0x00


//--------------------- .nv.callgraph             --------------------------
	.section	.nv.callgraph,"",@"SHT_CUDA_CALLGRAPH"
	.align	4
	.sectionentsize	8
	.align		4
        /*0000*/ 	.word	0x00000000
	.align		4
        /*0004*/ 	.word	0xffffffff
	.align		4
        /*0008*/ 	.word	0x00000000
	.align		4
        /*000c*/ 	.word	0xfffffffe
	.align		4
        /*0010*/ 	.word	0x00000000
	.align		4
        /*0014*/ 	.word	0xfffffffd
	.align		4
        /*0018*/ 	.word	0x00000000
	.align		4
        /*001c*/ 	.word	0xfffffffc


//--------------------- .text.matmul_kernel       --------------------------
	.section	.text.matmul_kernel,"ax",@progbits
	.align	128
        .global         matmul_kernel
        .type           matmul_kernel,@function
        .size           matmul_kernel,(.L_x_28 - matmul_kernel)
        .other          matmul_kernel,@"STO_CUDA_ENTRY STV_DEFAULT"
matmul_kernel:
.text.matmul_kernel:
[----:B------:R-:W0:Y:S01]  /*0000*/  LDC R1, c[0x0][0x37c] ;  /* 0x0000df00ff017b82 */ /* 0x000e220000000800 */
[----:B------:R-:W1:Y:S01]  /*0010*/  S2R R77, SR_TID.X ;  /* 0x00000000004d7919 */ /* 0x000e620000002100 */
[----:B0-----:R-:W-:Y:S01]  /*0020*/  VIADD R1, R1, 0xfffff108 ;  /* 0xfffff10801017836 */ /* 0x001fe20000000000 */
[----:B-1----:R-:W-:-:S13]  /*0030*/  ISETP.GE.U32.AND P0, PT, R77, 0x20, PT ;  /* 0x000000204d00780c */ /* 0x002fda0003f06070 */
[----:B------:R-:W-:Y:S02]  /*0040*/  VOTEU.ANY UP0, P0 ;  /* 0x0000000000ff7886 */ /* 0x000fe40000000100 */
[----:B------:R-:W-:Y:S05]  /*0050*/  BRA.U UP0, `(.L_x_0) ;  /* 0x0000000500887547 */ /* 0x000fea000b800000 */
[----:B------:R-:W0:Y:S01]  /*0060*/  S2R R11, SR_CgaCtaId ;  /* 0x00000000000b7919 */ /* 0x000e220000008800 */
[----:B------:R-:W-:Y:S01]  /*0070*/  NOP ;  /* 0x0000000000007918 */ /* 0x000fe20000000000 */
[----:B------:R-:W-:-:S04]  /*0080*/  MOV R0, 0x40 ;  /* 0x0000004000007802 */ /* 0x000fc80000000f00 */
[----:B0-----:R-:W-:Y:S02]  /*0090*/  LEA R2, R11, R0, 0x18 ;  /* 0x000000000b027211 */ /* 0x001fe400078ec0ff */
[----:B------:R-:W-:-:S04]  /*00a0*/  MOV R0, 0x400 ;  /* 0x0000040000007802 */ /* 0x000fc80000000f00 */
[----:B------:R-:W0:Y:S01]  /*00b0*/  LDS.U8 R2, [R2] ;  /* 0x0000000002027984 */ /* 0x000e220000000000 */
[----:B------:R-:W-:Y:S02]  /*00c0*/  LEA R0, R11, R0, 0x18 ;  /* 0x000000000b007211 */ /* 0x000fe400078ec0ff */
[----:B0-----:R-:W-:-:S13]  /*00d0*/  ISETP.NE.AND P0, PT, R2, RZ, PT ;  /* 0x000000ff0200720c */ /* 0x001fda0003f05270 */
[----:B------:R-:W-:Y:S05]  /*00e0*/  @P0 BRA `(.L_x_1) ;  /* 0x00000004004c0947 */ /* 0x000fea0003800000 */
[C---:B------:R-:W-:Y:S02]  /*00f0*/  LOP3.LUT R2, R11.reuse, 0x1, RZ, 0xc0, !PT ;  /* 0x000000010b027812 */ /* 0x040fe400078ec0ff */
[----:B------:R-:W-:Y:S02]  /*0100*/  LOP3.LUT R5, R11, 0x1, RZ, 0x3c, !PT ;  /* 0x000000010b057812 */ /* 0x000fe400078e3cff */
[----:B------:R-:W-:-:S13]  /*0110*/  ISETP.NE.U32.AND P0, PT, R2, 0x1, PT ;  /* 0x000000010200780c */ /* 0x000fda0003f05070 */
[----:B------:R-:W-:Y:S05]  /*0120*/  @!P0 BRA `(.L_x_2) ;  /* 0x0000000000c08947 */ /* 0x000fea0003800000 */
[----:B------:R-:W-:Y:S01]  /*0130*/  ELECT P1, URZ, PT ;  /* 0x0000000000ff782f */ /* 0x000fe20003820000 */
[----:B------:R-:W-:-:S12]  /*0140*/  BSSY B0, `(.L_x_2) ;  /* 0x000002e000007945 */ /* 0x000fd80003800000 */
[----:B------:R-:W-:Y:S05]  /*0150*/  @!P1 BRA `(.L_x_3) ;  /* 0x0000000000b09947 */ /* 0x000fea0003800000 */
[----:B------:R-:W-:-:S05]  /*0160*/  UMOV UR4, 0x10 ;  /* 0x0000001000047882 */ /* 0x000fca0000000000 */
[----:B------:R-:W-:Y:S04]  /*0170*/  DEPBAR.LE SB0, 0x36 ;  /* 0x00008d800000791a */ /* 0x000fe80000000000 */
[----:B------:R-:W0:Y:S02]  /*0180*/  UTCATOMSWS.2CTA.FIND_AND_SET.ALIGN UP1, UR4, UR4 ;  /* 0x00000004000475e3 */ /* 0x000e240008220800 */
[----:B0-----:R-:W-:Y:S01]  /*0190*/  PLOP3.LUT P1, PT, PT, PT, UP1, 0x80, 0x8 ;  /* 0x000000000008781c */ /* 0x001fe20003f2f018 */
[----:B------:R-:W-:-:S03]  /*01a0*/  IMAD.U32 R4, RZ, RZ, UR4 ;  /* 0x00000004ff047e24 */ /* 0x000fc6000f8e00ff */
[----:B------:R-:W-:-:S04]  /*01b0*/  SEL R2, RZ, 0xffffffff, !P1 ;  /* 0xffffffffff027807 */ /* 0x000fc80004800000 */
[----:B------:R-:W-:-:S13]  /*01c0*/  ISETP.NE.AND P1, PT, R2, RZ, PT ;  /* 0x000000ff0200720c */ /* 0x000fda0003f25270 */
[----:B------:R-:W-:Y:S05]  /*01d0*/  @P1 BRA `(.L_x_4) ;  /* 0x0000000000241947 */ /* 0x000fea0003800000 */
.L_x_5:
[----:B------:R-:W-:Y:S05]  /*01e0*/  NANOSLEEP 0x64 ;  /* 0x000000640000795d */ /* 0x000fea0003800000 */
[----:B------:R-:W-:-:S05]  /*01f0*/  UMOV UR4, 0x10 ;  /* 0x0000001000047882 */ /* 0x000fca0000000000 */
[----:B------:R-:W-:Y:S04]  /*0200*/  DEPBAR.LE SB0, 0x36 ;  /* 0x00008d800000791a */ /* 0x000fe80000000000 */
[----:B------:R-:W0:Y:S02]  /*0210*/  UTCATOMSWS.2CTA.FIND_AND_SET.ALIGN UP1, UR4, UR4 ;  /* 0x00000004000475e3 */ /* 0x000e240008220800 */
[----:B0-----:R-:W-:Y:S01]  /*0220*/  PLOP3.LUT P1, PT, PT, PT, UP1, 0x80, 0x8 ;  /* 0x000000000008781c */ /* 0x001fe20003f2f018 */
[----:B------:R-:W-:-:S03]  /*0230*/  IMAD.U32 R4, RZ, RZ, UR4 ;  /* 0x00000004ff047e24 */ /* 0x000fc6000f8e00ff */
[----:B------:R-:W-:-:S04]  /*0240*/  SEL R2, RZ, 0xffffffff, !P1 ;  /* 0xffffffffff027807 */ /* 0x000fc80004800000 */
[----:B------:R-:W-:-:S13]  /*0250*/  ISETP.NE.AND P1, PT, R2, RZ, PT ;  /* 0x000000ff0200720c */ /* 0x000fda0003f25270 */
[----:B------:R-:W-:Y:S05]  /*0260*/  @!P1 BRA `(.L_x_5) ;  /* 0xfffffffc00dc9947 */ /* 0x000fea000383ffff */
.L_x_4:
[----:B------:R-:W-:Y:S01]  /*0270*/  MOV R2, 0x60 ;  /* 0x0000006000027802 */ /* 0x000fe20000000f00 */
[----:B------:R-:W-:Y:S01]  /*0280*/  IMAD.MOV.U32 R10, RZ, RZ, 0x4 ;  /* 0x00000004ff0a7424 */ /* 0x000fe200078e00ff */
[----:B------:R-:W-:Y:S01]  /*0290*/  MOV R3, 0x58 ;  /* 0x0000005800037802 */ /* 0x000fe20000000f00 */
[----:B------:R-:W-:Y:S01]  /*02a0*/  IMAD.MOV.U32 R13, RZ, RZ, 0xffff ;  /* 0x0000ffffff0d7424 */ /* 0x000fe200078e00ff */
[C---:B------:R-:W-:Y:S02]  /*02b0*/  LEA R6, R11.reuse, R2, 0x18 ;  /* 0x000000020b067211 */ /* 0x040fe400078ec0ff */
[----:B------:R-:W-:-:S03]  /*02c0*/  LEA R7, R11, R3, 0x18 ;  /* 0x000000030b077211 */ /* 0x000fc600078ec0ff */
[----:B------:R-:W0:Y:S02]  /*02d0*/  LDS R2, [R6] ;  /* 0x0000000006027984 */ /* 0x000e240000000800 */
[----:B0-----:R-:W-:-:S04]  /*02e0*/  IMAD.U32 R2, R2, -0x80000000, RZ ;  /* 0x8000000002027824 */ /* 0x001fc800078e00ff */
[----:B------:R-:W0:Y:S02]  /*02f0*/  SYNCS.PHASECHK.TRANS64.TRYWAIT P1, [R7+URZ], R2 ;  /* 0x00000002070075a7 */ /* 0x000e2400080211ff */
[----:B0-----:R-:W-:Y:S05]  /*0300*/  @P1 BRA `(.L_x_6) ;  /* 0x0000000000081947 */ /* 0x001fea0003800000 */
[----:B------:R-:W0:Y:S02]  /*0310*/  SYNCS.PHASECHK.TRANS64.TRYWAIT P1, [R7+URZ], R2 ;  /* 0x00000002070075a7 */ /* 0x000e2400080211ff */
[----:B0-----:R-:W-:Y:S05]  /*0320*/  @!P1 BRA `(.L_x_7) ;  /* 0x0000032800749947 */ /* 0x001fea0003800000 */
.L_x_6:
[C---:B------:R-:W-:Y:S01]  /*0330*/  PRMT R9, R5.reuse, 0x654, R7 ;  /* 0x0000065405097816 */ /* 0x040fe20000000007 */
[C---:B0-----:R-:W-:Y:S01]  /*0340*/  IMAD.SHL.U32 R3, R4.reuse, 0x20, RZ ;  /* 0x0000002004037824 */ /* 0x041fe200078e00ff */
[----:B------:R-:W-:Y:S01]  /*0350*/  PRMT R8, R5, 0x654, R0 ;  /* 0x0000065405087816 */ /* 0x000fe20000000000 */
[----:B------:R-:W-:Y:S01]  /*0360*/  IMAD.MOV.U32 R12, RZ, RZ, 0x1 ;  /* 0x00000001ff0c7424 */ /* 0x000fe200078e00ff */
[----:B------:R0:W-:Y:S01]  /*0370*/  SYNCS.ARRIVE.TRANS64.RED RZ, [R9+URZ], R10 ;  /* 0x0000000a09ff79a7 */ /* 0x0001e200080004ff */
[----:B------:R-:W-:Y:S01]  /*0380*/  VIADD R7, R4, 0x10 ;  /* 0x0000001004077836 */ /* 0x000fe20000000000 */
[----:B------:R1:W-:Y:S01]  /*0390*/  STS [R0], R3 ;  /* 0x0000000300007388 */ /* 0x0003e20000000800 */
[----:B------:R-:W-:-:S03]  /*03a0*/  SHF.L.U32 R2, R13, R4, RZ ;  /* 0x000000040d027219 */ /* 0x000fc600000006ff */
[----:B------:R-:W-:Y:S01]  /*03b0*/  SHF.L.U32 R7, R12, R7, RZ ;  /* 0x000000070c077219 */ /* 0x000fe200000006ff */
[----:B------:R1:W-:Y:S01]  /*03c0*/  STAS [R8.64], R4 ;  /* 0x0000000408007dbd */ /* 0x0003e2000c0008ff */
[----:B0-----:R-:W-:Y:S02]  /*03d0*/  MOV R10, 0x50 ;  /* 0x00000050000a7802 */ /* 0x001fe40000000f00 */
[----:B------:R-:W-:Y:S02]  /*03e0*/  LOP3.LUT R2, R7, R2, RZ, 0xfc, !PT ;  /* 0x0000000207027212 */ /* 0x000fe400078efcff */
[----:B------:R-:W-:-:S05]  /*03f0*/  LEA R7, R11, R10, 0x18 ;  /* 0x0000000a0b077211 */ /* 0x000fca00078ec0ff */
[----:B------:R1:W-:Y:S04]  /*0400*/  ATOMS.OR RZ, [R7], R2 ;  /* 0x0000000207ff738c */ /* 0x0003e80003000000 */
[----:B------:R1:W-:Y:S02]  /*0410*/  ATOMS.XOR RZ, [R6], R12 ;  /* 0x0000000c06ff738c */ /* 0x0003e40003800000 */
.L_x_3:
[----:B------:R-:W-:Y:S05]  /*0420*/  BSYNC B0 ;  /* 0x0000000000007941 */ /* 0x000fea0003800000 */
.L_x_2:
[----:B------:R-:W-:Y:S05]  /*0430*/  @P0 BRA `(.L_x_8) ;  /* 0x0000000000880947 */ /* 0x000fea0003800000 */
[----:B------:R-:W-:Y:S05]  /*0440*/  WARPSYNC.ALL ;  /* 0x0000000000007948 */ /* 0x000fea0003800000 */
[----:B------:R-:W-:Y:S01]  /*0450*/  NOP ;  /* 0x0000000000007918 */ /* 0x000fe20000000000 */
[----:B------:R-:W-:-:S13]  /*0460*/  ELECT P0, URZ, PT ;  /* 0x0000000000ff782f */ /* 0x000fda0003800000 */
[----:B------:R-:W-:Y:S05]  /*0470*/  @!P0 BRA `(.L_x_8) ;  /* 0x0000000000788947 */ /* 0x000fea0003800000 */
[----:B-1----:R-:W-:Y:S02]  /*0480*/  MOV R2, 0x60 ;  /* 0x0000006000027802 */ /* 0x002fe40000000f00 */
[----:B------:R-:W-:Y:S02]  /*0490*/  MOV R4, 0x58 ;  /* 0x0000005800047802 */ /* 0x000fe40000000f00 */
        /* <DEDUP_REMOVED lines=8> */
.L_x_9:
[----:B------:R-:W1:Y:S01]  /*0520*/  LDS R2, [R0] ;  /* 0x0000000000027984 */ /* 0x000e620000000800 */
[----:B------:R-:W-:Y:S01]  /*0530*/  IMAD.MOV.U32 R7, RZ, RZ, 0xffff ;  /* 0x0000ffffff077424 */ /* 0x000fe200078e00ff */
[----:B------:R-:W-:Y:S01]  /*0540*/  PRMT R5, R5, 0x654, R9 ;  /* 0x0000065405057816 */ /* 0x000fe20000000009 */
[----:B------:R-:W-:Y:S02]  /*0550*/  IMAD.MOV.U32 R13, RZ, RZ, 0x1 ;  /* 0x00000001ff0d7424 */ /* 0x000fe400078e00ff */
[C---:B01----:R-:W-:Y:S02]  /*0560*/  IMAD.SHL.U32 R3, R2.reuse, 0x20, RZ ;  /* 0x0000002002037824 */ /* 0x043fe400078e00ff */
[----:B------:R-:W-:Y:S01]  /*0570*/  VIADD R4, R2, 0x10 ;  /* 0x0000001002047836 */ /* 0x000fe20000000000 */
[----:B------:R-:W-:Y:S02]  /*0580*/  SHF.L.U32 R2, R7, R2, RZ ;  /* 0x0000000207027219 */ /* 0x000fe400000006ff */
[----:B------:R0:W-:Y:S02]  /*0590*/  STS [R0], R3 ;  /* 0x0000000300007388 */ /* 0x0001e40000000800 */
[----:B------:R-:W-:-:S02]  /*05a0*/  SHF.L.U32 R7, R13, R4, RZ ;  /* 0x000000040d077219 */ /* 0x000fc400000006ff */
[----:B------:R-:W-:Y:S02]  /*05b0*/  MOV R4, 0x50 ;  /* 0x0000005000047802 */ /* 0x000fe40000000f00 */
[----:B------:R-:W-:Y:S02]  /*05c0*/  LOP3.LUT R2, R7, R2, RZ, 0xfc, !PT ;  /* 0x0000000207027212 */ /* 0x000fe400078efcff */
[----:B------:R-:W-:-:S05]  /*05d0*/  LEA R11, R11, R4, 0x18 ;  /* 0x000000040b0b7211 */ /* 0x000fca00078ec0ff */
[----:B------:R0:W-:Y:S01]  /*05e0*/  ATOMS.OR RZ, [R11], R2 ;  /* 0x000000020bff738c */ /* 0x0001e20003000000 */
[----:B------:R0:W-:Y:S03]  /*05f0*/  SYNCS.ARRIVE.TRANS64.RED.A1T0 RZ, [R5+URZ], RZ ;  /* 0x000000ff05ff79a7 */ /* 0x0001e600081004ff */
[----:B------:R0:W-:Y:S01]  /*0600*/  ATOMS.XOR RZ, [R6], R13 ;  /* 0x0000000d06ff738c */ /* 0x0001e20003800000 */
[----:B------:R-:W-:Y:S05]  /*0610*/  BRA `(.L_x_8) ;  /* 0x0000000000107947 */ /* 0x000fea0003800000 */
.L_x_1:
[----:B------:R-:W-:Y:S01]  /*0620*/  IMAD.MOV.U32 R3, RZ, RZ, -0x1 ;  /* 0xffffffffff037424 */ /* 0x000fe200078e00ff */
[----:B------:R-:W-:-:S04]  /*0630*/  MOV R2, 0x660 ;  /* 0x0000066000027802 */ /* 0x000fc80000000f00 */
[----:B------:R0:W-:Y:S03]  /*0640*/  STS [R0], R3 ;  /* 0x0000000300007388 */ /* 0x0001e60000000800 */
[----:B0-----:R-:W-:Y:S05]  /*0650*/  CALL.REL.NOINC `($__internal_1_$__cuda_sm10x_tcgen05_guardrail_trap_phase_invalid_during_alloc) ;  /* 0x0000032400fc7944 */ /* 0x001fea0003c00000 */
.L_x_8:
[----:B------:R-:W-:Y:S05]  /*0660*/  WARPSYNC.ALL ;  /* 0x0000000000007948 */ /* 0x000fea0003800000 */
[----:B------:R-:W-:Y:S01]  /*0670*/  NOP ;  /* 0x0000000000007918 */ /* 0x000fe20000000000 */
.L_x_0:
[----:B0-----:R-:W0:Y:S08]  /*0680*/  LDC.64 R10, c[0x0][0x398] ;  /* 0x0000e600ff0a7b82 */ /* 0x001e300000000a00 */
[----:B------:R-:W2:Y:S02]  /*0690*/  S2UR UR5, SR_CgaSize ;  /* 0x00000000000579c3 */ /* 0x000ea40000008a00 */
[----:B--2---:R-:W-:-:S12]  /*06a0*/  UIMAD UR5, UR5, -0xa0, URZ ;  /* 0xffffff60050578a4 */ /* 0x004fd8000f8e02ff */
[----:B------:R-:W2:Y:S01]  /*06b0*/  LDCU UR5, c[0x0][UR5+0x2b0] ;  /* 0x00005600050577ac */ /* 0x000ea20008000800 */
[----:B------:R-:W-:Y:S02]  /*06c0*/  LOP3.LUT R51, R77, 0x7f, RZ, 0xc0, !PT ;  /* 0x0000007f4d337812 */ /* 0x000fe400078ec0ff */
[----:B-1----:R-:W-:Y:S01]  /*06d0*/  SHF.R.U32.HI R12, RZ, 0x5, R77 ;  /* 0x00000005ff0c7819 */ /* 0x002fe2000001164d */
[----:B------:R-:W-:Y:S01]  /*06e0*/  UMOV UR8, 0x400 ;  /* 0x0000040000087882 */ /* 0x000fe20000000000 */
[----:B------:R-:W-:Y:S01]  /*06f0*/  PRMT R76, RZ, 0x7610, R76 ;  /* 0x00007610ff4c7816 */ /* 0x000fe2000000004c */
[----:B------:R-:W1:Y:S01]  /*0700*/  LDCU UR11, c[0x0][0x3a4] ;  /* 0x00007480ff0b77ac */ /* 0x000e620008000800 */
[----:B------:R-:W3:Y:S01]  /*0710*/  S2UR UR4, SR_CTAID.X ;  /* 0x00000000000479c3 */ /* 0x000ee20000002500 */
[----:B------:R-:W4:Y:S01]  /*0720*/  LDCU.64 UR18, c[0x0][0x358] ;  /* 0x00006b00ff1277ac */ /* 0x000f220008000a00 */
[----:B------:R-:W1:Y:S06]  /*0730*/  LDCU.128 UR12, c[0x0][0x380] ;  /* 0x00007000ff0c77ac */ /* 0x000e6c0008000c00 */
[----:B------:R-:W5:Y:S01]  /*0740*/  S2UR UR16, SR_CgaCtaId ;  /* 0x00000000001079c3 */ /* 0x000f620000008800 */
[----:B0-----:R-:W-:Y:S01]  /*0750*/  VIADD R0, R11, 0x1ff ;  /* 0x000001ff0b007836 */ /* 0x001fe20000000000 */
[----:B------:R-:W-:-:S06]  /*0760*/  IABS R13, R10 ;  /* 0x0000000a000d7213 */ /* 0x000fcc0000000000 */
[----:B------:R-:W0:Y:S01]  /*0770*/  LDC R75, c[0x0][0x3a0] ;  /* 0x0000e800ff4b7b82 */ /* 0x000e220000000800 */
[----:B------:R-:W-:Y:S02]  /*0780*/  SHF.R.S32.HI R3, RZ, 0x1f, R0 ;  /* 0x0000001fff037819 */ /* 0x000fe40000011400 */
[----:B---3--:R-:W-:Y:S02]  /*0790*/  I2FP.F32.U32 R5, UR4 ;  /* 0x0000000400057c45 */ /* 0x008fe40008201000 */
[----:B------:R-:W-:-:S03]  /*07a0*/  LEA.HI R3, R3, R0, RZ, 0x9 ;  /* 0x0000000003037211 */ /* 0x000fc600078f48ff */
[----:B--2---:R-:W-:Y:S01]  /*07b0*/  FMUL R5, R5, UR5 ;  /* 0x0000000505057c20 */ /* 0x004fe20008400000 */
[----:B------:R-:W-:Y:S01]  /*07c0*/  SHF.R.S32.HI R3, RZ, 0x9, R3 ;  /* 0x00000009ff037819 */ /* 0x000fe20000011403 */
[----:B------:R-:W-:Y:S01]  /*07d0*/  UMOV UR5, 0x1 ;  /* 0x0000000100057882 */ /* 0x000fe20000000000 */
[----:B-----5:R-:W-:Y:S02]  /*07e0*/  USHF.L.U32 UR4, UR16, 0x7, URZ ;  /* 0x0000000710047899 */ /* 0x020fe400080006ff */
[----:B------:R-:W-:Y:S01]  /*07f0*/  ULEA UR8, UR16, UR8, 0x18 ;  /* 0x0000000810087291 */ /* 0x000fe2000f8ec0ff */
[----:B------:R-:W-:Y:S01]  /*0800*/  IMAD.SHL.U32 R4, R3, 0x8, RZ ;  /* 0x0000000803047824 */ /* 0x000fe200078e00ff */
[----:B------:R-:W-:Y:S01]  /*0810*/  F2I.U32.TRUNC.NTZ R5, R5 ;  /* 0x0000000500057305 */ /* 0x000fe2000020f000 */
[----:B------:R-:W-:Y:S02]  /*0820*/  ULOP3.LUT UR4, UR4, 0x80, URZ, 0xc0, !UPT ;  /* 0x0000008004047892 */ /* 0x000fe4000f8ec0ff */
[----:B------:R-:W-:Y:S01]  /*0830*/  UIADD3 UR10, UPT, UPT, UR8, 0xc000, URZ ;  /* 0x0000c000080a7890 */ /* 0x000fe2000fffe0ff */
[----:B------:R-:W-:Y:S01]  /*0840*/  IABS R7, R4 ;  /* 0x0000000400077213 */ /* 0x000fe20000000000 */
[----:B0-----:R-:W-:-:S03]  /*0850*/  VIADD R43, R75, 0xffffffd6 ;  /* 0xffffffd64b2b7836 */ /* 0x001fc60000000000 */
[----:B------:R-:W0:Y:S01]  /*0860*/  I2F.RP R0, R7 ;  /* 0x0000000700007306 */ /* 0x000e220000209400 */
[C---:B------:R-:W-:Y:S02]  /*0870*/  VIADD R44, R75.reuse, 0xffffffd7 ;  /* 0xffffffd74b2c7836 */ /* 0x040fe40000000000 */
[C---:B------:R-:W-:Y:S02]  /*0880*/  VIADD R45, R75.reuse, 0xffffffd1 ;  /* 0xffffffd14b2d7836 */ /* 0x040fe40000000000 */
[C---:B------:R-:W-:Y:S02]  /*0890*/  VIADD R46, R75.reuse, 0xffffffd2 ;  /* 0xffffffd24b2e7836 */ /* 0x040fe40000000000 */
[----:B------:R-:W-:Y:S01]  /*08a0*/  VIADD R49, R75, 0xffffffd3 ;  /* 0xffffffd34b317836 */ /* 0x000fe20000000000 */
[----:B0-----:R-:W0:Y:S02]  /*08b0*/  MUFU.RCP R0, R0 ;  /* 0x0000000000007308 */ /* 0x001e240000001000 */
[----:B0-----:R-:W-:Y:S01]  /*08c0*/  VIADD R2, R0, 0xffffffe ;  /* 0x0ffffffe00027836 */ /* 0x001fe20000000000 */
[----:B------:R-:W-:-:S05]  /*08d0*/  IABS R0, R5 ;  /* 0x0000000500007213 */ /* 0x000fca0000000000 */
[----:B------:R0:W2:Y:S02]  /*08e0*/  F2I.FTZ.U32.TRUNC.NTZ R3, R2 ;  /* 0x0000000200037305 */ /* 0x0000a4000021f000 */
[----:B0-----:R-:W-:Y:S02]  /*08f0*/  IMAD.MOV.U32 R2, RZ, RZ, RZ ;  /* 0x000000ffff027224 */ /* 0x001fe400078e00ff */
[----:B--2---:R-:W-:-:S04]  /*0900*/  IMAD.MOV R6, RZ, RZ, -R3 ;  /* 0x000000ffff067224 */ /* 0x004fc800078e0a03 */
[----:B------:R-:W-:Y:S01]  /*0910*/  IMAD R9, R6, R7, RZ ;  /* 0x0000000706097224 */ /* 0x000fe200078e02ff */
[----:B------:R-:W-:-:S03]  /*0920*/  IABS R6, R4 ;  /* 0x0000000400067213 */ /* 0x000fc60000000000 */
[----:B------:R-:W-:-:S04]  /*0930*/  IMAD.HI.U32 R3, R3, R9, R2 ;  /* 0x0000000903037227 */ /* 0x000fc800078e0002 */
[----:B------:R-:W-:Y:S02]  /*0940*/  IMAD.MOV R2, RZ, RZ, -R6 ;  /* 0x000000ffff027224 */ /* 0x000fe400078e0a06 */
[----:B------:R-:W-:-:S04]  /*0950*/  IMAD.HI.U32 R3, R3, R0, RZ ;  /* 0x0000000003037227 */ /* 0x000fc800078e00ff */
[----:B------:R-:W-:Y:S01]  /*0960*/  IMAD R0, R3, R2, R0 ;  /* 0x0000000203007224 */ /* 0x000fe200078e0200 */
[----:B------:R-:W-:Y:S04]  /*0970*/  BAR.SYNC.DEFER_BLOCKING 0x0 ;  /* 0x0000000000007b1d */ /* 0x000fe80000010000 */
[----:B------:R-:W-:-:S13]  /*0980*/  ISETP.GT.U32.AND P1, PT, R7, R0, PT ;  /* 0x000000000700720c */ /* 0x000fda0003f24070 */
[----:B------:R-:W-:Y:S02]  /*0990*/  @!P1 IMAD.IADD R0, R0, 0x1, -R7 ;  /* 0x0000000100009824 */ /* 0x000fe400078e0a07 */
[----:B------:R-:W-:Y:S01]  /*09a0*/  @!P1 VIADD R3, R3, 0x1 ;  /* 0x0000000103039836 */ /* 0x000fe20000000000 */
[----:B------:R-:W-:Y:S02]  /*09b0*/  ISETP.NE.AND P1, PT, R4, RZ, PT ;  /* 0x000000ff0400720c */ /* 0x000fe40003f25270 */
[----:B------:R-:W-:Y:S02]  /*09c0*/  ISETP.GE.U32.AND P0, PT, R0, R7, PT ;  /* 0x000000070000720c */ /* 0x000fe40003f06070 */
[----:B------:R-:W-:-:S04]  /*09d0*/  LOP3.LUT R0, R5, R4, RZ, 0x3c, !PT ;  /* 0x0000000405007212 */ /* 0x000fc800078e3cff */
[----:B------:R-:W-:Y:S01]  /*09e0*/  ISETP.GE.AND P2, PT, R0, RZ, PT ;  /* 0x000000ff0000720c */ /* 0x000fe20003f46270 */
[----:B------:R-:W-:-:S06]  /*09f0*/  VIADD R0, R10, 0xff ;  /* 0x000000ff0a007836 */ /* 0x000fcc0000000000 */
[----:B------:R-:W-:-:S04]  /*0a00*/  @P0 VIADD R3, R3, 0x1 ;  /* 0x0000000103030836 */ /* 0x000fc80000000000 */
[----:B------:R-:W-:Y:S01]  /*0a10*/  IMAD.MOV.U32 R2, RZ, RZ, R3 ;  /* 0x000000ffff027224 */ /* 0x000fe200078e0003 */
[----:B------:R-:W-:-:S03]  /*0a20*/  SHF.R.S32.HI R3, RZ, 0x1f, R0 ;  /* 0x0000001fff037819 */ /* 0x000fc60000011400 */
[----:B------:R-:W-:Y:S01]  /*0a30*/  @!P2 IMAD.MOV R2, RZ, RZ, -R2 ;  /* 0x000000ffff02a224 */ /* 0x000fe200078e0a02 */
[----:B------:R-:W-:Y:S02]  /*0a40*/  @!P1 LOP3.LUT R2, RZ, R4, RZ, 0x33, !PT ;  /* 0x00000004ff029212 */ /* 0x000fe400078e33ff */
[----:B------:R-:W-:-:S03]  /*0a50*/  LEA.HI R3, R3, R0, RZ, 0x8 ;  /* 0x0000000003037211 */ /* 0x000fc600078f40ff */
[----:B------:R-:W-:Y:S02]  /*0a60*/  IMAD.SHL.U32 R8, R2, 0x8, RZ ;  /* 0x0000000802087824 */ /* 0x000fe400078e00ff */
[----:B------:R-:W-:-:S03]  /*0a70*/  IMAD.MOV R2, RZ, RZ, -R2 ;  /* 0x000000ffff027224 */ /* 0x000fc600078e0a02 */
[----:B------:R-:W-:Y:S01]  /*0a80*/  LEA.HI.SX32 R3, R3, -R8, 0x18 ;  /* 0x8000000803037211 */ /* 0x000fe200078fc2ff */
[----:B------:R-:W-:-:S03]  /*0a90*/  IMAD R6, R4, R2, R5 ;  /* 0x0000000204067224 */ /* 0x000fc600078e0205 */
[----:B------:R-:W-:-:S04]  /*0aa0*/  VIMNMX R15, PT, PT, R3, 0x8, PT ;  /* 0x00000008030f7848 */ /* 0x000fc80003fe0100 */
[-C--:B------:R-:W-:Y:S02]  /*0ab0*/  IABS R7, R15.reuse ;  /* 0x0000000f00077213 */ /* 0x080fe40000000000 */
[----:B------:R-:W-:Y:S02]  /*0ac0*/  IABS R4, R15 ;  /* 0x0000000f00047213 */ /* 0x000fe40000000000 */
[----:B------:R-:W0:Y:S08]  /*0ad0*/  I2F.RP R0, R7 ;  /* 0x0000000700007306 */ /* 0x000e300000209400 */
[----:B0-----:R-:W0:Y:S02]  /*0ae0*/  MUFU.RCP R0, R0 ;  /* 0x0000000000007308 */ /* 0x001e240000001000 */
[----:B0-----:R-:W-:-:S06]  /*0af0*/  VIADD R3, R0, 0xffffffe ;  /* 0x0ffffffe00037836 */ /* 0x001fcc0000000000 */
[----:B------:R-:W0:Y:S02]  /*0b00*/  F2I.FTZ.U32.TRUNC.NTZ R3, R3 ;  /* 0x0000000300037305 */ /* 0x000e24000021f000 */
[----:B0-----:R-:W-:-:S04]  /*0b10*/  IMAD.MOV R9, RZ, RZ, -R3 ;  /* 0x000000ffff097224 */ /* 0x001fc800078e0a03 */
[----:B------:R-:W-:Y:S01]  /*0b20*/  IMAD.MOV.U32 R2, RZ, RZ, R9 ;  /* 0x000000ffff027224 */ /* 0x000fe200078e0009 */
[----:B------:R-:W-:-:S03]  /*0b30*/  IABS R9, R6 ;  /* 0x0000000600097213 */ /* 0x000fc60000000000 */
[----:B------:R-:W-:Y:S02]  /*0b40*/  IMAD R5, R2, R7, RZ ;  /* 0x0000000702057224 */ /* 0x000fe400078e02ff */
[----:B------:R-:W-:-:S04]  /*0b50*/  IMAD.MOV.U32 R2, RZ, RZ, RZ ;  /* 0x000000ffff027224 */ /* 0x000fc800078e00ff */
[----:B------:R-:W-:-:S04]  /*0b60*/  IMAD.HI.U32 R2, R3, R5, R2 ;  /* 0x0000000503027227 */ /* 0x000fc800078e0002 */
[----:B------:R-:W-:Y:S02]  /*0b70*/  IMAD.MOV R3, RZ, RZ, -R4 ;  /* 0x000000ffff037224 */ /* 0x000fe400078e0a04 */
[----:B------:R-:W-:Y:S01]  /*0b80*/  IMAD.HI.U32 R0, R2, R9, RZ ;  /* 0x0000000902007227 */ /* 0x000fe200078e00ff */
[----:B------:R-:W0:Y:S03]  /*0b90*/  I2F.RP R4, R13 ;  /* 0x0000000d00047306 */ /* 0x000e260000209400 */
[----:B------:R-:W-:Y:S01]  /*0ba0*/  IMAD R2, R0, R3, R9 ;  /* 0x0000000300027224 */ /* 0x000fe200078e0209 */
[----:B------:R-:W-:-:S04]  /*0bb0*/  IABS R9, R11 ;  /* 0x0000000b00097213 */ /* 0x000fc80000000000 */
[----:B------:R-:W-:Y:S01]  /*0bc0*/  ISETP.GT.U32.AND P1, PT, R7, R2, PT ;  /* 0x000000020700720c */ /* 0x000fe20003f24070 */
[----:B0-----:R-:W0:-:S12]  /*0bd0*/  MUFU.RCP R4, R4 ;  /* 0x0000000400047308 */ /* 0x001e180000001000 */
[----:B------:R-:W-:Y:S02]  /*0be0*/  @!P1 IMAD.IADD R2, R2, 0x1, -R7 ;  /* 0x0000000102029824 */ /* 0x000fe400078e0a07 */
[----:B------:R-:W-:Y:S01]  /*0bf0*/  @!P1 VIADD R0, R0, 0x1 ;  /* 0x0000000100009836 */ /* 0x000fe20000000000 */
[----:B------:R-:W-:Y:S02]  /*0c00*/  ISETP.NE.AND P1, PT, R15, RZ, PT ;  /* 0x000000ff0f00720c */ /* 0x000fe40003f25270 */
[----:B------:R-:W-:Y:S02]  /*0c10*/  ISETP.GE.U32.AND P0, PT, R2, R7, PT ;  /* 0x000000070200720c */ /* 0x000fe40003f06070 */
[----:B------:R-:W-:-:S04]  /*0c20*/  LOP3.LUT R2, R6, R15, RZ, 0x3c, !PT ;  /* 0x0000000f06027212 */ /* 0x000fc800078e3cff */
[----:B------:R-:W-:Y:S01]  /*0c30*/  ISETP.GE.AND P2, PT, R2, RZ, PT ;  /* 0x000000ff0200720c */ /* 0x000fe20003f46270 */
[----:B0-----:R-:W-:-:S06]  /*0c40*/  VIADD R3, R4, 0xffffffe ;  /* 0x0ffffffe04037836 */ /* 0x001fcc0000000000 */
[----:B------:R-:W-:Y:S01]  /*0c50*/  @P0 VIADD R0, R0, 0x1 ;  /* 0x0000000100000836 */ /* 0x000fe20000000000 */
[----:B------:R-:W0:Y:S05]  /*0c60*/  F2I.FTZ.U32.TRUNC.NTZ R3, R3 ;  /* 0x0000000300037305 */ /* 0x000e2a000021f000 */
[----:B------:R-:W-:Y:S01]  /*0c70*/  @!P2 IMAD.MOV R0, RZ, RZ, -R0 ;  /* 0x000000ffff00a224 */ /* 0x000fe200078e0a00 */
[----:B------:R-:W-:-:S05]  /*0c80*/  @!P1 LOP3.LUT R0, RZ, R15, RZ, 0x33, !PT ;  /* 0x0000000fff009212 */ /* 0x000fca00078e33ff */
[----:B------:R-:W-:-:S04]  /*0c90*/  IMAD.MOV R2, RZ, RZ, -R0 ;  /* 0x000000ffff027224 */ /* 0x000fc800078e0a00 */
[----:B------:R-:W-:Y:S02]  /*0ca0*/  IMAD R2, R15, R2, R6 ;  /* 0x000000020f027224 */ /* 0x000fe400078e0206 */
[----:B------:R-:W2:Y:S01]  /*0cb0*/  I2F.RP R6, R9 ;  /* 0x0000000900067306 */ /* 0x000ea20000209400 */
[----:B0-----:R-:W-:Y:S02]  /*0cc0*/  IMAD.MOV R4, RZ, RZ, -R3 ;  /* 0x000000ffff047224 */ /* 0x001fe400078e0a03 */
[----:B------:R-:W-:Y:S02]  /*0cd0*/  IMAD.IADD R2, R8, 0x1, R2 ;  /* 0x0000000108027824 */ /* 0x000fe400078e0202 */
[----:B------:R-:W-:Y:S01]  /*0ce0*/  IMAD R5, R4, R13, RZ ;  /* 0x0000000d04057224 */ /* 0x000fe200078e02ff */
[----:B------:R-:W0:Y:S02]  /*0cf0*/  LDS R8, [UR8] ;  /* 0x00000008ff087984 */ /* 0x000e240008000800 */
[----:B------:R-:W-:-:S05]  /*0d00*/  LEA R2, R2, UR4, 0x8 ;  /* 0x0000000402027c11 */ /* 0x000fca000f8e40ff */
[----:B------:R-:W-:Y:S01]  /*0d10*/  IMAD.IADD R52, R51, 0x1, R2 ;  /* 0x0000000133347824 */ /* 0x000fe200078e0202 */
[----:B--2---:R-:W2:Y:S01]  /*0d20*/  MUFU.RCP R6, R6 ;  /* 0x0000000600067308 */ /* 0x004ea20000001000 */
[----:B------:R-:W-:-:S03]  /*0d30*/  IMAD.MOV.U32 R2, RZ, RZ, RZ ;  /* 0x000000ffff027224 */ /* 0x000fc600078e00ff */
[----:B------:R-:W-:Y:S01]  /*0d40*/  IABS R4, R52 ;  /* 0x0000003400047213 */ /* 0x000fe20000000000 */
[----:B------:R3:W-:Y:S01]  /*0d50*/  STL [R1+0x650], R52 ;  /* 0x0006503401007387 */ /* 0x0007e20000100800 */
[----:B------:R-:W-:-:S04]  /*0d60*/  IMAD.HI.U32 R2, R3, R5, R2 ;  /* 0x0000000503027227 */ /* 0x000fc800078e0002 */
[----:B------:R-:W-:-:S04]  /*0d70*/  IMAD.MOV.U32 R3, RZ, RZ, R4 ;  /* 0x000000ffff037224 */ /* 0x000fc800078e0004 */
[----:B------:R-:W-:-:S04]  /*0d80*/  IMAD.HI.U32 R2, R2, R3, RZ ;  /* 0x0000000302027227 */ /* 0x000fc800078e00ff */
[----:B------:R-:W-:Y:S02]  /*0d90*/  IMAD.MOV R2, RZ, RZ, -R2 ;  /* 0x000000ffff027224 */ /* 0x000fe400078e0a02 */
[----:B--2---:R-:W-:Y:S02]  /*0da0*/  VIADD R4, R6, 0xffffffe ;  /* 0x0ffffffe06047836 */ /* 0x004fe40000000000 */
[C---:B------:R-:W-:Y:S02]  /*0db0*/  IMAD R2, R13.reuse, R2, R3 ;  /* 0x000000020d027224 */ /* 0x040fe400078e0203 */
[----:B------:R2:W5:Y:S01]  /*0dc0*/  F2I.FTZ.U32.TRUNC.NTZ R5, R4 ;  /* 0x0000000400057305 */ /* 0x000562000021f000 */
[----:B------:R-:W-:Y:S01]  /*0dd0*/  IMAD.SHL.U32 R3, R12, 0x200000, RZ ;  /* 0x002000000c037824 */ /* 0x000fe200078e00ff */
[----:B------:R-:W-:Y:S01]  /*0de0*/  BAR.SYNC.DEFER_BLOCKING 0x0 ;  /* 0x0000000000007b1d */ /* 0x000fe20000010000 */
[----:B------:R-:W-:-:S03]  /*0df0*/  ISETP.GT.U32.AND P0, PT, R13, R2, PT ;  /* 0x000000020d00720c */ /* 0x000fc60003f04070 */
[----:B------:R-:W-:Y:S02]  /*0e00*/  LOP3.LUT R3, R3, 0x600000, RZ, 0xc0, !PT ;  /* 0x0060000003037812 */ /* 0x000fe400078ec0ff */
[----:B0-----:R-:W-:Y:S01]  /*0e10*/  R2UR UR20, R8 ;  /* 0x00000000081472ca */ /* 0x001fe200000e0000 */
[----:B--2---:R-:W-:Y:S01]  /*0e20*/  IMAD.MOV.U32 R4, RZ, RZ, RZ ;  /* 0x000000ffff047224 */ /* 0x004fe200078e00ff */
[----:B------:R-:W-:Y:S01]  /*0e30*/  R2UR UR9, R3 ;  /* 0x00000000030972ca */ /* 0x000fe200000e0000 */
[----:B------:R-:W-:Y:S02]  /*0e40*/  VIADD R3, R75, 0xffffffff ;  /* 0xffffffff4b037836 */ /* 0x000fe40000000000 */
[----:B-----5:R-:W-:-:S03]  /*0e50*/  IMAD.MOV R6, RZ, RZ, -R5 ;  /* 0x000000ffff067224 */ /* 0x020fc600078e0a05 */
[----:B------:R-:W-:Y:S01]  /*0e60*/  ISETP.GE.U32.AND P5, PT, R3, 0x7fffffc0, PT ;  /* 0x7fffffc00300780c */ /* 0x000fe20003fa6070 */
[----:B------:R-:W-:Y:S02]  /*0e70*/  @!P0 IMAD.IADD R2, R2, 0x1, -R13 ;  /* 0x0000000102028824 */ /* 0x000fe400078e0a0d */
[----:B------:R-:W-:Y:S02]  /*0e80*/  IMAD R7, R6, R9, RZ ;  /* 0x0000000906077224 */ /* 0x000fe400078e02ff */
[----:B------:R-:W-:Y:S01]  /*0e90*/  VIADD R3, R75, 0xffffffed ;  /* 0xffffffed4b037836 */ /* 0x000fe20000000000 */
[----:B------:R-:W-:Y:S01]  /*0ea0*/  ISETP.GT.U32.AND P0, PT, R13, R2, PT ;  /* 0x000000020d00720c */ /* 0x000fe20003f04070 */
[----:B------:R-:W-:Y:S01]  /*0eb0*/  IMAD.HI.U32 R8, R5, R7, R4 ;  /* 0x0000000705087227 */ /* 0x000fe200078e0004 */
[----:B------:R-:W-:Y:S02]  /*0ec0*/  UIADD3 UR9, UPT, UPT, UR20, UR9, URZ ;  /* 0x0000000914097290 */ /* 0x000fe4000fffe0ff */
[----:B------:R-:W-:Y:S01]  /*0ed0*/  ISETP.GE.U32.AND P6, PT, R3, 0x7fffffae, PT ;  /* 0x7fffffae0300780c */ /* 0x000fe20003fc6070 */
[----:B------:R-:W-:-:S02]  /*0ee0*/  VIADD R4, R75, 0xfffffff7 ;  /* 0xfffffff74b047836 */ /* 0x000fc40000000000 */
[C---:B------:R-:W-:Y:S01]  /*0ef0*/  VIADD R5, R75.reuse, 0xffffffec ;  /* 0xffffffec4b057836 */ /* 0x040fe20000000000 */
[----:B------:R-:W-:Y:S01]  /*0f00*/  SEL R28, RZ, 0x1fffe, P6 ;  /* 0x0001fffeff1c7807 */ /* 0x000fe20003000000 */
[C---:B------:R-:W-:Y:S01]  /*0f10*/  VIADD R3, R75.reuse, 0xffffffe9 ;  /* 0xffffffe94b037836 */ /* 0x040fe20000000000 */
[----:B------:R-:W-:Y:S01]  /*0f20*/  ISETP.GE.U32.AND P3, PT, R4, 0x7fffffb8, PT ;  /* 0x7fffffb80400780c */ /* 0x000fe20003f66070 */
[----:B------:R-:W-:Y:S01]  /*0f30*/  VIADD R4, R75, 0xffffffe8 ;  /* 0xffffffe84b047836 */ /* 0x000fe20000000000 */
[----:B------:R-:W-:Y:S01]  /*0f40*/  ISETP.GE.U32.AND P1, PT, R5, 0x7fffffad, PT ;  /* 0x7fffffad0500780c */ /* 0x000fe20003f26070 */
[C---:B------:R-:W-:Y:S02]  /*0f50*/  VIADD R6, R75.reuse, 0xffffffee ;  /* 0xffffffee4b067836 */ /* 0x040fe40000000000 */
[----:B------:R-:W-:Y:S01]  /*0f60*/  @!P0 IMAD.IADD R2, R2, 0x1, -R13 ;  /* 0x0000000102028824 */ /* 0x000fe200078e0a0d */
[----:B------:R-:W-:Y:S01]  /*0f70*/  ISETP.GE.U32.AND P0, PT, R4, 0x7fffffa9, PT ;  /* 0x7fffffa90400780c */ /* 0x000fe20003f06070 */
[C---:B------:R-:W-:Y:S01]  /*0f80*/  VIADD R4, R75.reuse, 0xffffffea ;  /* 0xffffffea4b047836 */ /* 0x040fe20000000000 */
[----:B------:R-:W-:Y:S01]  /*0f90*/  SEL R27, RZ, 0x1, P1 ;  /* 0x00000001ff1b7807 */ /* 0x000fe20000800000 */
[----:B------:R-:W-:Y:S01]  /*0fa0*/  VIADD R5, R75, 0xffffffef ;  /* 0xffffffef4b057836 */ /* 0x000fe20000000000 */
[----:B------:R-:W-:Y:S01]  /*0fb0*/  ISETP.GE.U32.AND P1, PT, R3, 0x7fffffaa, PT ;  /* 0x7fffffaa0300780c */ /* 0x000fe20003f26070 */
[C---:B------:R-:W-:Y:S01]  /*0fc0*/  VIADD R3, R75.reuse, 0xffffffeb ;  /* 0xffffffeb4b037836 */ /* 0x040fe20000000000 */
[----:B------:R-:W-:Y:S01]  /*0fd0*/  ISETP.GE.U32.AND P2, PT, R6, 0x7fffffaf, PT ;  /* 0x7fffffaf0600780c */ /* 0x000fe20003f46070 */
[C---:B------:R-:W-:Y:S01]  /*0fe0*/  VIADD R6, R75.reuse, 0xffffffda ;  /* 0xffffffda4b067836 */ /* 0x040fe20000000000 */
[----:B------:R-:W-:Y:S01]  /*0ff0*/  ISETP.GE.U32.AND P6, PT, R4, 0x7fffffab, PT ;  /* 0x7fffffab0400780c */ /* 0x000fe20003fc6070 */
[----:B------:R-:W-:Y:S01]  /*1000*/  VIADD R4, R75, 0xffffffe4 ;  /* 0xffffffe44b047836 */ /* 0x000fe20000000000 */
[----:B------:R-:W-:Y:S01]  /*1010*/  ISETP.GE.U32.AND P4, PT, R5, 0x7fffffb0, PT ;  /* 0x7fffffb00500780c */ /* 0x000fe20003f86070 */
[----:B------:R-:W-:Y:S01]  /*1020*/  VIADD R5, R75, 0xffffffe6 ;  /* 0xffffffe64b057836 */ /* 0x000fe20000000000 */
[----:B------:R-:W-:Y:S01]  /*1030*/  SEL R15, RZ, 0x4, P2 ;  /* 0x00000004ff0f7807 */ /* 0x000fe20001000000 */
[----:B------:R-:W-:Y:S01]  /*1040*/  IMAD.IADD R28, R27, 0x1, R28 ;  /* 0x000000011b1c7824 */ /* 0x000fe200078e021c */
[----:B------:R-:W-:Y:S01]  /*1050*/  ISETP.GE.U32.AND P2, PT, R3, 0x7fffffac, PT ;  /* 0x7fffffac0300780c */ /* 0x000fe20003f46070 */
[----:B------:R-:W-:Y:S01]  /*1060*/  VIADD R3, R75, 0xffffffe5 ;  /* 0xffffffe54b037836 */ /* 0x000fe20000000000 */
[----:B------:R-:W-:-:S02]  /*1070*/  SEL R20, RZ, 0x7fff8, P4 ;  /* 0x0007fff8ff147807 */ /* 0x000fc40002000000 */
[----:B------:R-:W-:Y:S01]  /*1080*/  ISETP.GE.U32.AND P4, PT, R4, 0x7fffffa5, PT ;  /* 0x7fffffa50400780c */ /* 0x000fe20003f86070 */
[----:B------:R-:W-:Y:S01]  /*1090*/  VIADD R4, R75, 0xffffffe7 ;  /* 0xffffffe74b047836 */ /* 0x000fe20000000000 */
[----:B------:R-:W-:Y:S02]  /*10a0*/  SEL R29, RZ, 0x1, P0 ;  /* 0x00000001ff1d7807 */ /* 0x000fe40000000000 */
[----:B------:R-:W-:Y:S01]  /*10b0*/  ISETP.GE.U32.AND P0, PT, R3, 0x7fffffa6, PT ;  /* 0x7fffffa60300780c */ /* 0x000fe20003f06070 */
[C---:B------:R-:W-:Y:S01]  /*10c0*/  VIADD R3, R75.reuse, 0xffffffe1 ;  /* 0xffffffe14b037836 */ /* 0x040fe20000000000 */
[----:B------:R-:W-:Y:S02]  /*10d0*/  SEL R25, RZ, 0x4, P6 ;  /* 0x00000004ff197807 */ /* 0x000fe40003000000 */
[----:B------:R-:W-:Y:S01]  /*10e0*/  ISETP.GE.U32.AND P6, PT, R4, 0x7fffffa8, PT ;  /* 0x7fffffa80400780c */ /* 0x000fe20003fc6070 */
[----:B------:R-:W-:Y:S01]  /*10f0*/  VIADD R4, R75, 0xffffffe0 ;  /* 0xffffffe04b047836 */ /* 0x000fe20000000000 */
[----:B------:R-:W-:-:S02]  /*1100*/  SEL R26, RZ, 0x7fff8, P2 ;  /* 0x0007fff8ff1a7807 */ /* 0x000fc40001000000 */
[----:B------:R-:W-:Y:S02]  /*1110*/  SEL R30, RZ, 0x1fffe, P1 ;  /* 0x0001fffeff1e7807 */ /* 0x000fe40000800000 */
        /* <DEDUP_REMOVED lines=10> */
[C---:B------:R-:W-:Y:S01]  /*11c0*/  VIADD R3, R75.reuse, 0xffffffcd ;  /* 0xffffffcd4b037836 */ /* 0x040fe20000000000 */
[----:B------:R-:W-:Y:S02]  /*11d0*/  SEL R24, RZ, 0x7fff8, P6 ;  /* 0x0007fff8ff187807 */ /* 0x000fe40003000000 */
        /* <DEDUP_REMOVED lines=19> */
[----:B------:R-:W-:Y:S01]  /*1310*/  ISETP.GE.U32.AND P2, PT, R3, 0x7fffff8a, PT ;  /* 0x7fffff8a0300780c */ /* 0x000fe20003f46070 */
[----:B------:R-:W-:Y:S01]  /*1320*/  VIADD R3, R75, 0xffffffcb ;  /* 0xffffffcb4b037836 */ /* 0x000fe20000000000 */
[----:B------:R-:W-:Y:S01]  /*1330*/  SEL R18, RZ, 0x4, P0 ;  /* 0x00000004ff127807 */ /* 0x000fe20000000000 */
[----:B------:R-:W-:Y:S01]  /*1340*/  IMAD.IADD R31, R31, 0x1, R32 ;  /* 0x000000011f1f7824 */ /* 0x000fe200078e0220 */
[----:B------:R-:W-:Y:S01]  /*1350*/  ISETP.GE.U32.AND P0, PT, R4, 0x7fffff8b, PT ;  /* 0x7fffff8b0400780c */ /* 0x000fe20003f06070 */
[----:B------:R-:W-:Y:S01]  /*1360*/  VIADD R4, R75, 0xffffffc4 ;  /* 0xffffffc44b047836 */ /* 0x000fe20000000000 */
[----:B------:R-:W-:Y:S02]  /*1370*/  SEL R19, RZ, 0x7fff8, P1 ;  /* 0x0007fff8ff137807 */ /* 0x000fe40000800000 */
[----:B------:R-:W-:Y:S01]  /*1380*/  ISETP.GE.U32.AND P1, PT, R3, 0x7fffff8c, PT ;  /* 0x7fffff8c0300780c */ /* 0x000fe20003f26070 */
[----:B------:R-:W-:Y:S01]  /*1390*/  VIADD R3, R75, 0xffffffc5 ;  /* 0xffffffc54b037836 */ /* 0x000fe20000000000 */
[----:B------:R-:W-:-:S02]  /*13a0*/  SEL R33, RZ, 0x1, P6 ;  /* 0x00000001ff217807 */ /* 0x000fc40003000000 */
[----:B------:R-:W-:Y:S01]  /*13b0*/  ISETP.GE.U32.AND P6, PT, R4, 0x7fffff85, PT ;  /* 0x7fffff850400780c */ /* 0x000fe20003fc6070 */
[----:B------:R-:W-:Y:S01]  /*13c0*/  VIADD R4, R75, 0xffffffc7 ;  /* 0xffffffc74b047836 */ /* 0x000fe20000000000 */
[----:B------:R-:W-:Y:S02]  /*13d0*/  SEL R34, RZ, 0x1fffe, P2 ;  /* 0x0001fffeff227807 */ /* 0x000fe40001000000 */
[----:B------:R-:W-:Y:S01]  /*13e0*/  ISETP.GE.U32.AND P2, PT, R3, 0x7fffff86, PT ;  /* 0x7fffff860300780c */ /* 0x000fe20003f46070 */
[----:B------:R-:W-:Y:S01]  /*13f0*/  VIADD R3, R75, 0xffffffc1 ;  /* 0xffffffc14b037836 */ /* 0x000fe20000000000 */
[----:B------:R-:W-:Y:S01]  /*1400*/  SEL R17, RZ, 0x7fff8, P1 ;  /* 0x0007fff8ff117807 */ /* 0x000fe20000800000 */
[----:B------:R-:W-:Y:S01]  /*1410*/  IMAD.IADD R33, R33, 0x1, R34 ;  /* 0x0000000121217824 */ /* 0x000fe200078e0222 */
[----:B------:R-:W-:Y:S01]  /*1420*/  ISETP.GE.U32.AND P1, PT, R4, 0x7fffff88, PT ;  /* 0x7fffff880400780c */ /* 0x000fe20003f26070 */
[----:B------:R-:W-:Y:S01]  /*1430*/  VIADD R4, R75, 0xffffffc0 ;  /* 0xffffffc04b047836 */ /* 0x000fe20000000000 */
[----:B------:R-:W-:-:S02]  /*1440*/  SEL R35, RZ, 0x1, P6 ;  /* 0x00000001ff237807 */ /* 0x000fc40003000000 */
[----:B------:R-:W-:Y:S02]  /*1450*/  SEL R16, RZ, 0x4, P0 ;  /* 0x00000004ff107807 */ /* 0x000fe40000000000 */
[----:B------:R-:W-:Y:S01]  /*1460*/  ISETP.GE.U32.AND P6, PT, R3, 0x7fffff82, PT ;  /* 0x7fffff820300780c */ /* 0x000fe20003fc6070 */
[----:B------:R-:W-:Y:S01]  /*1470*/  VIADD R3, R75, 0xffffffc3 ;  /* 0xffffffc34b037836 */ /* 0x000fe20000000000 */
[----:B------:R-:W-:Y:S01]  /*1480*/  ISETP.GE.U32.AND P0, PT, R5, 0x7fffff87, PT ;  /* 0x7fffff870500780c */ /* 0x000fe20003f06070 */
[C---:B------:R-:W-:Y:S01]  /*1490*/  VIADD R5, R75.reuse, 0xffffffc2 ;  /* 0xffffffc24b057836 */ /* 0x040fe20000000000 */
[----:B------:R-:W-:Y:S02]  /*14a0*/  SEL R36, RZ, 0x1fffe, P2 ;  /* 0x0001fffeff247807 */ /* 0x000fe40001000000 */
[----:B------:R-:W-:Y:S01]  /*14b0*/  ISETP.GE.U32.AND P2, PT, R4, 0x7fffff81, PT ;  /* 0x7fffff810400780c */ /* 0x000fe20003f46070 */
[----:B------:R-:W-:Y:S01]  /*14c0*/  VIADD R4, R75, 0xffffffdc ;  /* 0xffffffdc4b047836 */ /* 0x000fe20000000000 */
[----:B------:R-:W-:Y:S01]  /*14d0*/  SEL R14, RZ, 0x7fff8, P1 ;  /* 0x0007fff8ff0e7807 */ /* 0x000fe20000800000 */
[----:B------:R-:W-:Y:S01]  /*14e0*/  IMAD.IADD R35, R35, 0x1, R36 ;  /* 0x0000000123237824 */ /* 0x000fe200078e0224 */
[----:B------:R-:W-:-:S02]  /*14f0*/  SEL R13, RZ, 0x4, P0 ;  /* 0x00000004ff0d7807 */ /* 0x000fc40000000000 */
[----:B------:R-:W-:Y:S01]  /*1500*/  ISETP.GE.U32.AND P1, PT, R3, 0x7fffff84, PT ;  /* 0x7fffff840300780c */ /* 0x000fe20003f26070 */
[----:B------:R-:W-:Y:S01]  /*1510*/  VIADD R3, R75, 0xffffffdd ;  /* 0xffffffdd4b037836 */ /* 0x000fe20000000000 */
[----:B------:R-:W-:Y:S02]  /*1520*/  ISETP.GE.U32.AND P0, PT, R5, 0x7fffff83, PT ;  /* 0x7fffff830500780c */ /* 0x000fe40003f06070 */
[----:B------:R-:W-:Y:S02]  /*1530*/  SEL R38, RZ, 0x1fffe, P6 ;  /* 0x0001fffeff267807 */ /* 0x000fe40003000000 */
        /* <DEDUP_REMOVED lines=11> */
[----:B------:R-:W-:Y:S02]  /*15f0*/  SEL R40, RZ, 0x1fffe, P0 ;  /* 0x0001fffeff287807 */ /* 0x000fe40000000000 */
[----:B------:R-:W-:Y:S02]  /*1600*/  ISETP.GE.U32.AND P0, PT, R4, 0x7fffff99, PT ;  /* 0x7fffff990400780c */ /* 0x000fe40003f06070 */
        /* <DEDUP_REMOVED lines=17> */
[----:B------:R-:W-:Y:S02]  /*1720*/  ISETP.GE.U32.AND P0, PT, R43, 0x7fffff97, PT ;  /* 0x7fffff972b00780c */ /* 0x000fe40003f06070 */
[----:B------:R-:W-:Y:S02]  /*1730*/  SEL R43, RZ, 0x1, P1 ;  /* 0x00000001ff2b7807 */ /* 0x000fe40000800000 */
[----:B------:R-:W-:Y:S02]  /*1740*/  ISETP.GE.U32.AND P1, PT, R44, 0x7fffff98, PT ;  /* 0x7fffff982c00780c */ /* 0x000fe40003f26070 */
[----:B------:R-:W-:Y:S02]  /*1750*/  SEL R44, RZ, 0x1fffe, P6 ;  /* 0x0001fffeff2c7807 */ /* 0x000fe40003000000 */
[----:B------:R-:W-:Y:S02]  /*1760*/  ISETP.GE.U32.AND P6, PT, R3, 0x7fffff91, PT ;  /* 0x7fffff910300780c */ /* 0x000fe40003fc6070 */
[----:B------:R-:W-:Y:S01]  /*1770*/  SEL R3, RZ, 0x4, P0 ;  /* 0x00000004ff037807 */ /* 0x000fe20000000000 */
[----:B------:R-:W-:Y:S01]  /*1780*/  IMAD.IADD R43, R43, 0x1, R44 ;  /* 0x000000012b2b7824 */ /* 0x000fe200078e022c */
[----:B------:R-:W-:-:S02]  /*1790*/  ISETP.GE.U32.AND P0, PT, R45, 0x7fffff92, PT ;  /* 0x7fffff922d00780c */ /* 0x000fc40003f06070 */
[----:B------:R-:W-:Y:S02]  /*17a0*/  SEL R45, RZ, 0x1, P6 ;  /* 0x00000001ff2d7807 */ /* 0x000fe40003000000 */
[----:B------:R-:W-:Y:S02]  /*17b0*/  ISETP.GE.U32.AND P6, PT, R46, 0x7fffff93, PT ;  /* 0x7fffff932e00780c */ /* 0x000fe40003fc6070 */
[----:B------:R-:W-:Y:S02]  /*17c0*/  SEL R27, RZ, 0x1, P2 ;  /* 0x00000001ff1b7807 */ /* 0x000fe40001000000 */
[----:B------:R-:W-:Y:S02]  /*17d0*/  SEL R46, RZ, 0x1fffe, P0 ;  /* 0x0001fffeff2e7807 */ /* 0x000fe40000000000 */
[----:B------:R-:W-:Y:S01]  /*17e0*/  ISETP.GE.U32.AND P0, PT, R49, 0x7fffff94, PT ;  /* 0x7fffff943100780c */ /* 0x000fe20003f06070 */
[----:B------:R-:W-:Y:S01]  /*17f0*/  IMAD.IADD R27, R27, 0x1, R38 ;  /* 0x000000011b1b7824 */ /* 0x000fe200078e0226 */
[----:B------:R-:W-:Y:S01]  /*1800*/  SEL R49, RZ, 0x1, P4 ;  /* 0x00000001ff317807 */ /* 0x000fe20002000000 */
[----:B------:R-:W-:Y:S01]  /*1810*/  IMAD.IADD R45, R45, 0x1, R46 ;  /* 0x000000012d2d7824 */ /* 0x000fe200078e022e */
[----:B------:R-:W-:-:S02]  /*1820*/  LOP3.LUT R37, R37, 0x3, RZ, 0xc0, !PT ;  /* 0x0000000325257812 */ /* 0x000fc400078ec0ff */
[----:B------:R-:W-:Y:S01]  /*1830*/  LOP3.LUT R27, R27, 0x3, RZ, 0xc0, !PT ;  /* 0x000000031b1b7812 */ /* 0x000fe200078ec0ff */
[----:B------:R-:W-:Y:S01]  /*1840*/  IMAD.IADD R49, R49, 0x1, R50 ;  /* 0x0000000131317824 */ /* 0x000fe200078e0232 */
[----:B------:R-:W-:Y:S02]  /*1850*/  IADD3 R37, PT, PT, R37, R5, R4 ;  /* 0x0000000525257210 */ /* 0x000fe40007ffe004 */
[----:B------:R-:W-:Y:S02]  /*1860*/  SEL R4, RZ, 0x7fff8, P1 ;  /* 0x0007fff8ff047807 */ /* 0x000fe40000800000 */
[----:B------:R-:W-:Y:S02]  /*1870*/  LOP3.LUT R49, R49, 0x3, RZ, 0xc0, !PT ;  /* 0x0000000331317812 */ /* 0x000fe400078ec0ff */
[----:B------:R-:W-:Y:S02]  /*1880*/  LOP3.LUT R43, R43, 0x3, RZ, 0xc0, !PT ;  /* 0x000000032b2b7812 */ /* 0x000fe400078ec0ff */
[----:B------:R-:W-:-:S02]  /*1890*/  LOP3.LUT R35, R35, 0x3, RZ, 0xc0, !PT ;  /* 0x0000000323237812 */ /* 0x000fc400078ec0ff */
[----:B------:R-:W-:Y:S02]  /*18a0*/  IADD3 R7, PT, PT, R27, R12, R7 ;  /* 0x0000000c1b077210 */ /* 0x000fe40007ffe007 */
[----:B------:R-:W-:Y:S02]  /*18b0*/  SEL R5, RZ, 0x4, P6 ;  /* 0x00000004ff057807 */ /* 0x000fe40003000000 */
[----:B------:R-:W-:Y:S02]  /*18c0*/  SEL R12, RZ, 0x7fff8, P0 ;  /* 0x0007fff8ff0c7807 */ /* 0x000fe40000000000 */
[----:B------:R-:W-:Y:S02]  /*18d0*/  LOP3.LUT R45, R45, 0x3, RZ, 0xc0, !PT ;  /* 0x000000032d2d7812 */ /* 0x000fe400078ec0ff */
[----:B------:R-:W-:Y:S02]  /*18e0*/  LOP3.LUT R47, R47, 0x3, RZ, 0xc0, !PT ;  /* 0x000000032f2f7812 */ /* 0x000fe400078ec0ff */
[----:B------:R-:W-:-:S02]  /*18f0*/  IADD3 R21, PT, PT, R49, R22, R21 ;  /* 0x0000001631157210 */ /* 0x000fc40007ffe015 */
[----:B------:R-:W-:Y:S02]  /*1900*/  IADD3 R3, PT, PT, R43, R4, R3 ;  /* 0x000000042b037210 */ /* 0x000fe40007ffe003 */
[----:B------:R-:W-:Y:S02]  /*1910*/  LOP3.LUT R29, R29, 0x3, RZ, 0xc0, !PT ;  /* 0x000000031d1d7812 */ /* 0x000fe400078ec0ff */
[----:B------:R-:W-:Y:S02]  /*1920*/  IADD3 R13, PT, PT, R35, R14, R13 ;  /* 0x0000000e230d7210 */ /* 0x000fe40007ffe00d */
[----:B------:R-:W-:Y:S02]  /*1930*/  LOP3.LUT R4, R7, 0xf, RZ, 0xc0, !PT ;  /* 0x0000000f07047812 */ /* 0x000fe400078ec0ff */
[----:B------:R-:W-:Y:S02]  /*1940*/  IADD3 R5, PT, PT, R45, R12, R5 ;  /* 0x0000000c2d057210 */ /* 0x000fe40007ffe005 */
[----:B------:R-:W-:Y:S01]  /*1950*/  IADD3 R23, PT, PT, R47, R24, R23 ;  /* 0x000000182f177210 */ /* 0x000fe20007ffe017 */
[----:B------:R-:W-:Y:S01]  /*1960*/  IMAD R13, R13, 0x10, R4 ;  /* 0x000000100d0d7824 */ /* 0x000fe200078e0204 */
[----:B------:R-:W-:-:S02]  /*1970*/  LOP3.LUT R14, R21, 0xf, RZ, 0xc0, !PT ;  /* 0x0000000f150e7812 */ /* 0x000fc400078ec0ff */
[----:B------:R-:W-:Y:S02]  /*1980*/  IADD3 R25, PT, PT, R29, R26, R25 ;  /* 0x0000001a1d197210 */ /* 0x000fe40007ffe019 */
[----:B------:R-:W-:Y:S01]  /*1990*/  LOP3.LUT R41, R41, 0x3, RZ, 0xc0, !PT ;  /* 0x0000000329297812 */ /* 0x000fe200078ec0ff */
[----:B------:R-:W-:Y:S01]  /*19a0*/  IMAD R23, R23, 0x10, R14 ;  /* 0x0000001017177824 */ /* 0x000fe200078e020e */
[----:B------:R-:W-:Y:S01]  /*19b0*/  LOP3.LUT R33, R33, 0x3, RZ, 0xc0, !PT ;  /* 0x0000000321217812 */ /* 0x000fe200078ec0ff */
[----:B------:R-:W-:Y:S01]  /*19c0*/  IMAD.SHL.U32 R14, R25, 0x100, RZ ;  /* 0x00000100190e7824 */ /* 0x000fe200078e00ff */
[----:B------:R-:W-:Y:S02]  /*19d0*/  LOP3.LUT R4, R5, 0xf, RZ, 0xc0, !PT ;  /* 0x0000000f05047812 */ /* 0x000fe400078ec0ff */
[----:B------:R-:W-:Y:S02]  /*19e0*/  IADD3 R6, PT, PT, R41, R39, R6 ;  /* 0x0000002729067210 */ /* 0x000fe40007ffe006 */
[----:B------:R-:W-:Y:S01]  /*19f0*/  LOP3.LUT R28, R28, 0x3, RZ, 0xc0, !PT ;  /* 0x000000031c1c7812 */ /* 0x000fe200078ec0ff */
[----:B------:R-:W-:Y:S01]  /*1a00*/  IMAD R12, R3, 0x10, R4 ;  /* 0x00000010030c7824 */ /* 0x000fe200078e0204 */
[----:B------:R-:W-:Y:S01]  /*1a10*/  IADD3 R16, PT, PT, R33, R17, R16 ;  /* 0x0000001121107210 */ /* 0x000fe20007ffe010 */
[----:B------:R-:W0:Y:S01]  /*1a20*/  LDC.64 R4, c[0x0][0x3a8] ;  /* 0x0000ea00ff047b82 */ /* 0x000e220000000a00 */
[----:B------:R-:W-:Y:S01]  /*1a30*/  IMAD.SHL.U32 R6, R6, 0x100, RZ ;  /* 0x0000010006067824 */ /* 0x000fe200078e00ff */
[----:B------:R-:W-:-:S02]  /*1a40*/  IADD3 R15, PT, PT, R28, R20, R15 ;  /* 0x000000141c0f7210 */ /* 0x000fc40007ffe00f */
[----:B------:R-:W-:Y:S01]  /*1a50*/  LOP3.LUT R14, R14, 0xf00, RZ, 0xe2, !PT ;  /* 0x00000f000e0e7812 */ /* 0x000fe200078ee2ff */
[----:B------:R-:W-:Y:S01]  /*1a60*/  IMAD.SHL.U32 R16, R16, 0x100, RZ ;  /* 0x0000010010107824 */ /* 0x000fe200078e00ff */
[----:B------:R-:W-:Y:S02]  /*1a70*/  LOP3.LUT R31, R31, 0x3, RZ, 0xc0, !PT ;  /* 0x000000031f1f7812 */ /* 0x000fe400078ec0ff */
[----:B------:R-:W-:Y:S01]  /*1a80*/  LOP3.LUT R6, R6, 0xf00, RZ, 0xe2, !PT ;  /* 0x00000f0006067812 */ /* 0x000fe200078ee2ff */
[----:B------:R-:W-:Y:S01]  /*1a90*/  IMAD R14, R15, 0x1000, R14 ;  /* 0x000010000f0e7824 */ /* 0x000fe200078e020e */
[----:B------:R-:W-:Y:S02]  /*1aa0*/  LOP3.LUT R23, R23, 0xff, RZ, 0xc0, !PT ;  /* 0x000000ff17177812 */ /* 0x000fe400078ec0ff */
[----:B------:R-:W-:Y:S01]  /*1ab0*/  IADD3 R18, PT, PT, R31, R19, R18 ;  /* 0x000000131f127210 */ /* 0x000fe20007ffe012 */
[----:B------:R-:W-:Y:S01]  /*1ac0*/  IMAD R37, R37, 0x1000, R6 ;  /* 0x0000100025257824 */ /* 0x000fe200078e0206 */
[----:B------:R-:W-:Y:S01]  /*1ad0*/  LOP3.LUT R3, R16, 0xf00, RZ, 0xe2, !PT ;  /* 0x00000f0010037812 */ /* 0x000fe200078ee2ff */
[----:B------:R-:W-:Y:S01]  /*1ae0*/  IMAD.IADD R7, R14, 0x1, R23 ;  /* 0x000000010e077824 */ /* 0x000fe200078e0217 */
[----:B------:R-:W-:-:S02]  /*1af0*/  ISETP.GE.AND P0, PT, R52, RZ, PT ;  /* 0x000000ff3400720c */ /* 0x000fc40003f06270 */
[----:B------:R-:W-:Y:S01]  /*1b00*/  ISETP.NE.AND P6, PT, R10, RZ, PT ;  /* 0x000000ff0a00720c */ /* 0x000fe20003fc5270 */
[----:B------:R-:W-:Y:S01]  /*1b10*/  IMAD R3, R18, 0x1000, R3 ;  /* 0x0000100012037824 */ /* 0x000fe200078e0203 */
[----:B------:R-:W-:Y:S02]  /*1b20*/  LOP3.LUT R6, R13, 0xff, RZ, 0xc0, !PT ;  /* 0x000000ff0d067812 */ /* 0x000fe400078ec0ff */
[----:B------:R-:W-:Y:S02]  /*1b30*/  LOP3.LUT R12, R12, 0xff, RZ, 0xc0, !PT ;  /* 0x000000ff0c0c7812 */ /* 0x000fe400078ec0ff */
[----:B------:R-:W-:Y:S01]  /*1b40*/  LOP3.LUT R7, R7, 0xffff, RZ, 0xc0, !PT ;  /* 0x0000ffff07077812 */ /* 0x000fe200078ec0ff */
[----:B------:R-:W-:Y:S02]  /*1b50*/  IMAD.IADD R6, R3, 0x1, R6 ;  /* 0x0000000103067824 */ /* 0x000fe400078e0206 */
[----:B------:R-:W-:Y:S01]  /*1b60*/  IMAD.MOV.U32 R3, RZ, RZ, R2 ;  /* 0x000000ffff037224 */ /* 0x000fe200078e0002 */
[----:B------:R-:W-:Y:S01]  /*1b70*/  SHF.R.U32.HI R13, RZ, 0xf, R7 ;  /* 0x0000000fff0d7819 */ /* 0x000fe20000011607 */
[----:B------:R-:W-:-:S02]  /*1b80*/  IMAD.IADD R37, R37, 0x1, R12 ;  /* 0x0000000125257824 */ /* 0x000fc400078e020c */
[----:B------:R-:W-:Y:S01]  /*1b90*/  @!P0 IMAD.MOV R3, RZ, RZ, -R3 ;  /* 0x000000ffff038224 */ /* 0x000fe200078e0a03 */
[----:B------:R-:W-:Y:S01]  /*1ba0*/  @!P6 LOP3.LUT R3, RZ, R10, RZ, 0x33, !PT ;  /* 0x0000000aff03e212 */ /* 0x000fe200078e33ff */
[----:B0-----:R-:W-:Y:S01]  /*1bb0*/  IMAD.SHL.U32 R10, R4, 0x8, RZ ;  /* 0x00000008040a7824 */ /* 0x001fe200078e00ff */
[----:B------:R-:W-:Y:S02]  /*1bc0*/  LOP3.LUT P1, RZ, R13, 0x1, RZ, 0xc0, !PT ;  /* 0x000000010dff7812 */ /* 0x000fe4000782c0ff */
[----:B------:R-:W-:Y:S02]  /*1bd0*/  ISETP.NE.U32.AND P0, PT, R51, RZ, PT ;  /* 0x000000ff3300720c */ /* 0x000fe40003f05070 */
[----:B------:R-:W-:Y:S01]  /*1be0*/  PRMT R6, R6, 0x5410, R37 ;  /* 0x0000541006067816 */ /* 0x000fe20000000025 */
[----:B-1-34-:R-:W-:Y:S10]  /*1bf0*/  BRA.U UP0, `(.L_x_11) ;  /* 0x0000000100187547 */ /* 0x01aff4000b800000 */
[----:B------:R-:W-:Y:S01]  /*1c00*/  ELECT P6, URZ, PT ;  /* 0x0000000000ff782f */ /* 0x000fe200038c0000 */
[----:B------:R-:W-:Y:S01]  /*1c10*/  IMAD.MOV.U32 R2, RZ, RZ, 0x1 ;  /* 0x00000001ff027424 */ /* 0x000fe200078e00ff */
[----:B------:R-:W-:Y:S01]  /*1c20*/  UMOV UR4, 0x40 ;  /* 0x0000004000047882 */ /* 0x000fe20000000000 */
[----:B------:R-:W-:Y:S01]  /*1c30*/  UVIRTCOUNT.DEALLOC.SMPOOL 0x80 ;  /* 0x000000800000784c */ /* 0x000fe20000000000 */
[----:B------:R-:W-:-:S09]  /*1c40*/  ULEA UR4, UR16, UR4, 0x18 ;  /* 0x0000000410047291 */ /* 0x000fd2000f8ec0ff */
[----:B------:R0:W-:Y:S03]  /*1c50*/  @P6 STS.U8 [UR4], R2 ;  /* 0x00000002ff006988 */ /* 0x0001e60008000004 */
.L_x_11:
[----:B------:R-:W-:Y:S01]  /*1c60*/  STTM.x64 tmem[UR9], RZ ;  /* 0x000000ff000079ed */ /* 0x000fe20008340009 */
[----:B------:R-:W-:Y:S01]  /*1c70*/  STTM.x64 tmem[UR9+0x40], RZ ;  /* 0x000040ff000079ed */ /* 0x000fe20008340009 */
[----:B------:R-:W-:Y:S01]  /*1c80*/  STTM.x64 tmem[UR9+0x80], RZ ;  /* 0x000080ff000079ed */ /* 0x000fe20008340009 */
[----:B------:R-:W-:Y:S01]  /*1c90*/  STTM.x64 tmem[UR9+0xc0], RZ ;  /* 0x0000c0ff000079ed */ /* 0x000fe20008340009 */
[----:B------:R-:W-:Y:S01]  /*1ca0*/  STTM.x64 tmem[UR9+0x100], RZ ;  /* 0x000100ff000079ed */ /* 0x000fe20008340009 */
[----:B------:R-:W-:Y:S01]  /*1cb0*/  STTM.x64 tmem[UR9+0x140], RZ ;  /* 0x000140ff000079ed */ /* 0x000fe20008340009 */
[----:B------:R-:W-:Y:S01]  /*1cc0*/  STTM.x64 tmem[UR9+0x180], RZ ;  /* 0x000180ff000079ed */ /* 0x000fe20008340009 */
[----:B------:R-:W-:Y:S01]  /*1cd0*/  STTM.x64 tmem[UR9+0x1c0], RZ ;  /* 0x0001c0ff000079ed */ /* 0x000fe20008340009 */
[----:B------:R-:W1:Y:S02]  /*1ce0*/  FENCE.VIEW.ASYNC.T ;  /* 0x00000000000073c6 */ /* 0x000e640000000200 */
[----:B-1----:R-:W-:Y:S01]  /*1cf0*/  BAR.SYNC.DEFER_BLOCKING 0x0 ;  /* 0x0000000000007b1d */ /* 0x002fe20000010000 */
[----:B------:R-:W-:Y:S01]  /*1d00*/  IMAD R3, R3, UR11, RZ ;  /* 0x0000000b03037c24 */ /* 0x000fe2000f8e02ff */
[----:B------:R-:W-:-:S04]  /*1d10*/  SHF.R.U32.HI R13, RZ, 0x7, R7 ;  /* 0x00000007ff0d7819 */ /* 0x000fc80000011607 */
[----:B------:R-:W-:Y:S01]  /*1d20*/  VOTEU.ALL UP1, P0 ;  /* 0x0000000000ff7886 */ /* 0x000fe20000020000 */
[----:B------:R-:W-:Y:S01]  /*1d30*/  VOTEU.ALL UP2, P0 ;  /* 0x0000000000ff7886 */ /* 0x000fe20000040000 */
[----:B0-----:R-:W-:Y:S01]  /*1d40*/  IADD3 R2, P6, PT, R3, UR12, RZ ;  /* 0x0000000c03027c10 */ /* 0x001fe2000ffde0ff */
[----:B------:R-:W-:Y:S02]  /*1d50*/  STL [R1+0xd18], R92 ;  /* 0x000d185c01007387 */ /* 0x000fe40000100800 */
[----:B------:R-:W-:-:S04]  /*1d60*/  @!UP1 UIADD3 UR6, UPT, UPT, -UR5, 0x100000, URZ ;  /* 0x0010000005069890 */ /* 0x000fc8000fffe1ff */
[----:B------:R-:W-:Y:S02]  /*1d70*/  @!UP1 USHF.L.U32 UR7, UR6, 0xb, URZ ;  /* 0x0000000b06079899 */ /* 0x000fe400080006ff */
[----:B------:R-:W-:Y:S01]  /*1d80*/  @!UP1 USHF.L.U32 UR6, UR6, 0x1, URZ ;  /* 0x0000000106069899 */ /* 0x000fe200080006ff */
[----:B------:R-:W-:Y:S01]  /*1d90*/  IMAD.SHL.U32 R12, R4, 0x10, RZ ;  /* 0x00000010040c7824 */ /* 0x000fe200078e00ff */
[----:B------:R-:W-:Y:S01]  /*1da0*/  LEA.HI.X.SX32 R3, R3, UR13, 0x1, P6 ;  /* 0x0000000d03037c11 */ /* 0x000fe2000b0f0eff */
[----:B------:R-:W-:Y:S04]  /*1db0*/  STL [R1+0xd14], R89 ;  /* 0x000d145901007387 */ /* 0x000fe80000100800 */
[----:B------:R-:W0:Y:S05]  /*1dc0*/  FENCE.VIEW.ASYNC.S ;  /* 0x00000000000073c6 */ /* 0x000e2a0000000000 */
[----:B0-----:R0:W1:Y:S02]  /*1dd0*/  @!UP2 SYNCS.EXCH.64 URZ, [UR10], UR6 ;  /* 0x000000060affa5b2 */ /* 0x0010640008000100 */
[----:B-1----:R-:W-:Y:S01]  /*1de0*/  BAR.SYNC.DEFER_BLOCKING 0x0 ;  /* 0x0000000000007b1d */ /* 0x002fe20000010000 */
[----:B------:R-:W-:-:S04]  /*1df0*/  IADD3 R72, P6, PT, R10, R2, RZ ;  /* 0x000000020a487210 */ /* 0x000fc80007fde0ff */
[-C--:B------:R-:W-:Y:S02]  /*1e00*/  LEA.HI.X.SX32 R74, R10, R3.reuse, 0x1, P6 ;  /* 0x000000030a4a7211 */ /* 0x080fe400030f0eff */
[----:B------:R-:W-:Y:S01]  /*1e10*/  IADD3 R70, P6, PT, R12, R2, RZ ;  /* 0x000000020c467210 */ /* 0x000fe20007fde0ff */
[----:B------:R-:W-:Y:S01]  /*1e20*/  STL [R1+0xd10], R91 ;  /* 0x000d105b01007387 */ /* 0x000fe20000100800 */
[----:B------:R-:W-:Y:S01]  /*1e30*/  PRMT R78, RZ, 0x7610, R78 ;  /* 0x00007610ff4e7816 */ /* 0x000fe2000000004e */
[----:B------:R-:W-:Y:S01]  /*1e40*/  IMAD R10, R4, 0x18, RZ ;  /* 0x00000018040a7824 */ /* 0x000fe200078e02ff */
[----:B------:R-:W-:Y:S01]  /*1e50*/  LEA.HI.X.SX32 R73, R12, R3, 0x1, P6 ;  /* 0x000000030c497211 */ /* 0x000fe200030f0eff */
[----:B------:R-:W-:Y:S01]  /*1e60*/  STL [R1+0xd1c], R91 ;  /* 0x000d1c5b01007387 */ /* 0x000fe20000100800 */
[----:B------:R-:W-:Y:S01]  /*1e70*/  @!P3 IMAD.MOV.U32 R12, RZ, RZ, R72 ;  /* 0x000000ffff0cb224 */ /* 0x000fe200078e0048 */
[----:B------:R-:W-:Y:S02]  /*1e80*/  PRMT R15, RZ, 0x7610, R15 ;  /* 0x00007610ff0f7816 */ /* 0x000fe4000000000f */
[----:B------:R-:W-:Y:S01]  /*1e90*/  PRMT R71, RZ, 0x7610, R71 ;  /* 0x00007610ff477816 */ /* 0x000fe20000000047 */
[----:B------:R-:W-:Y:S01]  /*1ea0*/  STL [R1+0xd0c], R90 ;  /* 0x000d0c5a01007387 */ /* 0x000fe20000100800 */
[----:B------:R-:W-:-:S02]  /*1eb0*/  SHF.R.U64 R14, R6, 0x1f, RZ ;  /* 0x0000001f060e7819 */ /* 0x000fc400000012ff */
[----:B------:R-:W-:Y:S01]  /*1ec0*/  PRMT R69, RZ, 0x7610, R69 ;  /* 0x00007610ff457816 */ /* 0x000fe20000000045 */
[----:B------:R-:W-:Y:S01]  /*1ed0*/  STL [R1+0xd08], R93 ;  /* 0x000d085d01007387 */ /* 0x000fe20000100800 */
[----:B------:R-:W-:Y:S02]  /*1ee0*/  PRMT R68, RZ, 0x7610, R68 ;  /* 0x00007610ff447816 */ /* 0x000fe40000000044 */
[----:B------:R-:W-:Y:S01]  /*1ef0*/  PRMT R66, RZ, 0x7610, R66 ;  /* 0x00007610ff427816 */ /* 0x000fe20000000042 */
[----:B------:R-:W2:Y:S01]  /*1f00*/  @!P5 LDG.E.U8 R76, desc[UR18][R2.64] ;  /* 0x00000012024cd981 */ /* 0x000ea2000c1e1100 */
[----:B------:R-:W-:Y:S01]  /*1f10*/  LOP3.LUT P5, RZ, R13, 0x1, RZ, 0xc0, !PT ;  /* 0x000000010dff7812 */ /* 0x000fe200078ac0ff */
[----:B------:R-:W-:Y:S01]  /*1f20*/  @!P3 IMAD.MOV.U32 R13, RZ, RZ, R74 ;  /* 0x000000ffff0db224 */ /* 0x000fe200078e004a */
[----:B------:R-:W-:Y:S01]  /*1f30*/  PRMT R67, RZ, 0x7610, R67 ;  /* 0x00007610ff437816 */ /* 0x000fe20000000043 */
[----:B------:R-:W-:Y:S01]  /*1f40*/  STL [R1+0xd20], R93 ;  /* 0x000d205d01007387 */ /* 0x000fe20000100800 */
[----:B------:R-:W-:-:S02]  /*1f50*/  PRMT R65, RZ, 0x7610, R65 ;  /* 0x00007610ff417816 */ /* 0x000fc40000000041 */
[----:B------:R-:W-:Y:S01]  /*1f60*/  PRMT R64, RZ, 0x7610, R64 ;  /* 0x00007610ff407816 */ /* 0x000fe20000000040 */
[----:B------:R1:W-:Y:S01]  /*1f70*/  STL [R1+0x70], R72 ;  /* 0x0000704801007387 */ /* 0x0003e20000100800 */
[----:B------:R-:W-:Y:S02]  /*1f80*/  PRMT R63, RZ, 0x7610, R63 ;  /* 0x00007610ff3f7816 */ /* 0x000fe4000000003f */
[----:B------:R-:W-:Y:S01]  /*1f90*/  PRMT R62, RZ, 0x7610, R62 ;  /* 0x00007610ff3e7816 */ /* 0x000fe2000000003e */
[----:B------:R3:W4:Y:S01]  /*1fa0*/  @!P3 LDG.E.U8 R78, desc[UR18][R12.64] ;  /* 0x000000120c4eb981 */ /* 0x000722000c1e1100 */
[----:B------:R-:W-:Y:S02]  /*1fb0*/  PRMT R61, RZ, 0x7610, R61 ;  /* 0x00007610ff3d7816 */ /* 0x000fe4000000003d */
[----:B------:R-:W-:Y:S01]  /*1fc0*/  PRMT R60, RZ, 0x7610, R60 ;  /* 0x00007610ff3c7816 */ /* 0x000fe2000000003c */
[----:B------:R-:W-:Y:S01]  /*1fd0*/  STL [R1+0x6c], R74 ;  /* 0x00006c4a01007387 */ /* 0x000fe20000100800 */
[----:B------:R-:W-:-:S02]  /*1fe0*/  PRMT R59, RZ, 0x7610, R59 ;  /* 0x00007610ff3b7816 */ /* 0x000fc4000000003b */
[----:B------:R-:W-:Y:S02]  /*1ff0*/  PRMT R58, RZ, 0x7610, R58 ;  /* 0x00007610ff3a7816 */ /* 0x000fe4000000003a */
[----:B------:R-:W-:Y:S01]  /*2000*/  PRMT R56, RZ, 0x7610, R56 ;  /* 0x00007610ff387816 */ /* 0x000fe20000000038 */
[----:B---3--:R-:W-:Y:S01]  /*2010*/  @P1 IMAD.MOV.U32 R12, RZ, RZ, R70 ;  /* 0x000000ffff0c1224 */ /* 0x008fe200078e0046 */
[----:B-1----:R-:W-:Y:S01]  /*2020*/  IADD3 R72, P6, PT, R10, R2, RZ ;  /* 0x000000020a487210 */ /* 0x002fe20007fde0ff */
[----:B------:R-:W-:Y:S01]  /*2030*/  @P1 IMAD.MOV.U32 R13, RZ, RZ, R73 ;  /* 0x000000ffff0d1224 */ /* 0x000fe200078e0049 */
[----:B------:R-:W-:Y:S01]  /*2040*/  STL [R1+0xb0], R70 ;  /* 0x0000b04601007387 */ /* 0x000fe20000100800 */
[----:B------:R-:W-:Y:S02]  /*2050*/  PRMT R57, RZ, 0x7610, R57 ;  /* 0x00007610ff397816 */ /* 0x000fe40000000039 */
[----:B------:R-:W-:Y:S01]  /*2060*/  PRMT R55, RZ, 0x7610, R55 ;  /* 0x00007610ff377816 */ /* 0x000fe20000000037 */
[----:B------:R1:W-:Y:S01]  /*2070*/  STL [R1+0xac], R73 ;  /* 0x0000ac4901007387 */ /* 0x0003e20000100800 */
[----:B------:R-:W-:-:S02]  /*2080*/  PRMT R54, RZ, 0x7610, R54 ;  /* 0x00007610ff367816 */ /* 0x000fc40000000036 */
[----:B------:R-:W-:Y:S01]  /*2090*/  PRMT R52, RZ, 0x7610, R52 ;  /* 0x00007610ff347816 */ /* 0x000fe20000000034 */
[----:B------:R3:W2:Y:S01]  /*20a0*/  @P1 LDG.E.U8 R15, desc[UR18][R12.64] ;  /* 0x000000120c0f1981 */ /* 0x0006a2000c1e1100 */
[----:B------:R-:W-:Y:S02]  /*20b0*/  PRMT R53, RZ, 0x7610, R53 ;  /* 0x00007610ff357816 */ /* 0x000fe40000000035 */
[----:B------:R-:W-:Y:S02]  /*20c0*/  PRMT R51, RZ, 0x7610, R51 ;  /* 0x00007610ff337816 */ /* 0x000fe40000000033 */
[----:B------:R-:W-:Y:S02]  /*20d0*/  PRMT R50, RZ, 0x7610, R50 ;  /* 0x00007610ff327816 */ /* 0x000fe40000000032 */
[----:B------:R-:W-:Y:S02]  /*20e0*/  PRMT R49, RZ, 0x7610, R49 ;  /* 0x00007610ff317816 */ /* 0x000fe40000000031 */
[----:B------:R-:W-:-:S02]  /*20f0*/  PRMT R48, RZ, 0x7610, R48 ;  /* 0x00007610ff307816 */ /* 0x000fc40000000030 */
[----:B------:R-:W-:Y:S02]  /*2100*/  PRMT R46, RZ, 0x7610, R46 ;  /* 0x00007610ff2e7816 */ /* 0x000fe4000000002e */
        /* <DEDUP_REMOVED lines=21> */
[----:B------:R-:W-:Y:S01]  /*2260*/  PRMT R16, RZ, 0x7610, R16 ;  /* 0x00007610ff107816 */ /* 0x000fe20000000010 */
[----:B------:R-:W-:Y:S01]  /*2270*/  USHF.L.U32 UR4, UR16, 0x8, URZ ;  /* 0x0000000810047899 */ /* 0x000fe200080006ff */
[----:B-1----:R-:W-:Y:S01]  /*2280*/  LEA.HI.X.SX32 R73, R10, R3, 0x1, P6 ;  /* 0x000000030a497211 */ /* 0x002fe200030f0eff */
[----:B---3--:R-:W-:-:S02]  /*2290*/  @P5 IMAD.MOV.U32 R12, RZ, RZ, R72 ;  /* 0x000000ffff0c5224 */ /* 0x008fc400078e0048 */
[----:B------:R-:W-:Y:S01]  /*22a0*/  IMAD.SHL.U32 R0, R0, 0x200, RZ ;  /* 0x0000020000007824 */ /* 0x000fe200078e00ff */
[----:B------:R-:W-:Y:S01]  /*22b0*/  PRMT R17, RZ, 0x7610, R17 ;  /* 0x00007610ff117816 */ /* 0x000fe20000000011 */
[----:B------:R-:W-:Y:S01]  /*22c0*/  @P5 IMAD.MOV.U32 R13, RZ, RZ, R73 ;  /* 0x000000ffff0d5224 */ /* 0x000fe200078e0049 */
[----:B------:R-:W-:Y:S01]  /*22d0*/  PRMT R23, RZ, 0x7610, R23 ;  /* 0x00007610ff177816 */ /* 0x000fe20000000017 */
[----:B0-----:R-:W0:Y:S03]  /*22e0*/  LDCU UR6, c[0x0][0x3b0] ;  /* 0x00007600ff0677ac */ /* 0x001e260008000800 */
[----:B------:R1:W3:Y:S01]  /*22f0*/  @P5 LDG.E.U8 R71, desc[UR18][R12.64] ;  /* 0x000000120c475981 */ /* 0x0002e2000c1e1100 */
[----:B------:R-:W-:Y:S01]  /*2300*/  LOP3.LUT P3, RZ, R14, 0x1, RZ, 0xc0, !PT ;  /* 0x000000010eff7812 */ /* 0x000fe2000786c0ff */
[----:B------:R-:W-:Y:S01]  /*2310*/  IMAD.SHL.U32 R14, R4, 0x20, RZ ;  /* 0x00000020040e7824 */ /* 0x000fe200078e00ff */
[----:B------:R-:W-:-:S04]  /*2320*/  SHF.R.U64 R10, R6, 0xf, RZ ;  /* 0x0000000f060a7819 */ /* 0x000fc800000012ff */
[----:B------:R-:W-:Y:S02]  /*2330*/  IADD3 R70, P6, PT, R14, R2, RZ ;  /* 0x000000020e467210 */ /* 0x000fe40007fde0ff */
[----:B------:R-:W-:Y:S01]  /*2340*/  LOP3.LUT P5, RZ, R10, 0x1, RZ, 0xc0, !PT ;  /* 0x000000010aff7812 */ /* 0x000fe200078ac0ff */
[----:B------:R-:W-:-:S04]  /*2350*/  IMAD R10, R4, 0x28, RZ ;  /* 0x00000028040a7824 */ /* 0x000fc800078e02ff */
[----:B-1----:R-:W-:Y:S01]  /*2360*/  @P3 IMAD.MOV.U32 R12, RZ, RZ, R70 ;  /* 0x000000ffff0c3224 */ /* 0x002fe200078e0046 */
[----:B--2---:R1:W-:Y:S04]  /*2370*/  STL [R1+0x28], R15 ;  /* 0x0000280f01007387 */ /* 0x0043e80000100800 */
[----:B------:R2:W-:Y:S01]  /*2380*/  STL [R1+0x4f0], R72 ;  /* 0x0004f04801007387 */ /* 0x0005e20000100800 */
[----:B-1----:R-:W-:-:S03]  /*2390*/  SHF.R.U64 R15, R6, 0x17, RZ ;  /* 0x00000017060f7819 */ /* 0x002fc600000012ff */
[----:B------:R-:W-:Y:S01]  /*23a0*/  STL [R1+0x4ec], R73 ;  /* 0x0004ec4901007387 */ /* 0x000fe20000100800 */
[----:B--2---:R-:W-:-:S03]  /*23b0*/  LEA.HI.X.SX32 R72, R14, R3, 0x1, P6 ;  /* 0x000000030e487211 */ /* 0x004fc600030f0eff */
[----:B------:R-:W-:Y:S01]  /*23c0*/  STL [R1+0x530], R70 ;  /* 0x0005304601007387 */ /* 0x000fe20000100800 */
[----:B------:R-:W-:-:S03]  /*23d0*/  LOP3.LUT P1, RZ, R15, 0x1, RZ, 0xc0, !PT ;  /* 0x000000010fff7812 */ /* 0x000fc6000782c0ff */
[----:B------:R-:W-:Y:S01]  /*23e0*/  STL [R1+0x52c], R72 ;  /* 0x00052c4801007387 */ /* 0x000fe20000100800 */
[----:B------:R-:W-:-:S05]  /*23f0*/  @P3 IMAD.MOV.U32 R13, RZ, RZ, R72 ;  /* 0x000000ffff0d3224 */ /* 0x000fca00078e0048 */
[----:B------:R1:W2:Y:S04]  /*2400*/  @P3 LDG.E.U8 R69, desc[UR18][R12.64] ;  /* 0x000000120c453981 */ /* 0x0002a8000c1e1100 */
[----:B---3--:R3:W-:Y:S02]  /*2410*/  STL [R1+0x24], R71 ;  /* 0x0000244701007387 */ /* 0x0087e40000100800 */
[----:B---3--:R-:W-:-:S04]  /*2420*/  IADD3 R71, P6, PT, R10, R2, RZ ;  /* 0x000000020a477210 */ /* 0x008fc80007fde0ff */
[----:B------:R-:W-:Y:S01]  /*2430*/  LEA.HI.X.SX32 R72, R10, R3, 0x1, P6 ;  /* 0x000000030a487211 */ /* 0x000fe200030f0eff */
[----:B-1----:R-:W-:-:S04]  /*2440*/  @P1 IMAD.MOV.U32 R12, RZ, RZ, R71 ;  /* 0x000000ffff0c1224 */ /* 0x002fc800078e0047 */
[----:B------:R-:W-:-:S05]  /*2450*/  @P1 IMAD.MOV.U32 R13, RZ, RZ, R72 ;  /* 0x000000ffff0d1224 */ /* 0x000fca00078e0048 */
[----:B------:R1:W3:Y:S01]  /*2460*/  @P1 LDG.E.U8 R68, desc[UR18][R12.64] ;  /* 0x000000120c441981 */ /* 0x0002e2000c1e1100 */
[----:B------:R-:W-:-:S03]  /*2470*/  IMAD R14, R4, 0x30, RZ ;  /* 0x00000030040e7824 */ /* 0x000fc600078e02ff */
[----:B------:R-:W-:Y:S01]  /*2480*/  STL [R1+0x578], R71 ;  /* 0x0005784701007387 */ /* 0x000fe20000100800 */
[----:B------:R-:W-:-:S04]  /*2490*/  SHF.R.U64 R15, R6, 0x7, RZ ;  /* 0x00000007060f7819 */ /* 0x000fc800000012ff */
[----:B------:R-:W-:Y:S01]  /*24a0*/  LOP3.LUT P3, RZ, R15, 0x1, RZ, 0xc0, !PT ;  /* 0x000000010fff7812 */ /* 0x000fe2000786c0ff */
[----:B------:R-:W-:Y:S01]  /*24b0*/  IMAD R15, R4, 0x38, RZ ;  /* 0x00000038040f7824 */ /* 0x000fe200078e02ff */
[----:B--2---:R2:W-:Y:S02]  /*24c0*/  STL [R1+0xd8], R69 ;  /* 0x0000d84501007387 */ /* 0x0045e40000100800 */
[C---:B--2---:R-:W-:Y:S02]  /*24d0*/  IADD3 R69, P6, PT, R14.reuse, R2, RZ ;  /* 0x000000020e457210 */ /* 0x044fe40007fde0ff */
[----:B------:R-:W-:Y:S02]  /*24e0*/  STL [R1+0x574], R72 ;  /* 0x0005744801007387 */ /* 0x000fe40000100800 */
[----:B------:R-:W-:Y:S02]  /*24f0*/  LEA.HI.X.SX32 R70, R14, R3, 0x1, P6 ;  /* 0x000000030e467211 */ /* 0x000fe400030f0eff */
[----:B------:R-:W-:Y:S01]  /*2500*/  STL [R1+0x5d8], R69 ;  /* 0x0005d84501007387 */ /* 0x000fe20000100800 */
[----:B-1----:R-:W-:-:S03]  /*2510*/  @P5 IMAD.MOV.U32 R12, RZ, RZ, R69 ;  /* 0x000000ffff0c5224 */ /* 0x002fc600078e0045 */
        /* <DEDUP_REMOVED lines=9> */
[----:B------:R-:W-:Y:S01]  /*25b0*/  VIADD R10, R75, 0xfffffff6 ;  /* 0xfffffff64b0a7836 */ /* 0x000fe20000000000 */
[----:B------:R-:W-:-:S04]  /*25c0*/  SHF.R.U32.HI R14, RZ, 0x6, R7 ;  /* 0x00000006ff0e7819 */ /* 0x000fc80000011607 */
[----:B------:R-:W-:Y:S01]  /*25d0*/  ISETP.GE.U32.AND P1, PT, R10, 0x7fffffb7, PT ;  /* 0x7fffffb70a00780c */ /* 0x000fe20003f26070 */
[----:B------:R-:W-:Y:S01]  /*25e0*/  IMAD R10, R4, 0x9, RZ ;  /* 0x00000009040a7824 */ /* 0x000fe200078e02ff */
[----:B------:R-:W-:Y:S01]  /*25f0*/  STL [R1+0x608], R68 ;  /* 0x0006084401007387 */ /* 0x000fe20000100800 */
[----:B------:R-:W-:-:S03]  /*2600*/  LOP3.LUT P5, RZ, R14, 0x1, RZ, 0xc0, !PT ;  /* 0x000000010eff7812 */ /* 0x000fc600078ac0ff */
[----:B------:R-:W-:Y:S01]  /*2610*/  STL [R1+0x604], R15 ;  /* 0x0006040f01007387 */ /* 0x000fe20000100800 */
[----:B------:R-:W-:-:S04]  /*2620*/  SHF.R.U32.HI R14, RZ, 0xe, R7 ;  /* 0x0000000eff0e7819 */ /* 0x000fc80000011607 */
[----:B------:R-:W-:Y:S01]  /*2630*/  LOP3.LUT P3, RZ, R14, 0x1, RZ, 0xc0, !PT ;  /* 0x000000010eff7812 */ /* 0x000fe2000786c0ff */
[----:B------:R-:W-:Y:S01]  /*2640*/  IMAD R14, R4, 0x11, RZ ;  /* 0x00000011040e7824 */ /* 0x000fe200078e02ff */
[----:B--2---:R2:W-:Y:S02]  /*2650*/  STL [R1+0xf8], R66 ;  /* 0x0000f84201007387 */ /* 0x0045e40000100800 */
[----:B--2---:R-:W-:-:S04]  /*2660*/  IADD3 R66, P6, PT, R10, R2, RZ ;  /* 0x000000020a427210 */ /* 0x004fc80007fde0ff */
[----:B------:R-:W-:Y:S01]  /*2670*/  LEA.HI.X.SX32 R68, R10, R3, 0x1, P6 ;  /* 0x000000030a447211 */ /* 0x000fe200030f0eff */
[----:B------:R-:W-:Y:S01]  /*2680*/  STL [R1+0x78], R66 ;  /* 0x0000784201007387 */ /* 0x000fe20000100800 */
[----:B-1----:R-:W-:-:S03]  /*2690*/  @!P1 IMAD.MOV.U32 R12, RZ, RZ, R66 ;  /* 0x000000ffff0c9224 */ /* 0x002fc600078e0042 */
[----:B------:R-:W-:Y:S01]  /*26a0*/  STL [R1+0x74], R68 ;  /* 0x0000744401007387 */ /* 0x000fe20000100800 */
[----:B------:R-:W-:-:S05]  /*26b0*/  @!P1 IMAD.MOV.U32 R13, RZ, RZ, R68 ;  /* 0x000000ffff0d9224 */ /* 0x000fca00078e0044 */
[----:B------:R1:W2:Y:S04]  /*26c0*/  @!P1 LDG.E.U8 R65, desc[UR18][R12.64] ;  /* 0x000000120c419981 */ /* 0x0002a8000c1e1100 */
        /* <DEDUP_REMOVED lines=8> */
[----:B------:R-:W-:Y:S01]  /*2750*/  SHF.R.U64 R15, R6, 0x1e, RZ ;  /* 0x0000001e060f7819 */ /* 0x000fe200000012ff */
[----:B------:R-:W-:-:S03]  /*2760*/  IMAD R14, R4, 0x21, RZ ;  /* 0x00000021040e7824 */ /* 0x000fc600078e02ff */
[----:B------:R-:W-:Y:S01]  /*2770*/  LOP3.LUT P1, RZ, R15, 0x1, RZ, 0xc0, !PT ;  /* 0x000000010fff7812 */ /* 0x000fe2000782c0ff */
        /* <DEDUP_REMOVED lines=15> */
[----:B------:R-:W-:Y:S01]  /*2870*/  SHF.R.U64 R15, R6, 0x16, RZ ;  /* 0x00000016060f7819 */ /* 0x000fe200000012ff */
[----:B------:R-:W-:Y:S02]  /*2880*/  IMAD R10, R4, 0x29, RZ ;  /* 0x00000029040a7824 */ /* 0x000fe400078e02ff */
[----:B------:R-:W-:Y:S01]  /*2890*/  STL [R1+0x538], R64 ;  /* 0x0005384001007387 */ /* 0x000fe20000100800 */
[----:B------:R-:W-:-:S03]  /*28a0*/  LOP3.LUT P3, RZ, R15, 0x1, RZ, 0xc0, !PT ;  /* 0x000000010fff7812 */ /* 0x000fc6000786c0ff */
[----:B------:R0:W-:Y:S01]  /*28b0*/  STL [R1+0x534], R14 ;  /* 0x0005340e01007387 */ /* 0x0001e20000100800 */
[----:B------:R-:W-:-:S04]  /*28c0*/  SHF.R.U64 R15, R6, 0xe, RZ ;  /* 0x0000000e060f7819 */ /* 0x000fc800000012ff */
[----:B------:R-:W-:Y:S01]  /*28d0*/  LOP3.LUT P5, RZ, R15, 0x1, RZ, 0xc0, !PT ;  /* 0x000000010fff7812 */ /* 0x000fe200078ac0ff */
[----:B0-----:R-:W-:Y:S01]  /*28e0*/  IMAD R14, R4, 0x31, RZ ;  /* 0x00000031040e7824 */ /* 0x001fe200078e02ff */
[----:B--2---:R0:W-:Y:S02]  /*28f0*/  STL [R1+0x138], R63 ;  /* 0x0001383f01007387 */ /* 0x0041e40000100800 */
[----:B0-----:R-:W-:-:S04]  /*2900*/  IADD3 R63, P6, PT, R10, R2, RZ ;  /* 0x000000020a3f7210 */ /* 0x001fc80007fde0ff */
[----:B------:R-:W-:Y:S01]  /*2910*/  LEA.HI.X.SX32 R64, R10, R3, 0x1, P6 ;  /* 0x000000030a407211 */ /* 0x000fe200030f0eff */
[----:B------:R-:W-:Y:S01]  /*2920*/  STL [R1+0x580], R63 ;  /* 0x0005803f01007387 */ /* 0x000fe20000100800 */
[----:B-1----:R-:W-:-:S03]  /*2930*/  @P3 IMAD.MOV.U32 R12, RZ, RZ, R63 ;  /* 0x000000ffff0c3224 */ /* 0x002fc600078e003f */
[----:B------:R-:W-:-:S05]  /*2940*/  @P3 IMAD.MOV.U32 R13, RZ, RZ, R64 ;  /* 0x000000ffff0d3224 */ /* 0x000fca00078e0040 */
[----:B------:R0:W2:Y:S04]  /*2950*/  @P3 LDG.E.U8 R61, desc[UR18][R12.64] ;  /* 0x000000120c3d3981 */ /* 0x0000a8000c1e1100 */
[----:B---3--:R1:W-:Y:S02]  /*2960*/  STL [R1+0x11c], R62 ;  /* 0x00011c3e01007387 */ /* 0x0083e40000100800 */
[----:B-1----:R-:W-:-:S04]  /*2970*/  IADD3 R62, P6, PT, R14, R2, RZ ;  /* 0x000000020e3e7210 */ /* 0x002fc80007fde0ff */
[----:B------:R-:W-:Y:S01]  /*2980*/  LEA.HI.X.SX32 R63, R14, R3, 0x1, P6 ;  /* 0x000000030e3f7211 */ /* 0x000fe200030f0eff */
[----:B0-----:R-:W-:-:S04]  /*2990*/  @P5 IMAD.MOV.U32 R12, RZ, RZ, R62 ;  /* 0x000000ffff0c5224 */ /* 0x001fc800078e003e */
[----:B------:R-:W-:-:S05]  /*29a0*/  @P5 IMAD.MOV.U32 R13, RZ, RZ, R63 ;  /* 0x000000ffff0d5224 */ /* 0x000fca00078e003f */
[----:B------:R0:W3:Y:S01]  /*29b0*/  @P5 LDG.E.U8 R60, desc[UR18][R12.64] ;  /* 0x000000120c3c5981 */ /* 0x0000e2000c1e1100 */
[----:B------:R-:W-:Y:S01]  /*29c0*/  SHF.R.U64 R15, R6, 0x6, RZ ;  /* 0x00000006060f7819 */ /* 0x000fe200000012ff */
[----:B------:R-:W-:Y:S02]  /*29d0*/  IMAD R10, R4, 0x39, RZ ;  /* 0x00000039040a7824 */ /* 0x000fe400078e02ff */
[----:B------:R-:W-:Y:S01]  /*29e0*/  STL [R1+0x57c], R64 ;  /* 0x00057c4001007387 */ /* 0x000fe20000100800 */
[----:B------:R-:W-:-:S03]  /*29f0*/  LOP3.LUT P1, RZ, R15, 0x1, RZ, 0xc0, !PT ;  /* 0x000000010fff7812 */ /* 0x000fc6000782c0ff */
[----:B------:R-:W-:Y:S01]  /*2a00*/  STL [R1+0x5e0], R62 ;  /* 0x0005e03e01007387 */ /* 0x000fe20000100800 */
[----:B------:R-:W-:-:S05]  /*2a10*/  VIADD R15, R75, 0xfffffffe ;  /* 0xfffffffe4b0f7836 */ /* 0x000fca0000000000 */
[----:B------:R-:W-:Y:S02]  /*2a20*/  ISETP.GE.U32.AND P3, PT, R15, 0x7fffffbf, PT ;  /* 0x7fffffbf0f00780c */ /* 0x000fe40003f66070 */
[----:B------:R-:W-:Y:S01]  /*2a30*/  PRMT R15, RZ, 0x7610, R15 ;  /* 0x00007610ff0f7816 */ /* 0x000fe2000000000f */
[----:B--2---:R1:W-:Y:S02]  /*2a40*/  STL [R1+0x17c], R61 ;  /* 0x00017c3d01007387 */ /* 0x0043e40000100800 */
[C---:B-1----:R-:W-:Y:S02]  /*2a50*/  IADD3 R61, P6, PT, R10.reuse, R2, RZ ;  /* 0x000000020a3d7210 */ /* 0x042fe40007fde0ff */
[----:B------:R-:W-:Y:S02]  /*2a60*/  STL [R1+0x5dc], R63 ;  /* 0x0005dc3f01007387 */ /* 0x000fe40000100800 */
[----:B------:R-:W-:Y:S02]  /*2a70*/  LEA.HI.X.SX32 R62, R10, R3, 0x1, P6 ;  /* 0x000000030a3e7211 */ /* 0x000fe400030f0eff */
[----:B------:R-:W-:Y:S01]  /*2a80*/  STL [R1+0x610], R61 ;  /* 0x0006103d01007387 */ /* 0x000fe20000100800 */
[----:B0-----:R-:W-:-:S03]  /*2a90*/  @P1 IMAD.MOV.U32 R12, RZ, RZ, R61 ;  /* 0x000000ffff0c1224 */ /* 0x001fc600078e003d */
[----:B------:R-:W-:Y:S01]  /*2aa0*/  STL [R1+0x60c], R62 ;  /* 0x00060c3e01007387 */ /* 0x000fe20000100800 */
[----:B------:R-:W-:-:S05]  /*2ab0*/  @P1 IMAD.MOV.U32 R13, RZ, RZ, R62 ;  /* 0x000000ffff0d1224 */ /* 0x000fca00078e003e */
[----:B------:R0:W2:Y:S04]  /*2ac0*/  @P1 LDG.E.U8 R15, desc[UR18][R12.64] ;  /* 0x000000120c0f1981 */ /* 0x0000a8000c1e1100 */
[----:B---3--:R1:W-:Y:S02]  /*2ad0*/  STL [R1+0x158], R60 ;  /* 0x0001583c01007387 */ /* 0x0083e40000100800 */
[----:B-1----:R-:W-:-:S04]  /*2ae0*/  IADD3 R60, P6, PT, R2, R4, RZ ;  /* 0x00000004023c7210 */ /* 0x002fc80007fde0ff */
[----:B------:R-:W-:Y:S01]  /*2af0*/  LEA.HI.X.SX32 R62, R4, R3, 0x1, P6 ;  /* 0x00000003043e7211 */ /* 0x000fe200030f0eff */
[----:B0-----:R-:W-:-:S04]  /*2b00*/  @!P3 IMAD.MOV.U32 R12, RZ, RZ, R60 ;  /* 0x000000ffff0cb224 */ /* 0x001fc800078e003c */
[----:B------:R-:W-:-:S05]  /*2b10*/  @!P3 IMAD.MOV.U32 R13, RZ, RZ, R62 ;  /* 0x000000ffff0db224 */ /* 0x000fca00078e003e */
[----:B------:R0:W3:Y:S01]  /*2b20*/  @!P3 LDG.E.U8 R59, desc[UR18][R12.64] ;  /* 0x000000120c3bb981 */ /* 0x0000e2000c1e1100 */
[C---:B------:R-:W-:Y:S02]  /*2b30*/  VIADD R10, R75.reuse, 0xfffffff5 ;  /* 0xfffffff54b0a7836 */ /* 0x040fe40000000000 */
[----:B------:R-:W-:-:S03]  /*2b40*/  VIADD R14, R75, 0xfffffffd ;  /* 0xfffffffd4b0e7836 */ /* 0x000fc60000000000 */
[----:B------:R-:W-:Y:S01]  /*2b50*/  ISETP.GE.U32.AND P1, PT, R10, 0x7fffffb6, PT ;  /* 0x7fffffb60a00780c */ /* 0x000fe20003f26070 */
[----:B------:R-:W-:Y:S01]  /*2b60*/  IMAD.SHL.U32 R10, R4, 0x2, RZ ;  /* 0x00000002040a7824 */ /* 0x000fe200078e00ff */
[----:B------:R-:W-:Y:S01]  /*2b70*/  ISETP.GE.U32.AND P5, PT, R14, 0x7fffffbe, PT ;  /* 0x7fffffbe0e00780c */ /* 0x000fe20003fa6070 */
[----:B------:R-:W-:Y:S03]  /*2b80*/  STL [R1+0x38], R60 ;  /* 0x0000383c01007387 */ /* 0x000fe60000100800 */
[----:B------:R-:W-:Y:S01]  /*2b90*/  IADD3 R61, P6, PT, R10, R2, RZ ;  /* 0x000000020a3d7210 */ /* 0x000fe20007fde0ff */
[----:B------:R-:W-:-:S08]  /*2ba0*/  IMAD R14, R4, 0xa, RZ ;  /* 0x0000000a040e7824 */ /* 0x000fd000078e02ff */
[----:B0-----:R-:W-:Y:S01]  /*2bb0*/  @!P5 IMAD.MOV.U32 R12, RZ, RZ, R61 ;  /* 0x000000ffff0cd224 */ /* 0x001fe200078e003d */
[----:B--2---:R-:W-:Y:S04]  /*2bc0*/  STL [R1+0x15c], R15 ;  /* 0x00015c0f01007387 */ /* 0x004fe80000100800 */
[----:B------:R0:W-:Y:S04]  /*2bd0*/  STL [R1+0x34], R62 ;  /* 0x0000343e01007387 */ /* 0x0001e80000100800 */
[----:B------:R-:W-:Y:S01]  /*2be0*/  STL [R1+0x40], R61 ;  /* 0x0000403d01007387 */ /* 0x000fe20000100800 */
[----:B0-----:R-:W-:-:S05]  /*2bf0*/  LEA.HI.X.SX32 R62, R10, R3, 0x1, P6 ;  /* 0x000000030a3e7211 */ /* 0x001fca00030f0eff */
[----:B------:R-:W-:-:S05]  /*2c00*/  @!P5 IMAD.MOV.U32 R13, RZ, RZ, R62 ;  /* 0x000000ffff0dd224 */ /* 0x000fca00078e003e */
[----:B------:R0:W2:Y:S04]  /*2c10*/  @!P5 LDG.E.U8 R58, desc[UR18][R12.64] ;  /* 0x000000120c3ad981 */ /* 0x0000a8000c1e1100 */
[----:B---3--:R1:W-:Y:S02]  /*2c20*/  STL [R1+0x13c], R59 ;  /* 0x00013c3b01007387 */ /* 0x0083e40000100800 */
[----:B-1----:R-:W-:-:S04]  /*2c30*/  IADD3 R59, P6, PT, R14, R2, RZ ;  /* 0x000000020e3b7210 */ /* 0x002fc80007fde0ff */
[----:B------:R-:W-:Y:S01]  /*2c40*/  LEA.HI.X.SX32 R60, R14, R3, 0x1, P6 ;  /* 0x000000030e3c7211 */ /* 0x000fe200030f0eff */
[----:B0-----:R-:W-:-:S04]  /*2c50*/  @!P1 IMAD.MOV.U32 R12, RZ, RZ, R59 ;  /* 0x000000ffff0c9224 */ /* 0x001fc800078e003b */
[----:B------:R-:W-:-:S05]  /*2c60*/  @!P1 IMAD.MOV.U32 R13, RZ, RZ, R60 ;  /* 0x000000ffff0d9224 */ /* 0x000fca00078e003c */
[----:B------:R0:W3:Y:S01]  /*2c70*/  @!P1 LDG.E.U8 R56, desc[UR18][R12.64] ;  /* 0x000000120c389981 */ /* 0x0000e2000c1e1100 */
[----:B------:R-:W-:Y:S01]  /*2c80*/  SHF.R.U32.HI R15, RZ, 0xd, R7 ;  /* 0x0000000dff0f7819 */ /* 0x000fe20000011607 */
[----:B------:R-:W-:Y:S02]  /*2c90*/  IMAD R10, R4, 0x12, RZ ;  /* 0x00000012040a7824 */ /* 0x000fe400078e02ff */
[----:B------:R-:W-:Y:S01]  /*2ca0*/  STL [R1+0x3c], R62 ;  /* 0x00003c3e01007387 */ /* 0x000fe20000100800 */
[----:B------:R-:W-:-:S03]  /*2cb0*/  LOP3.LUT P3, RZ, R15, 0x1, RZ, 0xc0, !PT ;  /* 0x000000010fff7812 */ /* 0x000fc6000786c0ff */
[----:B------:R-:W-:Y:S04]  /*2cc0*/  STL [R1+0x80], R59 ;  /* 0x0000803b01007387 */ /* 0x000fe80000100800 */
[----:B------:R-:W-:Y:S01]  /*2cd0*/  STL [R1+0x7c], R60 ;  /* 0x00007c3c01007387 */ /* 0x000fe20000100800 */
[----:B------:R-:W-:Y:S01]  /*2ce0*/  SHF.R.U32.HI R15, RZ, 0x5, R7 ;  /* 0x00000005ff0f7819 */ /* 0x000fe20000011607 */
[----:B------:R-:W-:-:S03]  /*2cf0*/  IMAD R14, R4, 0x1a, RZ ;  /* 0x0000001a040e7824 */ /* 0x000fc600078e02ff */
[----:B------:R-:W-:Y:S01]  /*2d00*/  LOP3.LUT P5, RZ, R15, 0x1, RZ, 0xc0, !PT ;  /* 0x000000010fff7812 */ /* 0x000fe200078ac0ff */
[----:B--2---:R1:W-:Y:S02]  /*2d10*/  STL [R1+0x178], R58 ;  /* 0x0001783a01007387 */ /* 0x0043e40000100800 */
[----:B-1----:R-:W-:-:S04]  /*2d20*/  IADD3 R58, P6, PT, R10, R2, RZ ;  /* 0x000000020a3a7210 */ /* 0x002fc80007fde0ff */
[----:B------:R-:W-:Y:S01]  /*2d30*/  LEA.HI.X.SX32 R59, R10, R3, 0x1, P6 ;  /* 0x000000030a3b7211 */ /* 0x000fe200030f0eff */
        /* <DEDUP_REMOVED lines=11> */
[C---:B------:R-:W-:Y:S02]  /*2df0*/  SHF.R.U64 R10, R6.reuse, 0x15, RZ ;  /* 0x00000015060a7819 */ /* 0x040fe400000012ff */
[----:B------:R-:W-:Y:S02]  /*2e00*/  SHF.R.U64 R15, R6, 0x1d, RZ ;  /* 0x0000001d060f7819 */ /* 0x000fe400000012ff */
[----:B------:R-:W-:Y:S01]  /*2e10*/  LOP3.LUT P3, RZ, R10, 0x1, RZ, 0xc0, !PT ;  /* 0x000000010aff7812 */ /* 0x000fe2000786c0ff */
[C---:B------:R-:W-:Y:S01]  /*2e20*/  IMAD R10, R4.reuse, 0x22, RZ ;  /* 0x00000022040a7824 */ /* 0x040fe200078e02ff */
[----:B------:R-:W-:Y:S01]  /*2e30*/  LOP3.LUT P1, RZ, R15, 0x1, RZ, 0xc0, !PT ;  /* 0x000000010fff7812 */ /* 0x000fe2000782c0ff */
[----:B------:R-:W-:Y:S04]  /*2e40*/  STL [R1+0x500], R56 ;  /* 0x0005003801007387 */ /* 0x000fe80000100800 */
[----:B------:R-:W-:Y:S01]  /*2e50*/  STL [R1+0x4fc], R58 ;  /* 0x0004fc3a01007387 */ /* 0x000fe20000100800 */
[----:B------:R-:W-:-:S03]  /*2e60*/  IMAD R14, R4, 0x2a, RZ ;  /* 0x0000002a040e7824 */ /* 0x000fc600078e02ff */
[----:B--2---:R1:W-:Y:S02]  /*2e70*/  STL [R1+0x1dc], R57 ;  /* 0x0001dc3901007387 */ /* 0x0043e40000100800 */
[----:B-1----:R-:W-:-:S04]  /*2e80*/  IADD3 R57, P6, PT, R10, R2, RZ ;  /* 0x000000020a397210 */ /* 0x002fc80007fde0ff */
[----:B------:R-:W-:Y:S01]  /*2e90*/  LEA.HI.X.SX32 R58, R10, R3, 0x1, P6 ;  /* 0x000000030a3a7211 */ /* 0x000fe200030f0eff */
[----:B------:R-:W-:Y:S01]  /*2ea0*/  STL [R1+0x540], R57 ;  /* 0x0005403901007387 */ /* 0x000fe20000100800 */
[----:B0-----:R-:W-:-:S03]  /*2eb0*/  @P1 IMAD.MOV.U32 R12, RZ, RZ, R57 ;  /* 0x000000ffff0c1224 */ /* 0x001fc600078e0039 */
        /* <DEDUP_REMOVED lines=12> */
[----:B------:R-:W-:Y:S04]  /*2f80*/  STL [R1+0x5a0], R55 ;  /* 0x0005a03701007387 */ /* 0x000fe80000100800 */
[----:B------:R-:W-:Y:S01]  /*2f90*/  STL [R1+0x59c], R56 ;  /* 0x00059c3801007387 */ /* 0x000fe20000100800 */
[----:B------:R-:W-:Y:S01]  /*2fa0*/  SHF.R.U64 R15, R6, 0x5, RZ ;  /* 0x00000005060f7819 */ /* 0x000fe200000012ff */
        /* <DEDUP_REMOVED lines=16> */
[C---:B------:R-:W-:Y:S02]  /*30b0*/  VIADD R10, R75.reuse, 0xfffffff4 ;  /* 0xfffffff44b0a7836 */ /* 0x040fe40000000000 */
[----:B------:R-:W-:-:S03]  /*30c0*/  VIADD R15, R75, 0xfffffffc ;  /* 0xfffffffc4b0f7836 */ /* 0x000fc60000000000 */
[----:B------:R-:W-:Y:S01]  /*30d0*/  ISETP.GE.U32.AND P5, PT, R10, 0x7fffffb5, PT ;  /* 0x7fffffb50a00780c */ /* 0x000fe20003fa6070 */
[C---:B------:R-:W-:Y:S01]  /*30e0*/  IMAD R10, R4.reuse, 0x3, RZ ;  /* 0x00000003040a7824 */ /* 0x040fe200078e02ff */
[----:B------:R-:W-:Y:S01]  /*30f0*/  ISETP.GE.U32.AND P3, PT, R15, 0x7fffffbd, PT ;  /* 0x7fffffbd0f00780c */ /* 0x000fe20003f66070 */
[----:B------:R-:W-:Y:S04]  /*3100*/  STL [R1+0x618], R52 ;  /* 0x0006183401007387 */ /* 0x000fe80000100800 */
[----:B------:R-:W-:Y:S01]  /*3110*/  STL [R1+0x614], R54 ;  /* 0x0006143601007387 */ /* 0x000fe20000100800 */
[----:B------:R-:W-:-:S03]  /*3120*/  IMAD R15, R4, 0xb, RZ ;  /* 0x0000000b040f7824 */ /* 0x000fc600078e02ff */
[----:B--2---:R1:W-:Y:S02]  /*3130*/  STL [R1+0x1e4], R53 ;  /* 0x0001e43501007387 */ /* 0x0043e40000100800 */
[----:B-1----:R-:W-:-:S04]  /*3140*/  IADD3 R53, P6, PT, R10, R2, RZ ;  /* 0x000000020a357210 */ /* 0x002fc80007fde0ff */
[----:B------:R-:W-:Y:S01]  /*3150*/  LEA.HI.X.SX32 R54, R10, R3, 0x1, P6 ;  /* 0x000000030a367211 */ /* 0x000fe200030f0eff */
[----:B------:R-:W-:Y:S01]  /*3160*/  STL [R1+0x48], R53 ;  /* 0x0000483501007387 */ /* 0x000fe20000100800 */
[----:B0-----:R-:W-:-:S03]  /*3170*/  @!P3 IMAD.MOV.U32 R12, RZ, RZ, R53 ;  /* 0x000000ffff0cb224 */ /* 0x001fc600078e0035 */
        /* <DEDUP_REMOVED lines=8> */
[----:B------:R-:W-:Y:S01]  /*3200*/  IMAD R10, R4, 0x13, RZ ;  /* 0x00000013040a7824 */ /* 0x000fe200078e02ff */
[----:B------:R-:W-:Y:S02]  /*3210*/  SHF.R.U32.HI R14, RZ, 0xc, R7 ;  /* 0x0000000cff0e7819 */ /* 0x000fe40000011607 */
[----:B------:R-:W-:Y:S04]  /*3220*/  STL [R1+0x44], R54 ;  /* 0x0000443601007387 */ /* 0x000fe80000100800 */
[----:B------:R-:W-:Y:S01]  /*3230*/  STL [R1+0x88], R51 ;  /* 0x0000883301007387 */ /* 0x000fe20000100800 */
[----:B------:R-:W-:-:S03]  /*3240*/  LOP3.LUT P1, RZ, R14, 0x1, RZ, 0xc0, !PT ;  /* 0x000000010eff7812 */ /* 0x000fc6000782c0ff */
[----:B------:R-:W-:Y:S01]  /*3250*/  STL [R1+0x84], R52 ;  /* 0x0000843401007387 */ /* 0x000fe20000100800 */
[----:B------:R-:W-:-:S04]  /*3260*/  SHF.R.U32.HI R14, RZ, 0x4, R7 ;  /* 0x00000004ff0e7819 */ /* 0x000fc80000011607 */
[----:B------:R-:W-:Y:S01]  /*3270*/  LOP3.LUT P3, RZ, R14, 0x1, RZ, 0xc0, !PT ;  /* 0x000000010eff7812 */ /* 0x000fe2000786c0ff */
[----:B------:R-:W-:Y:S01]  /*3280*/  IMAD R14, R4, 0x1b, RZ ;  /* 0x0000001b040e7824 */ /* 0x000fe200078e02ff */
[----:B0-----:R-:W-:Y:S02]  /*3290*/  SHF.R.U64 R12, R6, 0x1c, RZ ;  /* 0x0000001c060c7819 */ /* 0x001fe400000012ff */
[----:B------:R-:W-:Y:S02]  /*32a0*/  PRMT R15, RZ, 0x7610, R15 ;  /* 0x00007610ff0f7816 */ /* 0x000fe4000000000f */
[----:B------:R-:W-:Y:S01]  /*32b0*/  LOP3.LUT P5, RZ, R12, 0x1, RZ, 0xc0, !PT ;  /* 0x000000010cff7812 */ /* 0x000fe200078ac0ff */
[----:B--2---:R0:W-:Y:S02]  /*32c0*/  STL [R1+0x1e8], R50 ;  /* 0x0001e83201007387 */ /* 0x0041e40000100800 */
[----:B0-----:R-:W-:-:S04]  /*32d0*/  IADD3 R50, P6, PT, R10, R2, RZ ;  /* 0x000000020a327210 */ /* 0x001fc80007fde0ff */
[----:B------:R-:W-:Y:S01]  /*32e0*/  LEA.HI.X.SX32 R51, R10, R3, 0x1, P6 ;  /* 0x000000030a337211 */ /* 0x000fe200030f0eff */
[----:B------:R-:W-:Y:S04]  /*32f0*/  STL [R1+0x4c8], R50 ;  /* 0x0004c83201007387 */ /* 0x000fe80000100800 */
[----:B------:R-:W-:Y:S01]  /*3300*/  STL [R1+0xc4], R51 ;  /* 0x0000c43301007387 */ /* 0x000fe20000100800 */
[----:B------:R-:W-:Y:S02]  /*3310*/  @P1 IMAD.MOV.U32 R12, RZ, RZ, R50 ;  /* 0x000000ffff0c1224 */ /* 0x000fe400078e0032 */
        /* <DEDUP_REMOVED lines=8> */
[----:B------:R-:W-:-:S04]  /*33a0*/  SHF.R.U64 R10, R6, 0x14, RZ ;  /* 0x00000014060a7819 */ /* 0x000fc800000012ff */
[----:B------:R-:W-:Y:S01]  /*33b0*/  LOP3.LUT P1, RZ, R10, 0x1, RZ, 0xc0, !PT ;  /* 0x000000010aff7812 */ /* 0x000fe2000782c0ff */
[C---:B------:R-:W-:Y:S01]  /*33c0*/  IMAD R10, R4.reuse, 0x23, RZ ;  /* 0x00000023040a7824 */ /* 0x040fe200078e02ff */
[----:B------:R-:W-:Y:S01]  /*33d0*/  STL [R1+0x508], R49 ;  /* 0x0005083101007387 */ /* 0x000fe20000100800 */
[----:B------:R-:W-:-:S03]  /*33e0*/  IMAD R14, R4, 0x2b, RZ ;  /* 0x0000002b040e7824 */ /* 0x000fc600078e02ff */
[----:B------:R-:W-:-:S05]  /*33f0*/  IADD3 R50, P6, PT, R10, R2, RZ ;  /* 0x000000020a327210 */ /* 0x000fca0007fde0ff */
[----:B0-----:R-:W-:Y:S01]  /*3400*/  @P5 IMAD.MOV.U32 R12, RZ, RZ, R50 ;  /* 0x000000ffff0c5224 */ /* 0x001fe200078e0032 */
[----:B--2---:R-:W-:Y:S04]  /*3410*/  STL [R1+0x254], R15 ;  /* 0x0002540f01007387 */ /* 0x004fe80000100800 */
[----:B------:R0:W-:Y:S04]  /*3420*/  STL [R1+0x504], R51 ;  /* 0x0005043301007387 */ /* 0x0001e80000100800 */
[----:B------:R-:W-:Y:S01]  /*3430*/  STL [R1+0x548], R50 ;  /* 0x0005483201007387 */ /* 0x000fe20000100800 */
[----:B0-----:R-:W-:-:S05]  /*3440*/  LEA.HI.X.SX32 R51, R10, R3, 0x1, P6 ;  /* 0x000000030a337211 */ /* 0x001fca00030f0eff */
        /* <DEDUP_REMOVED lines=14> */
[----:B0-----:R-:W-:-:S04]  /*3530*/  SHF.R.U64 R12, R6, 0x4, RZ ;  /* 0x00000004060c7819 */ /* 0x001fc800000012ff */
[----:B------:R-:W-:Y:S01]  /*3540*/  LOP3.LUT P1, RZ, R12, 0x1, RZ, 0xc0, !PT ;  /* 0x000000010cff7812 */ /* 0x000fe2000782c0ff */
[----:B--2---:R0:W-:Y:S02]  /*3550*/  STL [R1+0x250], R46 ;  /* 0x0002502e01007387 */ /* 0x0041e40000100800 */
[----:B0-----:R-:W-:-:S05]  /*3560*/  IADD3 R46, P6, PT, R10, R2, RZ ;  /* 0x000000020a2e7210 */ /* 0x001fca0007fde0ff */
[----:B------:R-:W-:Y:S01]  /*3570*/  STL [R1+0x5f0], R46 ;  /* 0x0005f02e01007387 */ /* 0x000fe20000100800 */
[----:B------:R-:W-:-:S03]  /*3580*/  @P3 IMAD.MOV.U32 R12, RZ, RZ, R46 ;  /* 0x000000ffff0c3224 */ /* 0x000fc600078e002e */
[----:B---3--:R0:W-:Y:S02]  /*3590*/  STL [R1+0x2ac], R47 ;  /* 0x0002ac2f01007387 */ /* 0x0081e40000100800 */
[----:B0-----:R-:W-:-:S05]  /*35a0*/  LEA.HI.X.SX32 R47, R10, R3, 0x1, P6 ;  /* 0x000000030a2f7211 */ /* 0x001fca00030f0eff */
[----:B------:R-:W-:-:S05]  /*35b0*/  @P3 IMAD.MOV.U32 R13, RZ, RZ, R47 ;  /* 0x000000ffff0d3224 */ /* 0x000fca00078e002f */
[----:B------:R0:W2:Y:S01]  /*35c0*/  @P3 LDG.E.U8 R45, desc[UR18][R12.64] ;  /* 0x000000120c2d3981 */ /* 0x0000a2000c1e1100 */
[----:B------:R-:W-:-:S03]  /*35d0*/  IMAD R10, R4, 0x3b, RZ ;  /* 0x0000003b040a7824 */ /* 0x000fc600078e02ff */
[----:B------:R1:W-:Y:S01]  /*35e0*/  STL [R1+0x5ec], R47 ;  /* 0x0005ec2f01007387 */ /* 0x0003e20000100800 */
[----:B------:R-:W-:Y:S02]  /*35f0*/  VIADD R15, R75, 0xfffffffb ;  /* 0xfffffffb4b0f7836 */ /* 0x000fe40000000000 */
[----:B0-----:R-:W-:Y:S01]  /*3600*/  IMAD.SHL.U32 R12, R4, 0x4, RZ ;  /* 0x00000004040c7824 */ /* 0x001fe200078e00ff */
[----:B-1----:R-:W-:-:S04]  /*3610*/  IADD3 R47, P6, PT, R10, R2, RZ ;  /* 0x000000020a2f7210 */ /* 0x002fc80007fde0ff */
[----:B------:R-:W-:Y:S01]  /*3620*/  LEA.HI.X.SX32 R48, R10, R3, 0x1, P6 ;  /* 0x000000030a307211 */ /* 0x000fe200030f0eff */
[----:B------:R-:W-:Y:S01]  /*3630*/  STL [R1+0x620], R47 ;  /* 0x0006202f01007387 */ /* 0x000fe20000100800 */
[----:B------:R-:W-:-:S03]  /*3640*/  ISETP.GE.U32.AND P5, PT, R15, 0x7fffffbc, PT ;  /* 0x7fffffbc0f00780c */ /* 0x000fc60003fa6070 */
[----:B------:R-:W-:Y:S01]  /*3650*/  @P1 IMAD.MOV.U32 R13, RZ, RZ, R48 ;  /* 0x000000ffff0d1224 */ /* 0x000fe200078e0030 */
[----:B--2---:R0:W-:Y:S02]  /*3660*/  STL [R1+0x244], R45 ;  /* 0x0002442d01007387 */ /* 0x0041e40000100800 */
[----:B0-----:R-:W-:-:S04]  /*3670*/  IADD3 R45, P6, PT, R12, R2, RZ ;  /* 0x000000020c2d7210 */ /* 0x001fc80007fde0ff */
[----:B------:R-:W-:Y:S01]  /*3680*/  LEA.HI.X.SX32 R46, R12, R3, 0x1, P6 ;  /* 0x000000030c2e7211 */ /* 0x000fe200030f0eff */
[----:B------:R-:W-:-:S05]  /*3690*/  @P1 IMAD.MOV.U32 R12, RZ, RZ, R47 ;  /* 0x000000ffff0c1224 */ /* 0x000fca00078e002f */
[----:B------:R0:W2:Y:S02]  /*36a0*/  @P1 LDG.E.U8 R44, desc[UR18][R12.64] ;  /* 0x000000120c2c1981 */ /* 0x0000a4000c1e1100 */
[----:B0-----:R-:W-:Y:S02]  /*36b0*/  @!P5 IMAD.MOV.U32 R12, RZ, RZ, R45 ;  /* 0x000000ffff0cd224 */ /* 0x001fe400078e002d */
[----:B------:R-:W-:-:S05]  /*36c0*/  @!P5 IMAD.MOV.U32 R13, RZ, RZ, R46 ;  /* 0x000000ffff0dd224 */ /* 0x000fca00078e002e */
[----:B------:R0:W3:Y:S01]  /*36d0*/  @!P5 LDG.E.U8 R43, desc[UR18][R12.64] ;  /* 0x000000120c2bd981 */ /* 0x0000e2000c1e1100 */
[----:B------:R-:W-:Y:S02]  /*36e0*/  VIADD R14, R75, 0xfffffff3 ;  /* 0xfffffff34b0e7836 */ /* 0x000fe40000000000 */
[----:B------:R-:W-:Y:S01]  /*36f0*/  IMAD R10, R4, 0xc, RZ ;  /* 0x0000000c040a7824 */ /* 0x000fe200078e02ff */
[----:B------:R-:W-:Y:S02]  /*3700*/  STL [R1+0x61c], R48 ;  /* 0x00061c3001007387 */ /* 0x000fe40000100800 */
[----:B------:R-:W-:Y:S02]  /*3710*/  ISETP.GE.U32.AND P3, PT, R14, 0x7fffffb4, PT ;  /* 0x7fffffb40e00780c */ /* 0x000fe40003f66070 */
[----:B------:R-:W-:Y:S01]  /*3720*/  STL [R1+0x50], R45 ;  /* 0x0000502d01007387 */ /* 0x000fe20000100800 */
[----:B------:R-:W-:-:S03]  /*3730*/  SHF.R.U32.HI R14, RZ, 0xb, R7 ;  /* 0x0000000bff0e7819 */ /* 0x000fc60000011607 */
[----:B------:R-:W-:Y:S01]  /*3740*/  STL [R1+0x4c], R46 ;  /* 0x00004c2e01007387 */ /* 0x000fe20000100800 */
[----:B------:R-:W-:Y:S01]  /*3750*/  LOP3.LUT P1, RZ, R14, 0x1, RZ, 0xc0, !PT ;  /* 0x000000010eff7812 */ /* 0x000fe2000782c0ff */
[----:B------:R-:W-:Y:S01]  /*3760*/  IMAD R14, R4, 0x14, RZ ;  /* 0x00000014040e7824 */ /* 0x000fe200078e02ff */
[----:B0-----:R-:W-:Y:S02]  /*3770*/  SHF.R.U32.HI R12, RZ, 0x3, R7 ;  /* 0x00000003ff0c7819 */ /* 0x001fe40000011607 */
[----:B------:R-:W-:Y:S02]  /*3780*/  PRMT R15, RZ, 0x7610, R15 ;  /* 0x00007610ff0f7816 */ /* 0x000fe4000000000f */
[----:B------:R-:W-:Y:S01]  /*3790*/  LOP3.LUT P5, RZ, R12, 0x1, RZ, 0xc0, !PT ;  /* 0x000000010cff7812 */ /* 0x000fe200078ac0ff */
[----:B--2---:R0:W-:Y:S02]  /*37a0*/  STL [R1+0x240], R44 ;  /* 0x0002402c01007387 */ /* 0x0041e40000100800 */
[----:B0-----:R-:W-:-:S04]  /*37b0*/  IADD3 R44, P6, PT, R10, R2, RZ ;  /* 0x000000020a2c7210 */ /* 0x001fc80007fde0ff */
[----:B------:R-:W-:Y:S01]  /*37c0*/  LEA.HI.X.SX32 R45, R10, R3, 0x1, P6 ;  /* 0x000000030a2d7211 */ /* 0x000fe200030f0eff */
[----:B------:R-:W-:Y:S01]  /*37d0*/  STL [R1+0x90], R44 ;  /* 0x0000902c01007387 */ /* 0x000fe20000100800 */
[----:B------:R-:W-:-:S03]  /*37e0*/  @!P3 IMAD.MOV.U32 R12, RZ, RZ, R44 ;  /* 0x000000ffff0cb224 */ /* 0x000fc600078e002c */
[----:B------:R-:W-:Y:S01]  /*37f0*/  STL [R1+0x8c], R45 ;  /* 0x00008c2d01007387 */ /* 0x000fe20000100800 */
[----:B------:R-:W-:-:S03]  /*3800*/  @!P3 IMAD.MOV.U32 R13, RZ, RZ, R45 ;  /* 0x000000ffff0db224 */ /* 0x000fc600078e002d */
[----:B---3--:R0:W-:Y:S04]  /*3810*/  STL [R1+0x290], R43 ;  /* 0x0002902b01007387 */ /* 0x0081e80000100800 */
[----:B------:R1:W2:Y:S01]  /*3820*/  @!P3 LDG.E.U8 R15, desc[UR18][R12.64] ;  /* 0x000000120c0fb981 */ /* 0x0002a2000c1e1100 */
[----:B0-----:R-:W-:-:S04]  /*3830*/  IADD3 R43, P6, PT, R14, R2, RZ ;  /* 0x000000020e2b7210 */ /* 0x001fc80007fde0ff */
[----:B------:R-:W-:Y:S01]  /*3840*/  LEA.HI.X.SX32 R45, R14, R3, 0x1, P6 ;  /* 0x000000030e2d7211 */ /* 0x000fe200030f0eff */
[----:B-1----:R-:W-:-:S04]  /*3850*/  @P1 IMAD.MOV.U32 R12, RZ, RZ, R43 ;  /* 0x000000ffff0c1224 */ /* 0x002fc800078e002b */
[----:B------:R-:W-:-:S05]  /*3860*/  @P1 IMAD.MOV.U32 R13, RZ, RZ, R45 ;  /* 0x000000ffff0d1224 */ /* 0x000fca00078e002d */
[----:B------:R0:W3:Y:S01]  /*3870*/  @P1 LDG.E.U8 R42, desc[UR18][R12.64] ;  /* 0x000000120c2a1981 */ /* 0x0000e2000c1e1100 */
[----:B------:R-:W-:-:S04]  /*3880*/  SHF.R.U64 R10, R6, 0x1b, RZ ;  /* 0x0000001b060a7819 */ /* 0x000fc800000012ff */
[----:B------:R-:W-:Y:S01]  /*3890*/  LOP3.LUT P3, RZ, R10, 0x1, RZ, 0xc0, !PT ;  /* 0x000000010aff7812 */ /* 0x000fe2000786c0ff */
[----:B------:R-:W-:Y:S01]  /*38a0*/  IMAD R10, R4, 0x1c, RZ ;  /* 0x0000001c040a7824 */ /* 0x000fe200078e02ff */
[----:B------:R-:W-:Y:S04]  /*38b0*/  STL [R1+0x4d0], R43 ;  /* 0x0004d02b01007387 */ /* 0x000fe80000100800 */
[----:B------:R-:W-:-:S05]  /*38c0*/  IADD3 R44, P6, PT, R10, R2, RZ ;  /* 0x000000020a2c7210 */ /* 0x000fca0007fde0ff */
[----:B0-----:R-:W-:Y:S01]  /*38d0*/  @P5 IMAD.MOV.U32 R12, RZ, RZ, R44 ;  /* 0x000000ffff0c5224 */ /* 0x001fe200078e002c */
[----:B--2---:R0:W-:Y:S04]  /*38e0*/  STL [R1+0x21c], R15 ;  /* 0x00021c0f01007387 */ /* 0x0041e80000100800 */
[----:B------:R1:W-:Y:S01]  /*38f0*/  STL [R1+0x4cc], R45 ;  /* 0x0004cc2d01007387 */ /* 0x0003e20000100800 */
[----:B0-----:R-:W-:Y:S01]  /*3900*/  IMAD R15, R4, 0x24, RZ ;  /* 0x00000024040f7824 */ /* 0x001fe200078e02ff */
[----:B-1----:R-:W-:Y:S02]  /*3910*/  LEA.HI.X.SX32 R45, R10, R3, 0x1, P6 ;  /* 0x000000030a2d7211 */ /* 0x002fe400030f0eff */
[----:B------:R-:W-:Y:S03]  /*3920*/  STL [R1+0x510], R44 ;  /* 0x0005102c01007387 */ /* 0x000fe60000100800 */
[----:B------:R-:W-:Y:S01]  /*3930*/  @P5 IMAD.MOV.U32 R13, RZ, RZ, R45 ;  /* 0x000000ffff0d5224 */ /* 0x000fe200078e002d */
[----:B---3--:R0:W-:Y:S04]  /*3940*/  STL [R1+0x234], R42 ;  /* 0x0002342a01007387 */ /* 0x0081e80000100800 */
[----:B------:R1:W2:Y:S01]  /*3950*/  @P5 LDG.E.U8 R41, desc[UR18][R12.64] ;  /* 0x000000120c295981 */ /* 0x0002a2000c1e1100 */
[----:B0-----:R-:W-:-:S04]  /*3960*/  IADD3 R42, P6, PT, R15, R2, RZ ;  /* 0x000000020f2a7210 */ /* 0x001fc80007fde0ff */
        /* <DEDUP_REMOVED lines=8> */
[----:B------:R-:W-:Y:S01]  /*39f0*/  STL [R1+0x550], R42 ;  /* 0x0005502a01007387 */ /* 0x000fe20000100800 */
[----:B------:R-:W-:-:S03]  /*3a00*/  SHF.R.U64 R14, R6, 0xb, RZ ;  /* 0x0000000b060e7819 */ /* 0x000fc600000012ff */
[----:B------:R-:W-:Y:S01]  /*3a10*/  STL [R1+0x54c], R43 ;  /* 0x00054c2b01007387 */ /* 0x000fe20000100800 */
[----:B------:R-:W-:Y:S01]  /*3a20*/  LOP3.LUT P5, RZ, R14, 0x1, RZ, 0xc0, !PT ;  /* 0x000000010eff7812 */ /* 0x000fe200078ac0ff */
[----:B0-----:R-:W-:Y:S02]  /*3a30*/  VIADD R12, R75, 0xfffffffa ;  /* 0xfffffffa4b0c7836 */ /* 0x001fe40000000000 */
[----:B------:R-:W-:Y:S01]  /*3a40*/  IMAD R14, R4, 0x34, RZ ;  /* 0x00000034040e7824 */ /* 0x000fe200078e02ff */
[----:B------:R-:W-:Y:S02]  /*3a50*/  PRMT R15, RZ, 0x7610, R15 ;  /* 0x00007610ff0f7816 */ /* 0x000fe4000000000f */
[----:B------:R-:W-:Y:S01]  /*3a60*/  ISETP.GE.U32.AND P3, PT, R12, 0x7fffffbb, PT ;  /* 0x7fffffbb0c00780c */ /* 0x000fe20003f66070 */
[----:B--2---:R0:W-:Y:S02]  /*3a70*/  STL [R1+0x294], R41 ;  /* 0x0002942901007387 */ /* 0x0041e40000100800 */
[----:B0-----:R-:W-:-:S04]  /*3a80*/  IADD3 R41, P6, PT, R10, R2, RZ ;  /* 0x000000020a297210 */ /* 0x001fc80007fde0ff */
[----:B------:R-:W-:Y:S01]  /*3a90*/  LEA.HI.X.SX32 R42, R10, R3, 0x1, P6 ;  /* 0x000000030a2a7211 */ /* 0x000fe200030f0eff */
[----:B------:R-:W-:Y:S01]  /*3aa0*/  STL [R1+0x5b0], R41 ;  /* 0x0005b02901007387 */ /* 0x000fe20000100800 */
[----:B------:R-:W-:-:S03]  /*3ab0*/  @P1 IMAD.MOV.U32 R12, RZ, RZ, R41 ;  /* 0x000000ffff0c1224 */ /* 0x000fc600078e0029 */
[----:B------:R-:W-:Y:S01]  /*3ac0*/  STL [R1+0x5ac], R42 ;  /* 0x0005ac2a01007387 */ /* 0x000fe20000100800 */
[----:B------:R-:W-:-:S03]  /*3ad0*/  @P1 IMAD.MOV.U32 R13, RZ, RZ, R42 ;  /* 0x000000ffff0d1224 */ /* 0x000fc600078e002a */
[----:B---3--:R0:W-:Y:S04]  /*3ae0*/  STL [R1+0x278], R40 ;  /* 0x0002782801007387 */ /* 0x0081e80000100800 */
[----:B------:R1:W2:Y:S01]  /*3af0*/  @P1 LDG.E.U8 R15, desc[UR18][R12.64] ;  /* 0x000000120c0f1981 */ /* 0x0002a2000c1e1100 */
        /* <DEDUP_REMOVED lines=9> */
[----:B------:R-:W-:Y:S01]  /*3b90*/  IADD3 R41, P6, PT, R10, R2, RZ ;  /* 0x000000020a297210 */ /* 0x000fe20007fde0ff */
[----:B------:R-:W-:-:S06]  /*3ba0*/  IMAD R14, R4, 0x5, RZ ;  /* 0x00000005040e7824 */ /* 0x000fcc00078e02ff */
[----:B0-----:R-:W-:Y:S01]  /*3bb0*/  @P1 IMAD.MOV.U32 R12, RZ, RZ, R41 ;  /* 0x000000ffff0c1224 */ /* 0x001fe200078e0029 */
[----:B--2---:R-:W-:Y:S04]  /*3bc0*/  STL [R1+0x25c], R15 ;  /* 0x00025c0f01007387 */ /* 0x004fe80000100800 */
[----:B------:R0:W-:Y:S04]  /*3bd0*/  STL [R1+0x5f4], R42 ;  /* 0x0005f42a01007387 */ /* 0x0001e80000100800 */
[----:B------:R-:W-:Y:S01]  /*3be0*/  STL [R1+0x628], R41 ;  /* 0x0006282901007387 */ /* 0x000fe20000100800 */
[----:B0-----:R-:W-:-:S05]  /*3bf0*/  LEA.HI.X.SX32 R42, R10, R3, 0x1, P6 ;  /* 0x000000030a2a7211 */ /* 0x001fca00030f0eff */
[----:B------:R-:W-:Y:S01]  /*3c00*/  @P1 IMAD.MOV.U32 R13, RZ, RZ, R42 ;  /* 0x000000ffff0d1224 */ /* 0x000fe200078e002a */
[----:B---3--:R0:W-:Y:S04]  /*3c10*/  STL [R1+0x230], R39 ;  /* 0x0002302701007387 */ /* 0x0081e80000100800 */
[----:B------:R1:W2:Y:S01]  /*3c20*/  @P1 LDG.E.U8 R38, desc[UR18][R12.64] ;  /* 0x000000120c261981 */ /* 0x0002a2000c1e1100 */
[----:B0-----:R-:W-:-:S04]  /*3c30*/  IADD3 R39, P6, PT, R14, R2, RZ ;  /* 0x000000020e277210 */ /* 0x001fc80007fde0ff */
[----:B------:R-:W-:Y:S01]  /*3c40*/  LEA.HI.X.SX32 R40, R14, R3, 0x1, P6 ;  /* 0x000000030e287211 */ /* 0x000fe200030f0eff */
[----:B-1----:R-:W-:-:S04]  /*3c50*/  @!P3 IMAD.MOV.U32 R12, RZ, RZ, R39 ;  /* 0x000000ffff0cb224 */ /* 0x002fc800078e0027 */
[----:B------:R-:W-:-:S05]  /*3c60*/  @!P3 IMAD.MOV.U32 R13, RZ, RZ, R40 ;  /* 0x000000ffff0db224 */ /* 0x000fca00078e0028 */
[----:B------:R0:W3:Y:S01]  /*3c70*/  @!P3 LDG.E.U8 R36, desc[UR18][R12.64] ;  /* 0x000000120c24b981 */ /* 0x0000e2000c1e1100 */
[----:B------:R-:W-:-:S03]  /*3c80*/  VIADD R15, R75, 0xfffffff2 ;  /* 0xfffffff24b0f7836 */ /* 0x000fc60000000000 */
[----:B------:R-:W-:Y:S02]  /*3c90*/  STL [R1+0x624], R42 ;  /* 0x0006242a01007387 */ /* 0x000fe40000100800 */
[----:B------:R-:W-:Y:S01]  /*3ca0*/  ISETP.GE.U32.AND P5, PT, R15, 0x7fffffb3, PT ;  /* 0x7fffffb30f00780c */ /* 0x000fe20003fa6070 */
[C---:B------:R-:W-:Y:S01]  /*3cb0*/  IMAD R15, R4.reuse, 0xd, RZ ;  /* 0x0000000d040f7824 */ /* 0x040fe200078e02ff */
        /* <DEDUP_REMOVED lines=9> */
[----:B0-----:R-:W-:-:S03]  /*3d50*/  @!P5 IMAD.MOV.U32 R12, RZ, RZ, R38 ;  /* 0x000000ffff0cd224 */ /* 0x001fc600078e0026 */
        /* <DEDUP_REMOVED lines=9> */
[----:B------:R-:W-:Y:S01]  /*3df0*/  SHF.R.U32.HI R10, RZ, 0x2, R7 ;  /* 0x00000002ff0a7819 */ /* 0x000fe20000011607 */
[----:B------:R-:W-:Y:S02]  /*3e00*/  IMAD R15, R4, 0x1d, RZ ;  /* 0x0000001d040f7824 */ /* 0x000fe400078e02ff */
[----:B------:R-:W-:Y:S01]  /*3e10*/  STL [R1+0x4d8], R36 ;  /* 0x0004d82401007387 */ /* 0x000fe20000100800 */
[----:B------:R-:W-:-:S03]  /*3e20*/  LOP3.LUT P3, RZ, R10, 0x1, RZ, 0xc0, !PT ;  /* 0x000000010aff7812 */ /* 0x000fc6000786c0ff */
        /* <DEDUP_REMOVED lines=40> */
[----:B------:R-:W-:-:S05]  /*40b0*/  VIADD R10, R75, 0xfffffff9 ;  /* 0xfffffff94b0a7836 */ /* 0x000fca0000000000 */
[----:B------:R-:W-:Y:S02]  /*40c0*/  ISETP.GE.U32.AND P5, PT, R10, 0x7fffffba, PT ;  /* 0x7fffffba0a00780c */ /* 0x000fe40003fa6070 */
[----:B------:R-:W-:Y:S01]  /*40d0*/  SHF.R.U64 R10, R6, 0x2, RZ ;  /* 0x00000002060a7819 */ /* 0x000fe200000012ff */
[----:B------:R-:W-:Y:S03]  /*40e0*/  STL [R1+0x600], R32 ;  /* 0x0006002001007387 */ /* 0x000fe60000100800 */
[----:B------:R-:W-:Y:S01]  /*40f0*/  LOP3.LUT P1, RZ, R10, 0x1, RZ, 0xc0, !PT ;  /* 0x000000010aff7812 */ /* 0x000fe2000782c0ff */
[C---:B------:R-:W-:Y:S01]  /*4100*/  IMAD R10, R4.reuse, 0x3d, RZ ;  /* 0x0000003d040a7824 */ /* 0x040fe200078e02ff */
[----:B------:R-:W-:Y:S01]  /*4110*/  STL [R1+0x5fc], R34 ;  /* 0x0005fc2201007387 */ /* 0x000fe20000100800 */
[----:B------:R-:W-:-:S03]  /*4120*/  IMAD R14, R4, 0x6, RZ ;  /* 0x00000006040e7824 */ /* 0x000fc600078e02ff */
        /* <DEDUP_REMOVED lines=25> */
[----:B------:R-:W-:Y:S04]  /*42c0*/  STL [R1+0xa0], R30 ;  /* 0x0000a01e01007387 */ /* 0x000fe80000100800 */
[----:B------:R-:W-:Y:S01]  /*42d0*/  STL [R1+0x9c], R15 ;  /* 0x00009c0f01007387 */ /* 0x000fe20000100800 */
[----:B0-----:R-:W-:-:S03]  /*42e0*/  @!P3 IMAD.MOV.U32 R12, RZ, RZ, R30 ;  /* 0x000000ffff0cb224 */ /* 0x001fc600078e001e */
[----:B---3--:R0:W-:Y:S01]  /*42f0*/  STL [R1+0x258], R27 ;  /* 0x0002581b01007387 */ /* 0x0081e20000100800 */
[----:B------:R-:W-:-:S05]  /*4300*/  @!P3 IMAD.MOV.U32 R13, RZ, RZ, R15 ;  /* 0x000000ffff0db224 */ /* 0x000fca00078e000f */
[----:B------:R1:W2:Y:S01]  /*4310*/  @!P3 LDG.E.U8 R29, desc[UR18][R12.64] ;  /* 0x000000120c1db981 */ /* 0x0002a2000c1e1100 */
[----:B0-----:R-:W-:-:S04]  /*4320*/  IADD3 R27, P6, PT, R14, R2, RZ ;  /* 0x000000020e1b7210 */ /* 0x001fc80007fde0ff */
[----:B------:R-:W-:Y:S01]  /*4330*/  LEA.HI.X.SX32 R30, R14, R3, 0x1, P6 ;  /* 0x000000030e1e7211 */ /* 0x000fe200030f0eff */
[----:B-1----:R-:W-:-:S04]  /*4340*/  @P1 IMAD.MOV.U32 R12, RZ, RZ, R27 ;  /* 0x000000ffff0c1224 */ /* 0x002fc800078e001b */
[----:B------:R-:W-:-:S05]  /*4350*/  @P1 IMAD.MOV.U32 R13, RZ, RZ, R30 ;  /* 0x000000ffff0d1224 */ /* 0x000fca00078e001e */
[----:B------:R-:W3:Y:S01]  /*4360*/  @P1 LDG.E.U8 R26, desc[UR18][R12.64] ;  /* 0x000000120c1a1981 */ /* 0x000ee2000c1e1100 */
[----:B------:R-:W-:Y:S01]  /*4370*/  SHF.R.U32.HI R10, RZ, 0x1, R7 ;  /* 0x00000001ff0a7819 */ /* 0x000fe20000011607 */
[----:B------:R-:W-:Y:S02]  /*4380*/  IMAD R15, R4, 0x1e, RZ ;  /* 0x0000001e040f7824 */ /* 0x000fe400078e02ff */
[----:B------:R-:W-:Y:S01]  /*4390*/  STL [R1+0x4e0], R27 ;  /* 0x0004e01b01007387 */ /* 0x000fe20000100800 */
[----:B------:R-:W-:Y:S02]  /*43a0*/  LOP3.LUT P5, RZ, R10, 0x1, RZ, 0xc0, !PT ;  /* 0x000000010aff7812 */ /* 0x000fe400078ac0ff */
[----:B------:R-:W-:Y:S01]  /*43b0*/  SHF.R.U64 R10, R6, 0x19, RZ ;  /* 0x00000019060a7819 */ /* 0x000fe200000012ff */
[----:B------:R-:W-:Y:S01]  /*43c0*/  STL [R1+0x4dc], R30 ;  /* 0x0004dc1e01007387 */ /* 0x000fe20000100800 */
[----:B------:R-:W-:Y:S02]  /*43d0*/  IMAD R14, R4, 0x26, RZ ;  /* 0x00000026040e7824 */ /* 0x000fe400078e02ff */
[----:B------:R-:W-:Y:S01]  /*43e0*/  LOP3.LUT P3, RZ, R10, 0x1, RZ, 0xc0, !PT ;  /* 0x000000010aff7812 */ /* 0x000fe2000786c0ff */
[----:B--2---:R0:W-:Y:S02]  /*43f0*/  STL [R1+0x208], R29 ;  /* 0x0002081d01007387 */ /* 0x0041e40000100800 */
[----:B0-----:R-:W-:-:S04]  /*4400*/  IADD3 R29, P6, PT, R15, R2, RZ ;  /* 0x000000020f1d7210 */ /* 0x001fc80007fde0ff */
[----:B------:R-:W-:Y:S01]  /*4410*/  LEA.HI.X.SX32 R30, R15, R3, 0x1, P6 ;  /* 0x000000030f1e7211 */ /* 0x000fe200030f0eff */
[----:B------:R-:W-:Y:S04]  /*4420*/  STL [R1+0x520], R29 ;  /* 0x0005201d01007387 */ /* 0x000fe80000100800 */
[----:B---3--:R0:W-:Y:S01]  /*4430*/  STL [R1+0x218], R26 ;  /* 0x0002181a01007387 */ /* 0x0081e20000100800 */
[----:B------:R-:W-:Y:S02]  /*4440*/  @P5 IMAD.MOV.U32 R12, RZ, RZ, R29 ;  /* 0x000000ffff0c5224 */ /* 0x000fe400078e001d */
[----:B------:R-:W-:-:S05]  /*4450*/  @P5 IMAD.MOV.U32 R13, RZ, RZ, R30 ;  /* 0x000000ffff0d5224 */ /* 0x000fca00078e001e */
        /* <DEDUP_REMOVED lines=9> */
[----:B------:R-:W-:Y:S02]  /*44f0*/  LOP3.LUT P1, RZ, R10, 0x1, RZ, 0xc0, !PT ;  /* 0x000000010aff7812 */ /* 0x000fe4000782c0ff */
[----:B------:R-:W-:Y:S01]  /*4500*/  SHF.R.U64 R10, R6, 0x9, RZ ;  /* 0x00000009060a7819 */ /* 0x000fe200000012ff */
[----:B------:R-:W-:Y:S04]  /*4510*/  STL [R1+0x560], R26 ;  /* 0x0005601a01007387 */ /* 0x000fe80000100800 */
[----:B------:R-:W-:Y:S01]  /*4520*/  STL [R1+0x55c], R27 ;  /* 0x00055c1b01007387 */ /* 0x000fe20000100800 */
[----:B------:R-:W-:-:S02]  /*4530*/  LOP3.LUT P5, RZ, R10, 0x1, RZ, 0xc0, !PT ;  /* 0x000000010aff7812 */ /* 0x000fc400078ac0ff */
[----:B------:R-:W-:Y:S02]  /*4540*/  SHF.R.U64 R10, R6, 0x1, RZ ;  /* 0x00000001060a7819 */ /* 0x000fe400000012ff */
[----:B0-----:R-:W-:Y:S02]  /*4550*/  LEA.HI R12, R77, UR4, RZ, 0x1a ;  /* 0x000000044d0c7c11 */ /* 0x001fe4000f8fd0ff */
[----:B------:R-:W-:Y:S01]  /*4560*/  PRMT R15, RZ, 0x7610, R15 ;  /* 0x00007610ff0f7816 */ /* 0x000fe2000000000f */
[----:B---3--:R0:W-:Y:S02]  /*4570*/  STL [R1+0x24c], R16 ;  /* 0x00024c1001007387 */ /* 0x0081e40000100800 */
[----:B0-----:R-:W-:-:S04]  /*4580*/  IADD3 R16, P3, PT, R14, R2, RZ ;  /* 0x000000020e107210 */ /* 0x001fc80007f7e0ff */
[----:B------:R-:W-:Y:S02]  /*4590*/  LEA.HI.X.SX32 R26, R14, R3, 0x1, P3 ;  /* 0x000000030e1a7211 */ /* 0x000fe400018f0eff */
[----:B------:R-:W-:Y:S02]  /*45a0*/  LOP3.LUT P3, RZ, R10, 0x1, RZ, 0xc0, !PT ;  /* 0x000000010aff7812 */ /* 0x000fe4000786c0ff */
[----:B------:R-:W-:Y:S01]  /*45b0*/  LOP3.LUT R10, R0, 0x101, R12, 0xf8, !PT ;  /* 0x00000101000a7812 */ /* 0x000fe200078ef80c */
[----:B------:R-:W-:Y:S02]  /*45c0*/  @P1 IMAD.MOV.U32 R12, RZ, RZ, R16 ;  /* 0x000000ffff0c1224 */ /* 0x000fe400078e0010 */
[----:B------:R-:W-:-:S05]  /*45d0*/  @P1 IMAD.MOV.U32 R13, RZ, RZ, R26 ;  /* 0x000000ffff0d1224 */ /* 0x000fca00078e001a */
[----:B------:R0:W3:Y:S01]  /*45e0*/  @P1 LDG.E.U8 R15, desc[UR18][R12.64] ;  /* 0x000000120c0f1981 */ /* 0x0000e2000c1e1100 */
[----:B------:R-:W-:-:S03]  /*45f0*/  IMAD R14, R4, 0x36, RZ ;  /* 0x00000036040e7824 */ /* 0x000fc600078e02ff */
[----:B------:R-:W-:Y:S02]  /*4600*/  STL [R1+0x5c0], R16 ;  /* 0x0005c01001007387 */ /* 0x000fe40000100800 */
[----:B------:R-:W-:Y:S02]  /*4610*/  IADD3 R27, P1, PT, R14, R2, RZ ;  /* 0x000000020e1b7210 */ /* 0x000fe40007f3e0ff */
[----:B------:R-:W-:Y:S04]  /*4620*/  STL [R1+0x5bc], R26 ;  /* 0x0005bc1a01007387 */ /* 0x000fe80000100800 */
[----:B------:R-:W-:Y:S01]  /*4630*/  STL [R1+0xcd4], R0 ;  /* 0x000cd40001007387 */ /* 0x000fe20000100800 */
[----:B0-----:R-:W-:-:S03]  /*4640*/  LOP3.LUT R12, R10, 0xfe, RZ, 0xfc, !PT ;  /* 0x000000fe0a0c7812 */ /* 0x001fc600078efcff */
[----:B---3--:R0:W-:Y:S04]  /*4650*/  STL [R1+0x23c], R15 ;  /* 0x00023c0f01007387 */ /* 0x0081e80000100800 */
[----:B------:R-:W-:Y:S04]  /*4660*/  STL [R1+0x5cc], R27 ;  /* 0x0005cc1b01007387 */ /* 0x000fe80000100800 */
[----:B--2---:R1:W-:Y:S01]  /*4670*/  STL [R1+0x264], R28 ;  /* 0x0002641c01007387 */ /* 0x0043e20000100800 */
[----:B0-----:R-:W-:Y:S01]  /*4680*/  IMAD R15, R4, 0x3e, RZ ;  /* 0x0000003e040f7824 */ /* 0x001fe200078e02ff */
[----:B-1----:R-:W-:-:S02]  /*4690*/  LEA.HI.X.SX32 R28, R14, R3, 0x1, P1 ;  /* 0x000000030e1c7211 */ /* 0x002fc400008f0eff */
[----:B------:R-:W-:Y:S02]  /*46a0*/  ISETP.GE.AND P1, PT, R12, RZ, PT ;  /* 0x000000ff0c00720c */ /* 0x000fe40003f26270 */
[----:B------:R-:W-:Y:S01]  /*46b0*/  IABS R14, R12 ;  /* 0x0000000c000e7213 */ /* 0x000fe20000000000 */
[----:B------:R-:W-:Y:S02]  /*46c0*/  @P5 IMAD.MOV.U32 R12, RZ, RZ, R27 ;  /* 0x000000ffff0c5224 */ /* 0x000fe400078e001b */
[----:B------:R-:W-:Y:S01]  /*46d0*/  @P5 IMAD.MOV.U32 R13, RZ, RZ, R28 ;  /* 0x000000ffff0d5224 */ /* 0x000fe200078e001c */
[----:B------:R-:W-:-:S04]  /*46e0*/  IADD3 R26, P6, PT, R15, R2, RZ ;  /* 0x000000020f1a7210 */ /* 0x000fc80007fde0ff */
[----:B------:R0:W2:Y:S01]  /*46f0*/  @P5 LDG.E.U8 R17, desc[UR18][R12.64] ;  /* 0x000000120c115981 */ /* 0x0000a2000c1e1100 */
[----:B------:R-:W-:Y:S01]  /*4700*/  LEA.HI.X.SX32 R15, R15, R3, 0x1, P6 ;  /* 0x000000030f0f7211 */ /* 0x000fe200030f0eff */
[----:B0-----:R-:W-:Y:S02]  /*4710*/  IMAD.MOV.U32 R13, RZ, RZ, R14 ;  /* 0x000000ffff0d7224 */ /* 0x001fe400078e000e */
[----:B------:R-:W-:-:S05]  /*4720*/  @P3 IMAD.MOV.U32 R14, RZ, RZ, R26 ;  /* 0x000000ffff0e3224 */ /* 0x000fca00078e001a */
[----:B------:R0:W3:Y:S01]  /*4730*/  @P3 LDG.E.U8 R23, desc[UR18][R14.64] ;  /* 0x000000120e173981 */ /* 0x0000e2000c1e1100 */
[----:B------:R-:W-:-:S03]  /*4740*/  VIADD R16, R75, 0xfffffff8 ;  /* 0xfffffff84b107836 */ /* 0x000fc60000000000 */
[----:B------:R-:W-:Y:S02]  /*4750*/  STL [R1+0x5c8], R28 ;  /* 0x0005c81c01007387 */ /* 0x000fe40000100800 */
[----:B------:R-:W-:Y:S01]  /*4760*/  ISETP.GE.U32.AND P5, PT, R16, 0x7fffffb9, PT ;  /* 0x7fffffb91000780c */ /* 0x000fe20003fa6070 */
[----:B------:R-:W-:Y:S01]  /*4770*/  IMAD R16, R4, 0x7, RZ ;  /* 0x0000000704107824 */ /* 0x000fe200078e02ff */
[----:B------:R1:W-:Y:S04]  /*4780*/  STL [R1+0x5d4], R26 ;  /* 0x0005d41a01007387 */ /* 0x0003e80000100800 */
[----:B------:R0:W-:Y:S01]  /*4790*/  STL [R1+0x5d0], R15 ;  /* 0x0005d00f01007387 */ /* 0x0001e20000100800 */
[----:B-1----:R-:W-:-:S04]  /*47a0*/  IADD3 R26, P6, PT, R16, R2, RZ ;  /* 0x00000002101a7210 */ /* 0x002fc80007fde0ff */
[----:B------:R-:W-:Y:S02]  /*47b0*/  LEA.HI.X.SX32 R27, R16, R3, 0x1, P6 ;  /* 0x00000003101b7211 */ /* 0x000fe400030f0eff */
[----:B0-----:R-:W-:Y:S01]  /*47c0*/  @!P5 IMAD.MOV.U32 R14, RZ, RZ, R26 ;  /* 0x000000ffff0ed224 */ /* 0x001fe200078e001a */
[----:B------:R-:W-:Y:S02]  /*47d0*/  PRMT R25, RZ, 0x7610, R25 ;  /* 0x00007610ff197816 */ /* 0x000fe40000000019 */
[----:B------:R-:W-:Y:S01]  /*47e0*/  @!P5 IMAD.MOV.U32 R15, RZ, RZ, R27 ;  /* 0x000000ffff0fd224 */ /* 0x000fe200078e001b */
[----:B------:R-:W-:-:S04]  /*47f0*/  PRMT R22, RZ, 0x7610, R22 ;  /* 0x00007610ff167816 */ /* 0x000fc80000000016 */
[----:B------:R0:W4:Y:S04]  /*4800*/  @!P5 LDG.E.U8 R25, desc[UR18][R14.64] ;  /* 0x000000120e19d981 */ /* 0x000128000c1e1100 */
[----:B--2---:R1:W-:Y:S02]  /*4810*/  STL [R1+0x20c], R17 ;  /* 0x00020c1101007387 */ /* 0x0043e40000100800 */
[----:B-1----:R-:W-:Y:S02]  /*4820*/  VIADD R17, R75, 0xfffffff0 ;  /* 0xfffffff04b117836 */ /* 0x002fe40000000000 */
[----:B------:R-:W-:Y:S03]  /*4830*/  STL [R1+0x68], R26 ;  /* 0x0000681a01007387 */ /* 0x000fe60000100800 */
[----:B------:R-:W-:Y:S01]  /*4840*/  ISETP.GE.U32.AND P3, PT, R17, 0x7fffffb1, PT ;  /* 0x7fffffb11100780c */ /* 0x000fe20003f66070 */
[----:B------:R-:W-:Y:S01]  /*4850*/  IMAD R17, R4, 0xf, RZ ;  /* 0x0000000f04117824 */ /* 0x000fe200078e02ff */
[----:B------:R-:W-:Y:S04]  /*4860*/  STL [R1+0x64], R27 ;  /* 0x0000641b01007387 */ /* 0x000fe80000100800 */
[----:B---3--:R1:W-:Y:S02]  /*4870*/  STL [R1+0x200], R23 ;  /* 0x0002001701007387 */ /* 0x0083e40000100800 */
[----:B-1----:R-:W-:-:S04]  /*4880*/  IADD3 R23, P6, PT, R17, R2, RZ ;  /* 0x0000000211177210 */ /* 0x002fc80007fde0ff */
[----:B------:R-:W-:Y:S01]  /*4890*/  LEA.HI.X.SX32 R26, R17, R3, 0x1, P6 ;  /* 0x00000003111a7211 */ /* 0x000fe200030f0eff */
[----:B0-----:R-:W-:-:S04]  /*48a0*/  @!P3 IMAD.MOV.U32 R14, RZ, RZ, R23 ;  /* 0x000000ffff0eb224 */ /* 0x001fc800078e0017 */
[----:B------:R-:W-:-:S05]  /*48b0*/  @!P3 IMAD.MOV.U32 R15, RZ, RZ, R26 ;  /* 0x000000ffff0fb224 */ /* 0x000fca00078e001a */
[----:B------:R0:W2:Y:S01]  /*48c0*/  @!P3 LDG.E.U8 R22, desc[UR18][R14.64] ;  /* 0x000000120e16b981 */ /* 0x0000a2000c1e1100 */
[----:B------:R-:W-:Y:S01]  /*48d0*/  IMAD.HI.U32 R12, R8, R13, RZ ;  /* 0x0000000d080c7227 */ /* 0x000fe200078e00ff */
[----:B------:R-:W-:-:S03]  /*48e0*/  SHF.R.U32.HI R7, RZ, 0x8, R7 ;  /* 0x00000008ff077819 */ /* 0x000fc60000011607 */
[----:B------:R-:W-:Y:S01]  /*48f0*/  IMAD.MOV R12, RZ, RZ, -R12 ;  /* 0x000000ffff0c7224 */ /* 0x000fe200078e0a0c */
[----:B------:R-:W-:-:S03]  /*4900*/  LOP3.LUT P5, RZ, R7, 0x1, RZ, 0xc0, !PT ;  /* 0x0000000107ff7812 */ /* 0x000fc600078ac0ff */
[----:B------:R-:W-:Y:S02]  /*4910*/  IMAD R13, R9, R12, R13 ;  /* 0x0000000c090d7224 */ /* 0x000fe400078e020d */
[C---:B------:R-:W-:Y:S01]  /*4920*/  IMAD R12, R4.reuse, 0x17, RZ ;  /* 0x00000017040c7824 */ /* 0x040fe200078e02ff */
[----:B------:R-:W-:Y:S04]  /*4930*/  STL [R1+0xa8], R23 ;  /* 0x0000a81701007387 */ /* 0x000fe80000100800 */
[----:B------:R-:W-:Y:S01]  /*4940*/  STL [R1+0xa4], R26 ;  /* 0x0000a41a01007387 */ /* 0x000fe20000100800 */
[----:B------:R-:W-:-:S03]  /*4950*/  IMAD R16, R4, 0x1f, RZ ;  /* 0x0000001f04107824 */ /* 0x000fc600078e02ff */
[----:B----4-:R1:W-:Y:S01]  /*4960*/  STL [R1+0x1fc], R25 ;  /* 0x0001fc1901007387 */ /* 0x0103e20000100800 */
[----:B------:R-:W-:Y:S02]  /*4970*/  PRMT R24, RZ, 0x7610, R24 ;  /* 0x00007610ff187816 */ /* 0x000fe40000000018 */
[----:B-1----:R-:W-:-:S04]  /*4980*/  IADD3 R25, P6, PT, R12, R2, RZ ;  /* 0x000000020c197210 */ /* 0x002fc80007fde0ff */
[----:B------:R-:W-:Y:S01]  /*4990*/  LEA.HI.X.SX32 R12, R12, R3, 0x1, P6 ;  /* 0x000000030c0c7211 */ /* 0x000fe200030f0eff */
[----:B------:R-:W-:Y:S01]  /*49a0*/  STL [R1+0x4e8], R25 ;  /* 0x0004e81901007387 */ /* 0x000fe20000100800 */
[----:B0-----:R-:W-:-:S03]  /*49b0*/  @P5 IMAD.MOV.U32 R14, RZ, RZ, R25 ;  /* 0x000000ffff0e5224 */ /* 0x001fc600078e0019 */
[----:B------:R-:W-:Y:S01]  /*49c0*/  @P5 IMAD.MOV.U32 R15, RZ, RZ, R12 ;  /* 0x000000ffff0f5224 */ /* 0x000fe200078e000c */
[----:B------:R-:W-:-:S04]  /*49d0*/  PRMT R20, RZ, 0x7610, R20 ;  /* 0x00007610ff147816 */ /* 0x000fc80000000014 */
[----:B------:R0:W3:Y:S04]  /*49e0*/  @P5 LDG.E.U8 R24, desc[UR18][R14.64] ;  /* 0x000000120e185981 */ /* 0x0000e8000c1e1100 */
[----:B--2---:R1:W-:Y:S02]  /*49f0*/  STL [R1+0x204], R22 ;  /* 0x0002041601007387 */ /* 0x0043e40000100800 */
[----:B-1----:R-:W-:-:S04]  /*4a00*/  IADD3 R22, P6, PT, R16, R2, RZ ;  /* 0x0000000210167210 */ /* 0x002fc80007fde0ff */
[----:B------:R-:W-:Y:S01]  /*4a10*/  LEA.HI.X.SX32 R23, R16, R3, 0x1, P6 ;  /* 0x0000000310177211 */ /* 0x000fe200030f0eff */
[----:B0-----:R-:W-:-:S04]  /*4a20*/  @!P4 IMAD.MOV.U32 R14, RZ, RZ, R22 ;  /* 0x000000ffff0ec224 */ /* 0x001fc800078e0016 */
[----:B------:R-:W-:-:S05]  /*4a30*/  @!P4 IMAD.MOV.U32 R15, RZ, RZ, R23 ;  /* 0x000000ffff0fc224 */ /* 0x000fca00078e0017 */
[----:B------:R0:W2:Y:S01]  /*4a40*/  @!P4 LDG.E.U8 R20, desc[UR18][R14.64] ;  /* 0x000000120e14c981 */ /* 0x0000a2000c1e1100 */
[----:B------:R-:W-:-:S03]  /*4a50*/  SHF.R.U64 R7, R6, 0x18, RZ ;  /* 0x0000001806077819 */ /* 0x000fc600000012ff */
[----:B------:R1:W-:Y:S01]  /*4a60*/  STL [R1+0x4e4], R12 ;  /* 0x0004e40c01007387 */ /* 0x0003e20000100800 */
[----:B------:R-:W-:-:S03]  /*4a70*/  LOP3.LUT P3, RZ, R7, 0x1, RZ, 0xc0, !PT ;  /* 0x0000000107ff7812 */ /* 0x000fc6000786c0ff */
[----:B------:R-:W-:Y:S01]  /*4a80*/  STL [R1+0x528], R22 ;  /* 0x0005281601007387 */ /* 0x000fe20000100800 */
[----:B------:R-:W-:Y:S01]  /*4a90*/  SHF.R.U64 R7, R6, 0x10, RZ ;  /* 0x0000001006077819 */ /* 0x000fe200000012ff */
[----:B-1----:R-:W-:Y:S02]  /*4aa0*/  IMAD R12, R4, 0x27, RZ ;  /* 0x00000027040c7824 */ /* 0x002fe400078e02ff */
[----:B------:R-:W-:Y:S01]  /*4ab0*/  STL [R1+0x524], R23 ;  /* 0x0005241701007387 */ /* 0x000fe20000100800 */
[----:B------:R-:W-:Y:S02]  /*4ac0*/  LOP3.LUT P6, RZ, R7, 0x1, RZ, 0xc0, !PT ;  /* 0x0000000107ff7812 */ /* 0x000fe400078cc0ff */
[----:B------:R-:W-:Y:S02]  /*4ad0*/  LOP3.LUT R7, R10, 0x2, RZ, 0xfc, !PT ;  /* 0x000000020a077812 */ /* 0x000fe400078efcff */
[----:B------:R-:W-:Y:S02]  /*4ae0*/  PRMT R17, RZ, 0x7610, R17 ;  /* 0x00007610ff117816 */ /* 0x000fe40000000011 */
[----:B------:R-:W-:-:S02]  /*4af0*/  ISETP.GE.AND P5, PT, R7, RZ, PT ;  /* 0x000000ff0700720c */ /* 0x000fc40003fa6270 */
[----:B0-----:R-:W-:Y:S01]  /*4b00*/  IABS R14, R7 ;  /* 0x00000007000e7213 */ /* 0x001fe20000000000 */
[----:B------:R-:W-:Y:S01]  /*4b10*/  IMAD R16, R4, 0x2f, RZ ;  /* 0x0000002f04107824 */ /* 0x000fe200078e02ff */
[----:B------:R-:W-:Y:S02]  /*4b20*/  IABS R15, R10 ;  /* 0x0000000a000f7213 */ /* 0x000fe40000000000 */
[----:B------:R-:W-:Y:S01]  /*4b30*/  PRMT R18, RZ, 0x7610, R18 ;  /* 0x00007610ff127816 */ /* 0x000fe20000000012 */
[----:B--2---:R0:W-:Y:S02]  /*4b40*/  STL [R1+0x214], R20 ;  /* 0x0002141401007387 */ /* 0x0041e40000100800 */
[----:B0-----:R-:W-:-:S04]  /*4b50*/  IADD3 R20, P4, PT, R12, R2, RZ ;  /* 0x000000020c147210 */ /* 0x001fc80007f9e0ff */
[----:B------:R-:W-:Y:S02]  /*4b60*/  LEA.HI.X.SX32 R22, R12, R3, 0x1, P4 ;  /* 0x000000030c167211 */ /* 0x000fe400020f0eff */
[----:B------:R-:W-:Y:S01]  /*4b70*/  SHF.R.U64 R12, R6, 0x8, RZ ;  /* 0x00000008060c7819 */ /* 0x000fe200000012ff */
[----:B------:R-:W-:Y:S02]  /*4b80*/  @P3 IMAD.MOV.U32 R6, RZ, RZ, R20 ;  /* 0x000000ffff063224 */ /* 0x000fe400078e0014 */
[----:B------:R-:W-:-:S05]  /*4b90*/  @P3 IMAD.MOV.U32 R7, RZ, RZ, R22 ;  /* 0x000000ffff073224 */ /* 0x000fca00078e0016 */
[----:B------:R0:W2:Y:S04]  /*4ba0*/  @P3 LDG.E.U8 R17, desc[UR18][R6.64] ;  /* 0x0000001206113981 */ /* 0x0000a8000c1e1100 */
[----:B------:R1:W-:Y:S04]  /*4bb0*/  STL [R1+0x56c], R20 ;  /* 0x00056c1401007387 */ /* 0x0003e80000100800 */
[----:B------:R4:W-:Y:S01]  /*4bc0*/  STL [R1+0x564], R22 ;  /* 0x0005641601007387 */ /* 0x0009e20000100800 */
[----:B0-----:R-:W-:Y:S01]  /*4bd0*/  IMAD.HI.U32 R7, R8, R15, RZ ;  /* 0x0000000f08077227 */ /* 0x001fe200078e00ff */
[----:B-1----:R-:W-:-:S03]  /*4be0*/  IADD3 R20, P4, PT, R16, R2, RZ ;  /* 0x0000000210147210 */ /* 0x002fc60007f9e0ff */
[----:B------:R-:W-:Y:S01]  /*4bf0*/  IMAD.HI.U32 R6, R8, R14, RZ ;  /* 0x0000000e08067227 */ /* 0x000fe200078e00ff */
[----:B----4-:R-:W-:-:S03]  /*4c00*/  LEA.HI.X.SX32 R22, R16, R3, 0x1, P4 ;  /* 0x0000000310167211 */ /* 0x010fc600020f0eff */
[----:B------:R-:W-:Y:S01]  /*4c10*/  IMAD.MOV R16, RZ, RZ, -R7 ;  /* 0x000000ffff107224 */ /* 0x000fe200078e0a07 */
[----:B------:R-:W-:Y:S01]  /*4c20*/  LOP3.LUT P3, RZ, R12, 0x1, RZ, 0xc0, !PT ;  /* 0x000000010cff7812 */ /* 0x000fe2000786c0ff */
[----:B------:R-:W-:Y:S02]  /*4c30*/  IMAD.MOV R12, RZ, RZ, -R6 ;  /* 0x000000ffff0c7224 */ /* 0x000fe400078e0a06 */
[----:B------:R-:W-:Y:S02]  /*4c40*/  @P6 IMAD.MOV.U32 R6, RZ, RZ, R20 ;  /* 0x000000ffff066224 */ /* 0x000fe400078e0014 */
[----:B------:R-:W-:-:S05]  /*4c50*/  @P6 IMAD.MOV.U32 R7, RZ, RZ, R22 ;  /* 0x000000ffff076224 */ /* 0x000fca00078e0016 */
[----:B------:R0:W4:Y:S04]  /*4c60*/  @P6 LDG.E.U8 R18, desc[UR18][R6.64] ;  /* 0x0000001206126981 */ /* 0x000128000c1e1100 */
[----:B------:R-:W-:Y:S01]  /*4c70*/  STL [R1+0x588], R20 ;  /* 0x0005881401007387 */ /* 0x000fe20000100800 */
[----:B------:R-:W-:Y:S01]  /*4c80*/  PRMT R19, RZ, 0x7610, R19 ;  /* 0x00007610ff137816 */ /* 0x000fe20000000013 */
[----:B0-----:R-:W-:Y:S02]  /*4c90*/  IMAD R7, R9, R16, R15 ;  /* 0x0000001009077224 */ /* 0x001fe400078e020f */
[C---:B------:R-:W-:Y:S01]  /*4ca0*/  IMAD R15, R4.reuse, 0x3f, RZ ;  /* 0x0000003f040f7824 */ /* 0x040fe200078e02ff */
[----:B------:R-:W-:Y:S01]  /*4cb0*/  PRMT R21, RZ, 0x7610, R21 ;  /* 0x00007610ff157816 */ /* 0x000fe20000000015 */
[----:B--2---:R0:W-:Y:S02]  /*4cc0*/  STL [R1+0x1f0], R17 ;  /* 0x0001f01101007387 */ /* 0x0041e40000100800 */
[----:B0-----:R-:W-:-:S02]  /*4cd0*/  IMAD R17, R4, 0x37, RZ ;  /* 0x0000003704117824 */ /* 0x001fc400078e02ff */
[----:B---3--:R-:W-:Y:S03]  /*4ce0*/  STL [R1+0x1f8], R24 ;  /* 0x0001f81801007387 */ /* 0x008fe60000100800 */
[C---:B------:R-:W-:Y:S01]  /*4cf0*/  IADD3 R20, P4, PT, R17.reuse, R2, RZ ;  /* 0x0000000211147210 */ /* 0x040fe20007f9e0ff */
[----:B------:R0:W-:Y:S04]  /*4d00*/  STL [R1+0x584], R22 ;  /* 0x0005841601007387 */ /* 0x0001e80000100800 */
[----:B------:R-:W-:Y:S01]  /*4d10*/  @P3 IMAD.MOV.U32 R16, RZ, RZ, R20 ;  /* 0x000000ffff103224 */ /* 0x000fe200078e0014 */
[----:B0-----:R-:W-:-:S05]  /*4d20*/  LEA.HI.X.SX32 R22, R17, R3, 0x1, P4 ;  /* 0x0000000311167211 */ /* 0x001fca00020f0eff */
[----:B------:R-:W-:-:S05]  /*4d30*/  @P3 IMAD.MOV.U32 R17, RZ, RZ, R22 ;  /* 0x000000ffff113224 */ /* 0x000fca00078e0016 */
[----:B------:R0:W2:Y:S04]  /*4d40*/  @P3 LDG.E.U8 R19, desc[UR18][R16.64] ;  /* 0x0000001210133981 */ /* 0x0000a8000c1e1100 */
[----:B----4-:R-:W-:Y:S04]  /*4d50*/  STL [R1+0x1e0], R18 ;  /* 0x0001e01201007387 */ /* 0x010fe80000100800 */
[----:B------:R-:W-:Y:S04]  /*4d60*/  STL [R1+0x590], R20 ;  /* 0x0005901401007387 */ /* 0x000fe80000100800 */
[----:B------:R-:W-:Y:S04]  /*4d70*/  STL [R1+0xcd8], R4 ;  /* 0x000cd80401007387 */ /* 0x000fe80000100800 */
[----:B------:R1:W-:Y:S02]  /*4d80*/  STL [R1+0x58c], R22 ;  /* 0x00058c1601007387 */ /* 0x0003e40000100800 */
[----:B-1----:R-:W-:-:S04]  /*4d90*/  IADD3 R22, P3, PT, R15, R2, RZ ;  /* 0x000000020f167210 */ /* 0x002fc80007f7e0ff */
[----:B------:R-:W-:Y:S01]  /*4da0*/  LEA.HI.X.SX32 R23, R15, R3, 0x1, P3 ;  /* 0x000000030f177211 */ /* 0x000fe200018f0eff */
[----:B0-----:R-:W-:-:S04]  /*4db0*/  @!P2 IMAD.MOV.U32 R16, RZ, RZ, R22 ;  /* 0x000000ffff10a224 */ /* 0x001fc800078e0016 */
[----:B------:R-:W-:-:S05]  /*4dc0*/  @!P2 IMAD.MOV.U32 R17, RZ, RZ, R23 ;  /* 0x000000ffff11a224 */ /* 0x000fca00078e0017 */
[----:B------:R0:W3:Y:S01]  /*4dd0*/  @!P2 LDG.E.U8 R21, desc[UR18][R16.64] ;  /* 0x000000121015a981 */ /* 0x0000e2000c1e1100 */
[C---:B------:R-:W-:Y:S02]  /*4de0*/  ISETP.GT.U32.AND P6, PT, R9.reuse, R13, PT ;  /* 0x0000000d0900720c */ /* 0x040fe40003fc4070 */
[C---:B------:R-:W-:Y:S02]  /*4df0*/  ISETP.GT.U32.AND P4, PT, R9.reuse, R7, PT ;  /* 0x000000070900720c */ /* 0x040fe40003f84070 */
[----:B------:R-:W-:Y:S01]  /*4e00*/  LOP3.LUT R18, R10, 0x4, RZ, 0xfc, !PT ;  /* 0x000000040a127812 */ /* 0x000fe200078efcff */
[----:B------:R-:W-:-:S08]  /*4e10*/  IMAD R14, R9, R12, R14 ;  /* 0x0000000c090e7224 */ /* 0x000fd000078e020e */
[--C-:B------:R-:W-:Y:S01]  /*4e20*/  @!P6 IMAD.IADD R13, R13, 0x1, -R9.reuse ;  /* 0x000000010d0de824 */ /* 0x100fe200078e0a09 */
[----:B------:R-:W-:Y:S01]  /*4e30*/  IABS R12, R18 ;  /* 0x00000012000c7213 */ /* 0x000fe20000000000 */
[----:B------:R-:W-:-:S03]  /*4e40*/  @!P4 IMAD.IADD R7, R7, 0x1, -R9 ;  /* 0x000000010707c824 */ /* 0x000fc600078e0a09 */
[C---:B------:R-:W-:Y:S01]  /*4e50*/  ISETP.GT.U32.AND P6, PT, R9.reuse, R13, PT ;  /* 0x0000000d0900720c */ /* 0x040fe20003fc4070 */
[----:B------:R-:W-:Y:S01]  /*4e60*/  IMAD.HI.U32 R6, R8, R12, RZ ;  /* 0x0000000c08067227 */ /* 0x000fe200078e00ff */
[C---:B------:R-:W-:Y:S02]  /*4e70*/  ISETP.GT.U32.AND P2, PT, R9.reuse, R7, PT ;  /* 0x000000070900720c */ /* 0x040fe40003f44070 */
[----:B------:R-:W-:Y:S01]  /*4e80*/  ISETP.GT.U32.AND P3, PT, R9, R14, PT ;  /* 0x0000000e0900720c */ /* 0x000fe20003f64070 */
[----:B------:R-:W-:-:S04]  /*4e90*/  IMAD.MOV R15, RZ, RZ, -R6 ;  /* 0x000000ffff0f7224 */ /* 0x000fc800078e0a06 */
[----:B------:R-:W-:-:S04]  /*4ea0*/  IMAD R12, R9, R15, R12 ;  /* 0x0000000f090c7224 */ /* 0x000fc800078e020c */
[--C-:B------:R-:W-:Y:S01]  /*4eb0*/  @!P6 IMAD.IADD R13, R13, 0x1, -R9.reuse ;  /* 0x000000010d0de824 */ /* 0x100fe200078e0a09 */
[----:B------:R-:W-:Y:S01]  /*4ec0*/  ISETP.GE.AND P6, PT, R10, RZ, PT ;  /* 0x000000ff0a00720c */ /* 0x000fe20003fc6270 */
[--C-:B------:R-:W-:Y:S02]  /*4ed0*/  @!P2 IMAD.IADD R7, R7, 0x1, -R9.reuse ;  /* 0x000000010707a824 */ /* 0x100fe400078e0a09 */
[----:B------:R-:W-:Y:S02]  /*4ee0*/  @!P3 IMAD.IADD R14, R14, 0x1, -R9 ;  /* 0x000000010e0eb824 */ /* 0x000fe400078e0a09 */
[----:B------:R-:W-:-:S03]  /*4ef0*/  IMAD.MOV.U32 R54, RZ, RZ, R7 ;  /* 0x000000ffff367224 */ /* 0x000fc600078e0007 */
[----:B------:R-:W-:-:S05]  /*4f00*/  ISETP.GT.U32.AND P3, PT, R9, R14, PT ;  /* 0x0000000e0900720c */ /* 0x000fca0003f64070 */
[----:B------:R-:W-:Y:S01]  /*4f10*/  @!P6 IMAD.MOV R54, RZ, RZ, -R54 ;  /* 0x000000ffff36e224 */ /* 0x000fe200078e0a36 */
[----:B------:R-:W-:Y:S02]  /*4f20*/  LOP3.LUT R26, R10, 0x10, RZ, 0xfc, !PT ;  /* 0x000000100a1a7812 */ /* 0x000fe400078efcff */
[----:B------:R-:W-:Y:S02]  /*4f30*/  ISETP.GE.AND P4, PT, R18, RZ, PT ;  /* 0x000000ff1200720c */ /* 0x000fe40003f86270 */
[----:B------:R-:W-:-:S03]  /*4f40*/  ISETP.GT.U32.AND P2, PT, R9, R12, PT ;  /* 0x0000000c0900720c */ /* 0x000fc60003f44070 */
[----:B------:R-:W-:Y:S02]  /*4f50*/  @!P3 IMAD.IADD R14, R14, 0x1, -R9 ;  /* 0x000000010e0eb824 */ /* 0x000fe400078e0a09 */
[----:B------:R-:W-:Y:S02]  /*4f60*/  IMAD.MOV.U32 R53, RZ, RZ, R13 ;  /* 0x000000ffff357224 */ /* 0x000fe400078e000d */
[----:B------:R-:W-:Y:S02]  /*4f70*/  IMAD.MOV.U32 R72, RZ, RZ, R14 ;  /* 0x000000ffff487224 */ /* 0x000fe400078e000e */
[----:B------:R-:W-:-:S04]  /*4f80*/  @!P1 IMAD.MOV R53, RZ, RZ, -R53 ;  /* 0x000000ffff359224 */ /* 0x000fc800078e0a35 */
[----:B------:R-:W-:Y:S01]  /*4f90*/  @!P2 IMAD.IADD R12, R12, 0x1, -R9 ;  /* 0x000000010c0ca824 */ /* 0x000fe200078e0a09 */
[----:B------:R-:W-:-:S04]  /*4fa0*/  LOP3.LUT R24, R10, 0x14, RZ, 0xfc, !PT ;  /* 0x000000140a187812 */ /* 0x000fc800078efcff */
[----:B------:R-:W-:Y:S01]  /*4fb0*/  ISETP.GT.U32.AND P1, PT, R9, R12, PT ;  /* 0x0000000c0900720c */ /* 0x000fe20003f24070 */
[----:B------:R-:W-:-:S12]  /*4fc0*/  @!P5 IMAD.MOV R72, RZ, RZ, -R72 ;  /* 0x000000ffff48d224 */ /* 0x000fd800078e0a48 */
[----:B------:R-:W-:-:S04]  /*4fd0*/  @!P1 IMAD.IADD R12, R12, 0x1, -R9 ;  /* 0x000000010c0c9824 */ /* 0x000fc800078e0a09 */
[----:B------:R-:W-:Y:S01]  /*4fe0*/  IMAD.MOV.U32 R88, RZ, RZ, R12 ;  /* 0x000000ffff587224 */ /* 0x000fe200078e000c */
[----:B------:R-:W-:-:S03]  /*4ff0*/  LOP3.LUT R25, R10, 0x1a, RZ, 0xfc, !PT ;  /* 0x0000001a0a197812 */ /* 0x000fc600078efcff */
[----:B------:R-:W-:Y:S01]  /*5000*/  @!P4 IMAD.MOV R88, RZ, RZ, -R88 ;  /* 0x000000ffff58c224 */ /* 0x000fe200078e0a58 */
[----:B--2---:R1:W-:Y:S02]  /*5010*/  STL [R1+0x1d0], R19 ;  /* 0x0001d01301007387 */ /* 0x0043e40000100800 */
[----:B-1----:R-:W-:-:S04]  /*5020*/  LOP3.LUT R19, R10, 0x8, RZ, 0xfc, !PT ;  /* 0x000000080a137812 */ /* 0x002fc800078efcff */
[----:B------:R-:W-:-:S05]  /*5030*/  IABS R20, R19 ;  /* 0x0000001300147213 */ /* 0x000fca0000000000 */
[----:B------:R-:W-:-:S04]  /*5040*/  IMAD.MOV.U32 R6, RZ, RZ, R20 ;  /* 0x000000ffff067224 */ /* 0x000fc800078e0014 */
[----:B------:R-:W-:-:S04]  /*5050*/  IMAD.HI.U32 R15, R8, R6, RZ ;  /* 0x00000006080f7227 */ /* 0x000fc800078e00ff */
[----:B0-----:R-:W-:Y:S01]  /*5060*/  IMAD.MOV R16, RZ, RZ, -R15 ;  /* 0x000000ffff107224 */ /* 0x001fe200078e0a0f */
[----:B------:R-:W-:-:S03]  /*5070*/  LOP3.LUT R20, R10, 0xa, RZ, 0xfc, !PT ;  /* 0x0000000a0a147812 */ /* 0x000fc600078efcff */
[----:B------:R-:W-:Y:S01]  /*5080*/  IMAD R6, R9, R16, R6 ;  /* 0x0000001009067224 */ /* 0x000fe200078e0206 */
[----:B------:R-:W-:-:S04]  /*5090*/  IABS R17, R20 ;  /* 0x0000001400117213 */ /* 0x000fc80000000000 */
[----:B------:R-:W-:Y:S01]  /*50a0*/  ISETP.GT.U32.AND P6, PT, R9, R6, PT ;  /* 0x000000060900720c */ /* 0x000fe20003fc4070 */
[----:B------:R-:W-:Y:S01]  /*50b0*/  STL [R1+0xcdc], R2 ;  /* 0x000cdc0201007387 */ /* 0x000fe20000100800 */
[----:B------:R-:W-:-:S03]  /*50c0*/  IMAD.MOV.U32 R15, RZ, RZ, R17 ;  /* 0x000000ffff0f7224 */ /* 0x000fc600078e0011 */
[----:B------:R0:W-:Y:S01]  /*50d0*/  STL [R1+0x598], R22 ;  /* 0x0005981601007387 */ /* 0x0001e20000100800 */
[----:B------:R-:W-:-:S03]  /*50e0*/  IMAD.HI.U32 R16, R8, R15, RZ ;  /* 0x0000000f08107227 */ /* 0x000fc600078e00ff */
[----:B------:R-:W-:Y:S04]  /*50f0*/  STL [R1+0xce0], R3 ;  /* 0x000ce00301007387 */ /* 0x000fe80000100800 */
[----:B------:R-:W-:Y:S01]  /*5100*/  STL [R1+0x594], R23 ;  /* 0x0005941701007387 */ /* 0x000fe20000100800 */
[----:B0-----:R-:W-:-:S03]  /*5110*/  LOP3.LUT R22, R10, 0xc, RZ, 0xfc, !PT ;  /* 0x0000000c0a167812 */ /* 0x001fc600078efcff */
[----:B---3--:R0:W-:Y:S01]  /*5120*/  STL [R1+0x1d8], R21 ;  /* 0x0001d81501007387 */ /* 0x0081e20000100800 */
[----:B------:R-:W-:Y:S01]  /*5130*/  IABS R18, R22 ;  /* 0x0000001600127213 */ /* 0x000fe20000000000 */
[----:B------:R-:W-:Y:S01]  /*5140*/  @!P6 IMAD.IADD R6, R6, 0x1, -R9 ;  /* 0x000000010606e824 */ /* 0x000fe200078e0a09 */
[----:B------:R-:W-:Y:S01]  /*5150*/  ISETP.GE.AND P3, PT, R19, RZ, PT ;  /* 0x000000ff1300720c */ /* 0x000fe20003f66270 */
[----:B------:R-:W-:Y:S01]  /*5160*/  IMAD.MOV R19, RZ, RZ, -R16 ;  /* 0x000000ffff137224 */ /* 0x000fe200078e0a10 */
[----:B0-----:R-:W-:Y:S01]  /*5170*/  IABS R21, R26 ;  /* 0x0000001a00157213 */ /* 0x001fe20000000000 */
[----:B------:R-:W-:Y:S01]  /*5180*/  IMAD.MOV.U32 R17, RZ, RZ, R18 ;  /* 0x000000ffff117224 */ /* 0x000fe200078e0012 */
[----:B------:R-:W-:-:S03]  /*5190*/  ISETP.GT.U32.AND P6, PT, R9, R6, PT ;  /* 0x000000060900720c */ /* 0x000fc60003fc4070 */
[----:B------:R-:W-:Y:S02]  /*51a0*/  IMAD.MOV.U32 R16, RZ, RZ, R21 ;  /* 0x000000ffff107224 */ /* 0x000fe400078e0015 */
[----:B------:R-:W-:-:S04]  /*51b0*/  IMAD.HI.U32 R7, R8, R17, RZ ;  /* 0x0000001108077227 */ /* 0x000fc800078e00ff */
[----:B------:R-:W-:Y:S01]  /*51c0*/  IMAD.HI.U32 R13, R8, R16, RZ ;  /* 0x00000010080d7227 */ /* 0x000fe200078e00ff */
[----:B------:R-:W-:-:S03]  /*51d0*/  LOP3.LUT R21, R10, 0x12, RZ, 0xfc, !PT ;  /* 0x000000120a157812 */ /* 0x000fc600078efcff */
[----:B------:R-:W-:Y:S02]  /*51e0*/  IMAD.MOV R18, RZ, RZ, -R7 ;  /* 0x000000ffff127224 */ /* 0x000fe400078e0a07 */
[----:B------:R-:W-:Y:S02]  /*51f0*/  IMAD.MOV R14, RZ, RZ, -R13 ;  /* 0x000000ffff0e7224 */ /* 0x000fe400078e0a0d */
[C---:B------:R-:W-:Y:S02]  /*5200*/  IMAD R7, R9.reuse, R19, R15 ;  /* 0x0000001309077224 */ /* 0x040fe400078e020f */
[C---:B------:R-:W-:Y:S01]  /*5210*/  IMAD R15, R9.reuse, R18, R17 ;  /* 0x00000012090f7224 */ /* 0x040fe200078e0211 */
[----:B------:R-:W-:Y:S01]  /*5220*/  IABS R17, R21 ;  /* 0x0000001500117213 */ /* 0x000fe20000000000 */
[----:B------:R-:W-:Y:S02]  /*5230*/  IMAD R16, R9, R14, R16 ;  /* 0x0000000e09107224 */ /* 0x000fe400078e0210 */
[----:B------:R-:W-:-:S02]  /*5240*/  @!P6 IMAD.IADD R6, R6, 0x1, -R9 ;  /* 0x000000010606e824 */ /* 0x000fc400078e0a09 */
[----:B------:R-:W-:Y:S01]  /*5250*/  IMAD.MOV.U32 R13, RZ, RZ, R17 ;  /* 0x000000ffff0d7224 */ /* 0x000fe200078e0011 */
[----:B------:R-:W-:Y:S02]  /*5260*/  ISETP.GT.U32.AND P6, PT, R9, R16, PT ;  /* 0x000000100900720c */ /* 0x000fe40003fc4070 */
[----:B------:R-:W-:Y:S01]  /*5270*/  IABS R18, R24 ;  /* 0x0000001800127213 */ /* 0x000fe20000000000 */
[----:B------:R-:W-:Y:S01]  /*5280*/  IMAD.HI.U32 R14, R8, R13, RZ ;  /* 0x0000000d080e7227 */ /* 0x000fe200078e00ff */
[----:B------:R-:W-:-:S03]  /*5290*/  LOP3.LUT R23, R10, 0x18, RZ, 0xfc, !PT ;  /* 0x000000180a177812 */ /* 0x000fc600078efcff */
[----:B------:R-:W-:Y:S01]  /*52a0*/  IMAD.MOV R17, RZ, RZ, -R14 ;  /* 0x000000ffff117224 */ /* 0x000fe200078e0a0e */
[----:B------:R-:W-:Y:S01]  /*52b0*/  IABS R19, R23 ;  /* 0x0000001700137213 */ /* 0x000fe20000000000 */
[----:B------:R-:W-:Y:S01]  /*52c0*/  IMAD.MOV.U32 R14, RZ, RZ, R18 ;  /* 0x000000ffff0e7224 */ /* 0x000fe200078e0012 */
[C---:B------:R-:W-:Y:S01]  /*52d0*/  ISETP.GT.U32.AND P5, PT, R9.reuse, R7, PT ;  /* 0x000000070900720c */ /* 0x040fe20003fa4070 */
[----:B------:R-:W-:Y:S02]  /*52e0*/  IMAD R13, R9, R17, R13 ;  /* 0x00000011090d7224 */ /* 0x000fe400078e020d */
[----:B------:R-:W-:Y:S02]  /*52f0*/  @!P6 IMAD.IADD R16, R16, 0x1, -R9 ;  /* 0x000000011010e824 */ /* 0x000fe400078e0a09 */
[----:B------:R-:W-:-:S04]  /*5300*/  IMAD.HI.U32 R18, R8, R14, RZ ;  /* 0x0000000e08127227 */ /* 0x000fc800078e00ff */
[----:B------:R-:W-:Y:S01]  /*5310*/  IMAD.MOV.U32 R17, RZ, RZ, R19 ;  /* 0x000000ffff117224 */ /* 0x000fe200078e0013 */
[C---:B------:R-:W-:Y:S01]  /*5320*/  ISETP.GT.U32.AND P6, PT, R9.reuse, R16, PT ;  /* 0x000000100900720c */ /* 0x040fe20003fc4070 */
[----:B------:R-:W-:Y:S01]  /*5330*/  IMAD.MOV R12, RZ, RZ, -R18 ;  /* 0x000000ffff0c7224 */ /* 0x000fe200078e0a12 */
[----:B------:R-:W-:Y:S01]  /*5340*/  ISETP.GT.U32.AND P1, PT, R9, R15, PT ;  /* 0x0000000f0900720c */ /* 0x000fe20003f24070 */
[----:B------:R-:W-:-:S04]  /*5350*/  IMAD.HI.U32 R18, R8, R17, RZ ;  /* 0x0000001108127227 */ /* 0x000fc800078e00ff */
[----:B------:R-:W-:Y:S02]  /*5360*/  IMAD R14, R9, R12, R14 ;  /* 0x0000000c090e7224 */ /* 0x000fe400078e020e */
[----:B------:R-:W-:Y:S01]  /*5370*/  IMAD.MOV R12, RZ, RZ, -R18 ;  /* 0x000000ffff0c7224 */ /* 0x000fe200078e0a12 */
[----:B------:R-:W-:Y:S01]  /*5380*/  ISETP.GE.AND P2, PT, R20, RZ, PT ;  /* 0x000000ff1400720c */ /* 0x000fe20003f46270 */
[----:B------:R-:W-:Y:S02]  /*5390*/  @!P5 IMAD.IADD R7, R7, 0x1, -R9 ;  /* 0x000000010707d824 */ /* 0x000fe400078e0a09 */
[----:B------:R-:W-:Y:S01]  /*53a0*/  IMAD R12, R9, R12, R17 ;  /* 0x0000000c090c7224 */ /* 0x000fe200078e0211 */
[----:B------:R-:W-:Y:S01]  /*53b0*/  IABS R20, R25 ;  /* 0x0000001900147213 */ /* 0x000fe20000000000 */
[--C-:B------:R-:W-:Y:S02]  /*53c0*/  @!P6 IMAD.IADD R16, R16, 0x1, -R9.reuse ;  /* 0x000000011010e824 */ /* 0x100fe400078e0a09 */
[----:B------:R-:W-:Y:S01]  /*53d0*/  @!P1 IMAD.IADD R15, R15, 0x1, -R9 ;  /* 0x000000010f0f9824 */ /* 0x000fe200078e0a09 */
[C---:B------:R-:W-:Y:S01]  /*53e0*/  ISETP.GT.U32.AND P6, PT, R9.reuse, R12, PT ;  /* 0x0000000c0900720c */ /* 0x040fe20003fc4070 */
[----:B------:R-:W-:Y:S01]  /*53f0*/  IMAD.MOV.U32 R52, RZ, RZ, R6 ;  /* 0x000000ffff347224 */ /* 0x000fe200078e0006 */
[C---:B------:R-:W-:Y:S01]  /*5400*/  ISETP.GT.U32.AND P1, PT, R9.reuse, R7, PT ;  /* 0x000000070900720c */ /* 0x040fe20003f24070 */
[----:B------:R-:W-:Y:S01]  /*5410*/  IMAD.MOV.U32 R6, RZ, RZ, R20 ;  /* 0x000000ffff067224 */ /* 0x000fe200078e0014 */
[----:B------:R-:W-:-:S02]  /*5420*/  ISETP.GT.U32.AND P4, PT, R9, R15, PT ;  /* 0x0000000f0900720c */ /* 0x000fc40003f84070 */
[----:B------:R-:W-:Y:S01]  /*5430*/  LOP3.LUT R20, R10, 0x1c, RZ, 0xfc, !PT ;  /* 0x0000001c0a147812 */ /* 0x000fe200078efcff */
[----:B------:R-:W-:-:S03]  /*5440*/  IMAD.HI.U32 R17, R8, R6, RZ ;  /* 0x0000000608117227 */ /* 0x000fc600078e00ff */
[----:B------:R-:W-:Y:S01]  /*5450*/  IABS R18, R20 ;  /* 0x0000001400127213 */ /* 0x000fe20000000000 */
[----:B------:R-:W-:Y:S02]  /*5460*/  IMAD.MOV R17, RZ, RZ, -R17 ;  /* 0x000000ffff117224 */ /* 0x000fe400078e0a11 */
[--C-:B------:R-:W-:Y:S02]  /*5470*/  @!P6 IMAD.IADD R12, R12, 0x1, -R9.reuse ;  /* 0x000000010c0ce824 */ /* 0x100fe400078e0a09 */
[--C-:B------:R-:W-:Y:S02]  /*5480*/  @!P1 IMAD.IADD R7, R7, 0x1, -R9.reuse ;  /* 0x0000000107079824 */ /* 0x100fe400078e0a09 */
[C---:B------:R-:W-:Y:S02]  /*5490*/  IMAD R6, R9.reuse, R17, R6 ;  /* 0x0000001109067224 */ /* 0x040fe400078e0206 */
[----:B------:R-:W-:Y:S01]  /*54a0*/  IMAD.MOV.U32 R17, RZ, RZ, R18 ;  /* 0x000000ffff117224 */ /* 0x000fe200078e0012 */
[C---:B------:R-:W-:Y:S01]  /*54b0*/  ISETP.GT.U32.AND P6, PT, R9.reuse, R12, PT ;  /* 0x0000000c0900720c */ /* 0x040fe20003fc4070 */
[----:B------:R-:W-:Y:S01]  /*54c0*/  @!P3 IMAD.MOV R52, RZ, RZ, -R52 ;  /* 0x000000ffff34b224 */ /* 0x000fe200078e0a34 */
[----:B------:R-:W-:Y:S01]  /*54d0*/  ISETP.GT.U32.AND P3, PT, R9, R13, PT ;  /* 0x0000000d0900720c */ /* 0x000fe20003f64070 */
[----:B------:R-:W-:Y:S01]  /*54e0*/  @!P4 IMAD.IADD R15, R15, 0x1, -R9 ;  /* 0x000000010f0fc824 */ /* 0x000fe200078e0a09 */
[----:B------:R-:W-:Y:S01]  /*54f0*/  ISETP.GT.U32.AND P4, PT, R9, R14, PT ;  /* 0x0000000e0900720c */ /* 0x000fe20003f84070 */
[----:B------:R-:W-:-:S02]  /*5500*/  IMAD.MOV.U32 R71, RZ, RZ, R7 ;  /* 0x000000ffff477224 */ /* 0x000fc400078e0007 */
[----:B------:R-:W-:-:S04]  /*5510*/  IMAD.HI.U32 R7, R8, R17, RZ ;  /* 0x0000001108077227 */ /* 0x000fc800078e00ff */
[----:B------:R-:W-:-:S04]  /*5520*/  IMAD.MOV R7, RZ, RZ, -R7 ;  /* 0x000000ffff077224 */ /* 0x000fc800078e0a07 */
[----:B------:R-:W-:Y:S01]  /*5530*/  IMAD R7, R9, R7, R17 ;  /* 0x0000000709077224 */ /* 0x000fe200078e0211 */
[----:B------:R-:W-:Y:S01]  /*5540*/  ISETP.GE.AND P1, PT, R26, RZ, PT ;  /* 0x000000ff1a00720c */ /* 0x000fe20003f26270 */
[--C-:B------:R-:W-:Y:S02]  /*5550*/  @!P6 IMAD.IADD R12, R12, 0x1, -R9.reuse ;  /* 0x000000010c0ce824 */ /* 0x100fe400078e0a09 */
[--C-:B------:R-:W-:Y:S01]  /*5560*/  @!P3 IMAD.IADD R13, R13, 0x1, -R9.reuse ;  /* 0x000000010d0db824 */ /* 0x100fe200078e0a09 */
[C---:B------:R-:W-:Y:S01]  /*5570*/  ISETP.GT.U32.AND P6, PT, R9.reuse, R7, PT ;  /* 0x000000070900720c */ /* 0x040fe20003fc4070 */
[----:B------:R-:W-:Y:S02]  /*5580*/  @!P4 IMAD.IADD R14, R14, 0x1, -R9 ;  /* 0x000000010e0ec824 */ /* 0x000fe400078e0a09 */
[----:B------:R-:W-:Y:S01]  /*5590*/  @!P2 IMAD.MOV R71, RZ, RZ, -R71 ;  /* 0x000000ffff47a224 */ /* 0x000fe200078e0a47 */
[C---:B------:R-:W-:Y:S02]  /*55a0*/  ISETP.GT.U32.AND P4, PT, R9.reuse, R13, PT ;  /* 0x0000000d0900720c */ /* 0x040fe40003f84070 */
[----:B------:R-:W-:-:S02]  /*55b0*/  ISETP.GT.U32.AND P2, PT, R9, R14, PT ;  /* 0x0000000e0900720c */ /* 0x000fc40003f44070 */
[----:B------:R-:W-:Y:S01]  /*55c0*/  LOP3.LUT R19, R10, 0x20, RZ, 0xfc, !PT ;  /* 0x000000200a137812 */ /* 0x000fe200078efcff */
[----:B------:R-:W-:Y:S01]  /*55d0*/  IMAD.MOV.U32 R51, RZ, RZ, R16 ;  /* 0x000000ffff337224 */ /* 0x000fe200078e0010 */
[----:B------:R-:W-:Y:S02]  /*55e0*/  ISETP.GE.AND P5, PT, R22, RZ, PT ;  /* 0x000000ff1600720c */ /* 0x000fe40003fa6270 */
[----:B------:R-:W-:Y:S01]  /*55f0*/  IABS R22, R19 ;  /* 0x0000001300167213 */ /* 0x000fe20000000000 */
[----:B------:R-:W-:Y:S01]  /*5600*/  @!P1 IMAD.MOV R51, RZ, RZ, -R51 ;  /* 0x000000ffff339224 */ /* 0x000fe200078e0a33 */
[----:B------:R-:W-:Y:S01]  /*5610*/  ISETP.GE.AND P1, PT, R24, RZ, PT ;  /* 0x000000ff1800720c */ /* 0x000fe20003f26270 */
[----:B------:R-:W-:Y:S02]  /*5620*/  @!P6 IMAD.IADD R7, R7, 0x1, -R9 ;  /* 0x000000010707e824 */ /* 0x000fe400078e0a09 */
[----:B------:R-:W-:Y:S02]  /*5630*/  IMAD.MOV.U32 R18, RZ, RZ, R22 ;  /* 0x000000ffff127224 */ /* 0x000fe400078e0016 */
[----:B------:R-:W-:Y:S01]  /*5640*/  IMAD.MOV.U32 R86, RZ, RZ, R15 ;  /* 0x000000ffff567224 */ /* 0x000fe200078e000f */
[----:B------:R-:W-:Y:S01]  /*5650*/  ISETP.GT.U32.AND P6, PT, R9, R7, PT ;  /* 0x000000070900720c */ /* 0x000fe20003fc4070 */
[----:B------:R-:W-:-:S02]  /*5660*/  @!P4 IMAD.IADD R13, R13, 0x1, -R9 ;  /* 0x000000010d0dc824 */ /* 0x000fc400078e0a09 */
[----:B------:R-:W-:Y:S02]  /*5670*/  @!P2 IMAD.IADD R14, R14, 0x1, -R9 ;  /* 0x000000010e0ea824 */ /* 0x000fe400078e0a09 */
[----:B------:R-:W-:-:S04]  /*5680*/  IMAD.HI.U32 R15, R8, R18, RZ ;  /* 0x00000012080f7227 */ /* 0x000fc800078e00ff */
[----:B------:R-:W-:Y:S01]  /*5690*/  @!P5 IMAD.MOV R86, RZ, RZ, -R86 ;  /* 0x000000ffff56d224 */ /* 0x000fe200078e0a56 */
[----:B------:R-:W-:Y:S01]  /*56a0*/  ISETP.GT.U32.AND P5, PT, R9, R6, PT ;  /* 0x000000060900720c */ /* 0x000fe20003fa4070 */
[----:B------:R-:W-:Y:S02]  /*56b0*/  IMAD.MOV.U32 R70, RZ, RZ, R13 ;  /* 0x000000ffff467224 */ /* 0x000fe400078e000d */
[----:B------:R-:W-:Y:S01]  /*56c0*/  IMAD.MOV.U32 R87, RZ, RZ, R14 ;  /* 0x000000ffff577224 */ /* 0x000fe200078e000e */
[----:B------:R-:W-:Y:S01]  /*56d0*/  LOP3.LUT R14, R10, 0x22, RZ, 0xfc, !PT ;  /* 0x000000220a0e7812 */ /* 0x000fe200078efcff */
[----:B------:R-:W-:Y:S02]  /*56e0*/  IMAD.MOV R13, RZ, RZ, -R15 ;  /* 0x000000ffff0d7224 */ /* 0x000fe400078e0a0f */
[----:B------:R-:W-:Y:S01]  /*56f0*/  @!P1 IMAD.MOV R87, RZ, RZ, -R87 ;  /* 0x000000ffff579224 */ /* 0x000fe200078e0a57 */
[----:B------:R-:W-:Y:S01]  /*5700*/  ISETP.GE.AND P1, PT, R19, RZ, PT ;  /* 0x000000ff1300720c */ /* 0x000fe20003f26270 */
[----:B------:R-:W-:Y:S01]  /*5710*/  IMAD R18, R9, R13, R18 ;  /* 0x0000000d09127224 */ /* 0x000fe200078e0212 */
[----:B------:R-:W-:Y:S01]  /*5720*/  IABS R19, R14 ;  /* 0x0000000e00137213 */ /* 0x000fe20000000000 */
[----:B------:R-:W-:-:S02]  /*5730*/  @!P6 IMAD.IADD R7, R7, 0x1, -R9 ;  /* 0x000000010707e824 */ /* 0x000fc400078e0a09 */
[----:B------:R-:W-:Y:S01]  /*5740*/  IMAD.MOV.U32 R50, RZ, RZ, R12 ;  /* 0x000000ffff327224 */ /* 0x000fe200078e000c */
[----:B------:R-:W-:Y:S01]  /*5750*/  ISETP.GT.U32.AND P6, PT, R9, R18, PT ;  /* 0x000000120900720c */ /* 0x000fe20003fc4070 */
[----:B------:R-:W-:-:S04]  /*5760*/  IMAD.HI.U32 R12, R8, R19, RZ ;  /* 0x00000013080c7227 */ /* 0x000fc800078e00ff */
[----:B------:R-:W-:Y:S02]  /*5770*/  @!P5 IMAD.IADD R6, R6, 0x1, -R9 ;  /* 0x000000010606d824 */ /* 0x000fe400078e0a09 */
[----:B------:R-:W-:Y:S01]  /*5780*/  IMAD.MOV R12, RZ, RZ, -R12 ;  /* 0x000000ffff0c7224 */ /* 0x000fe200078e0a0c */
[----:B------:R-:W-:Y:S02]  /*5790*/  ISETP.GE.AND P3, PT, R21, RZ, PT ;  /* 0x000000ff1500720c */ /* 0x000fe40003f66270 */
[C---:B------:R-:W-:Y:S01]  /*57a0*/  ISETP.GT.U32.AND P5, PT, R9.reuse, R6, PT ;  /* 0x000000060900720c */ /* 0x040fe20003fa4070 */
[----:B------:R-:W-:Y:S01]  /*57b0*/  IMAD R19, R9, R12, R19 ;  /* 0x0000000c09137224 */ /* 0x000fe200078e0213 */
[----:B------:R-:W-:Y:S01]  /*57c0*/  LOP3.LUT R13, R10, 0x24, RZ, 0xfc, !PT ;  /* 0x000000240a0d7812 */ /* 0x000fe200078efcff */
[----:B------:R-:W-:Y:S01]  /*57d0*/  @!P6 IMAD.IADD R18, R18, 0x1, -R9 ;  /* 0x000000011212e824 */ /* 0x000fe200078e0a09 */
[----:B------:R-:W-:Y:S02]  /*57e0*/  ISETP.GE.AND P4, PT, R23, RZ, PT ;  /* 0x000000ff1700720c */ /* 0x000fe40003f86270 */
[----:B------:R-:W-:-:S02]  /*57f0*/  ISETP.GT.U32.AND P6, PT, R9, R19, PT ;  /* 0x000000130900720c */ /* 0x000fc40003fc4070 */
[----:B------:R-:W-:Y:S02]  /*5800*/  IABS R17, R13 ;  /* 0x0000000d00117213 */ /* 0x000fe40000000000 */
[C---:B------:R-:W-:Y:S01]  /*5810*/  LOP3.LUT R29, R10.reuse, 0x28, RZ, 0xfc, !PT ;  /* 0x000000280a1d7812 */ /* 0x040fe200078efcff */
[----:B------:R-:W-:Y:S01]  /*5820*/  @!P3 IMAD.MOV R70, RZ, RZ, -R70 ;  /* 0x000000ffff46b224 */ /* 0x000fe200078e0a46 */
[----:B------:R-:W-:Y:S01]  /*5830*/  LOP3.LUT R31, R10, 0x2a, RZ, 0xfc, !PT ;  /* 0x0000002a0a1f7812 */ /* 0x000fe200078efcff */
[----:B------:R-:W-:Y:S01]  /*5840*/  @!P5 IMAD.IADD R6, R6, 0x1, -R9 ;  /* 0x000000010606d824 */ /* 0x000fe200078e0a09 */
[----:B------:R-:W-:Y:S02]  /*5850*/  ISETP.GE.AND P3, PT, R20, RZ, PT ;  /* 0x000000ff1400720c */ /* 0x000fe40003f66270 */
[----:B------:R-:W-:Y:S01]  /*5860*/  ISETP.GE.AND P5, PT, R13, RZ, PT ;  /* 0x000000ff0d00720c */ /* 0x000fe20003fa6270 */
[----:B------:R-:W-:Y:S01]  /*5870*/  IMAD.HI.U32 R13, R8, R17, RZ ;  /* 0x00000011080d7227 */ /* 0x000fe200078e00ff */
[----:B------:R-:W-:-:S02]  /*5880*/  IABS R16, R29 ;  /* 0x0000001d00107213 */ /* 0x000fc40000000000 */
[----:B------:R-:W-:Y:S02]  /*5890*/  ISETP.GE.AND P2, PT, R25, RZ, PT ;  /* 0x000000ff1900720c */ /* 0x000fe40003f46270 */
[----:B------:R-:W-:Y:S01]  /*58a0*/  IABS R15, R31 ;  /* 0x0000001f000f7213 */ /* 0x000fe20000000000 */
[----:B------:R-:W-:Y:S01]  /*58b0*/  IMAD.MOV R12, RZ, RZ, -R13 ;  /* 0x000000ffff0c7224 */ /* 0x000fe200078e0a0d */
[----:B------:R-:W-:Y:S01]  /*58c0*/  LOP3.LUT R30, R10, 0x2c, RZ, 0xfc, !PT ;  /* 0x0000002c0a1e7812 */ /* 0x000fe200078efcff */
[----:B------:R-:W-:-:S04]  /*58d0*/  IMAD.HI.U32 R20, R8, R16, RZ ;  /* 0x0000001008147227 */ /* 0x000fc800078e00ff */
[----:B------:R-:W-:Y:S01]  /*58e0*/  @!P6 IMAD.IADD R19, R19, 0x1, -R9 ;  /* 0x000000011313e824 */ /* 0x000fe200078e0a09 */
[----:B------:R-:W-:Y:S01]  /*58f0*/  ISETP.GT.U32.AND P6, PT, R9, R18, PT ;  /* 0x000000120900720c */ /* 0x000fe20003fc4070 */
[----:B------:R-:W-:Y:S01]  /*5900*/  IMAD.HI.U32 R21, R8, R15, RZ ;  /* 0x0000000f08157227 */ /* 0x000fe200078e00ff */
[----:B------:R-:W-:-:S03]  /*5910*/  LOP3.LUT R28, R10, 0x34, RZ, 0xfc, !PT ;  /* 0x000000340a1c7812 */ /* 0x000fc600078efcff */
[----:B------:R-:W-:Y:S01]  /*5920*/  @!P4 IMAD.MOV R50, RZ, RZ, -R50 ;  /* 0x000000ffff32c224 */ /* 0x000fe200078e0a32 */
[----:B------:R-:W-:Y:S01]  /*5930*/  ISETP.GE.AND P4, PT, R14, RZ, PT ;  /* 0x000000ff0e00720c */ /* 0x000fe20003f86270 */
[C---:B------:R-:W-:Y:S01]  /*5940*/  IMAD R17, R9.reuse, R12, R17 ;  /* 0x0000000c09117224 */ /* 0x040fe200078e0211 */
[----:B------:R-:W-:Y:S01]  /*5950*/  IABS R14, R30 ;  /* 0x0000001e000e7213 */ /* 0x000fe20000000000 */
[----:B------:R-:W-:Y:S02]  /*5960*/  IMAD.MOV.U32 R84, RZ, RZ, R7 ;  /* 0x000000ffff547224 */ /* 0x000fe400078e0007 */
[----:B------:R-:W-:Y:S01]  /*5970*/  IMAD.MOV R13, RZ, RZ, -R20 ;  /* 0x000000ffff0d7224 */ /* 0x000fe200078e0a14 */
[C---:B------:R-:W-:Y:S01]  /*5980*/  LOP3.LUT R27, R10.reuse, 0x38, RZ, 0xfc, !PT ;  /* 0x000000380a1b7812 */ /* 0x040fe200078efcff */
[----:B------:R-:W-:Y:S02]  /*5990*/  IMAD.MOV R20, RZ, RZ, -R21 ;  /* 0x000000ffff147224 */ /* 0x000fe400078e0a15 */
[----:B------:R-:W-:Y:S01]  /*59a0*/  IMAD.MOV.U32 R69, RZ, RZ, R6 ;  /* 0x000000ffff457224 */ /* 0x000fe200078e0006 */
[----:B------:R-:W-:Y:S01]  /*59b0*/  LOP3.LUT R25, R10, 0x30, RZ, 0xfc, !PT ;  /* 0x000000300a197812 */ /* 0x000fe200078efcff */
[----:B------:R-:W-:Y:S01]  /*59c0*/  @!P3 IMAD.MOV R84, RZ, RZ, -R84 ;  /* 0x000000ffff54b224 */ /* 0x000fe200078e0a54 */
[----:B------:R-:W-:Y:S01]  /*59d0*/  ISETP.GT.U32.AND P3, PT, R9, R17, PT ;  /* 0x000000110900720c */ /* 0x000fe20003f64070 */
[----:B------:R-:W-:Y:S01]  /*59e0*/  IMAD.HI.U32 R22, R8, R14, RZ ;  /* 0x0000000e08167227 */ /* 0x000fe200078e00ff */
[----:B------:R-:W-:-:S03]  /*59f0*/  IABS R6, R28 ;  /* 0x0000001c00067213 */ /* 0x000fc60000000000 */
[C---:B------:R-:W-:Y:S01]  /*5a00*/  IMAD R15, R9.reuse, R20, R15 ;  /* 0x00000014090f7224 */ /* 0x040fe200078e020f */
[----:B------:R-:W-:Y:S01]  /*5a10*/  IABS R20, R27 ;  /* 0x0000001b00147213 */ /* 0x000fe20000000000 */
[----:B------:R-:W-:Y:S01]  /*5a20*/  @!P2 IMAD.MOV R69, RZ, RZ, -R69 ;  /* 0x000000ffff45a224 */ /* 0x000fe200078e0a45 */
[C---:B------:R-:W-:Y:S01]  /*5a30*/  ISETP.GT.U32.AND P2, PT, R9.reuse, R19, PT ;  /* 0x000000130900720c */ /* 0x040fe20003f44070 */
[C---:B------:R-:W-:Y:S01]  /*5a40*/  IMAD R16, R9.reuse, R13, R16 ;  /* 0x0000000d09107224 */ /* 0x040fe200078e0210 */
[----:B------:R-:W-:Y:S01]  /*5a50*/  IABS R13, R25 ;  /* 0x00000019000d7213 */ /* 0x000fe20000000000 */
[----:B------:R-:W-:Y:S02]  /*5a60*/  IMAD.MOV R21, RZ, RZ, -R22 ;  /* 0x000000ffff157224 */ /* 0x000fe400078e0a16 */
[----:B------:R-:W-:Y:S02]  /*5a70*/  IMAD.MOV.U32 R7, RZ, RZ, R6 ;  /* 0x000000ffff077224 */ /* 0x000fe400078e0006 */
[----:B------:R-:W-:Y:S01]  /*5a80*/  @!P6 IMAD.IADD R18, R18, 0x1, -R9 ;  /* 0x000000011212e824 */ /* 0x000fe200078e0a09 */
[----:B------:R-:W-:Y:S01]  /*5a90*/  ISETP.GT.U32.AND P6, PT, R9, R16, PT ;  /* 0x000000100900720c */ /* 0x000fe20003fc4070 */
[----:B------:R-:W-:-:S02]  /*5aa0*/  IMAD.MOV.U32 R6, RZ, RZ, R20 ;  /* 0x000000ffff067224 */ /* 0x000fc400078e0014 */
[----:B------:R-:W-:-:S04]  /*5ab0*/  IMAD.HI.U32 R20, R8, R13, RZ ;  /* 0x0000000d08147227 */ /* 0x000fc800078e00ff */
[----:B------:R-:W-:Y:S02]  /*5ac0*/  IMAD R14, R9, R21, R14 ;  /* 0x00000015090e7224 */ /* 0x000fe400078e020e */
[----:B------:R-:W-:Y:S02]  /*5ad0*/  IMAD.MOV R20, RZ, RZ, -R20 ;  /* 0x000000ffff147224 */ /* 0x000fe400078e0a14 */
[--C-:B------:R-:W-:Y:S01]  /*5ae0*/  @!P3 IMAD.IADD R17, R17, 0x1, -R9.reuse ;  /* 0x000000011111b824 */ /* 0x100fe200078e0a09 */
[----:B------:R-:W-:Y:S01]  /*5af0*/  ISETP.GT.U32.AND P3, PT, R9, R14, PT ;  /* 0x0000000e0900720c */ /* 0x000fe20003f64070 */
[----:B------:R-:W-:Y:S01]  /*5b00*/  @!P2 IMAD.IADD R19, R19, 0x1, -R9 ;  /* 0x000000011313a824 */ /* 0x000fe200078e0a09 */
[C---:B------:R-:W-:Y:S01]  /*5b10*/  ISETP.GT.U32.AND P2, PT, R9.reuse, R15, PT ;  /* 0x0000000f0900720c */ /* 0x040fe20003f44070 */
[----:B------:R-:W-:Y:S02]  /*5b20*/  IMAD R13, R9, R20, R13 ;  /* 0x00000014090d7224 */ /* 0x000fe400078e020d */
[----:B------:R-:W-:Y:S01]  /*5b30*/  @!P6 IMAD.IADD R16, R16, 0x1, -R9 ;  /* 0x000000011010e824 */ /* 0x000fe200078e0a09 */
[----:B------:R-:W-:-:S02]  /*5b40*/  LOP3.LUT R26, R10, 0x32, RZ, 0xfc, !PT ;  /* 0x000000320a1a7812 */ /* 0x000fc400078efcff */
[----:B------:R-:W-:Y:S02]  /*5b50*/  ISETP.GT.U32.AND P6, PT, R9, R13, PT ;  /* 0x0000000d0900720c */ /* 0x000fe40003fc4070 */
[----:B------:R-:W-:Y:S01]  /*5b60*/  IABS R12, R26 ;  /* 0x0000001a000c7213 */ /* 0x000fe20000000000 */
[----:B------:R-:W-:-:S04]  /*5b70*/  IMAD.HI.U32 R21, R8, R7, RZ ;  /* 0x0000000708157227 */ /* 0x000fc800078e00ff */
[--C-:B------:R-:W-:Y:S01]  /*5b80*/  @!P3 IMAD.IADD R14, R14, 0x1, -R9.reuse ;  /* 0x000000010e0eb824 */ /* 0x100fe200078e0a09 */
[----:B------:R-:W-:Y:S01]  /*5b90*/  ISETP.GT.U32.AND P3, PT, R9, R16, PT ;  /* 0x000000100900720c */ /* 0x000fe20003f64070 */
[----:B------:R-:W-:Y:S02]  /*5ba0*/  @!P2 IMAD.IADD R15, R15, 0x1, -R9 ;  /* 0x000000010f0fa824 */ /* 0x000fe400078e0a09 */
[----:B------:R-:W-:Y:S01]  /*5bb0*/  IMAD.MOV.U32 R48, RZ, RZ, R18 ;  /* 0x000000ffff307224 */ /* 0x000fe200078e0012 */
[----:B------:R-:W-:Y:S01]  /*5bc0*/  ISETP.GT.U32.AND P2, PT, R9, R17, PT ;  /* 0x000000110900720c */ /* 0x000fe20003f44070 */
[----:B------:R-:W-:-:S04]  /*5bd0*/  IMAD.HI.U32 R22, R8, R12, RZ ;  /* 0x0000000c08167227 */ /* 0x000fc800078e00ff */
[----:B------:R-:W-:Y:S02]  /*5be0*/  IMAD.MOV R21, RZ, RZ, -R21 ;  /* 0x000000ffff157224 */ /* 0x000fe400078e0a15 */
[----:B------:R-:W-:Y:S01]  /*5bf0*/  @!P1 IMAD.MOV R48, RZ, RZ, -R48 ;  /* 0x000000ffff309224 */ /* 0x000fe200078e0a30 */
[----:B------:R-:W-:Y:S01]  /*5c00*/  ISETP.GT.U32.AND P1, PT, R9, R15, PT ;  /* 0x0000000f0900720c */ /* 0x000fe20003f24070 */
[----:B------:R-:W-:Y:S01]  /*5c10*/  @!P6 IMAD.IADD R13, R13, 0x1, -R9 ;  /* 0x000000010d0de824 */ /* 0x000fe200078e0a09 */
[----:B------:R-:W-:Y:S01]  /*5c20*/  ISETP.GT.U32.AND P6, PT, R9, R14, PT ;  /* 0x0000000e0900720c */ /* 0x000fe20003fc4070 */
[----:B------:R-:W-:-:S04]  /*5c30*/  IMAD.HI.U32 R23, R8, R6, RZ ;  /* 0x0000000608177227 */ /* 0x000fc800078e00ff */
[----:B------:R-:W-:Y:S02]  /*5c40*/  IMAD.MOV R22, RZ, RZ, -R22 ;  /* 0x000000ffff167224 */ /* 0x000fe400078e0a16 */
[----:B------:R-:W-:Y:S02]  /*5c50*/  IMAD.MOV.U32 R68, RZ, RZ, R19 ;  /* 0x000000ffff447224 */ /* 0x000fe400078e0013 */
[C---:B------:R-:W-:Y:S02]  /*5c60*/  IMAD R7, R9.reuse, R21, R7 ;  /* 0x0000001509077224 */ /* 0x040fe400078e0207 */
[----:B------:R-:W-:Y:S02]  /*5c70*/  IMAD.MOV R20, RZ, RZ, -R23 ;  /* 0x000000ffff147224 */ /* 0x000fe400078e0a17 */
[C---:B------:R-:W-:Y:S02]  /*5c80*/  IMAD R12, R9.reuse, R22, R12 ;  /* 0x00000016090c7224 */ /* 0x040fe400078e020c */
[----:B------:R-:W-:Y:S01]  /*5c90*/  @!P4 IMAD.MOV R68, RZ, RZ, -R68 ;  /* 0x000000ffff44c224 */ /* 0x000fe200078e0a44 */
[C---:B------:R-:W-:Y:S01]  /*5ca0*/  ISETP.GT.U32.AND P4, PT, R9.reuse, R13, PT ;  /* 0x0000000d0900720c */ /* 0x040fe20003f84070 */
[----:B------:R-:W-:Y:S01]  /*5cb0*/  @!P3 IMAD.IADD R16, R16, 0x1, -R9 ;  /* 0x000000011010b824 */ /* 0x000fe200078e0a09 */
[C---:B------:R-:W-:Y:S01]  /*5cc0*/  ISETP.GT.U32.AND P3, PT, R9.reuse, R7, PT ;  /* 0x000000070900720c */ /* 0x040fe20003f64070 */
[----:B------:R-:W-:-:S02]  /*5cd0*/  IMAD R6, R9, R20, R6 ;  /* 0x0000001409067224 */ /* 0x000fc400078e0206 */
[--C-:B------:R-:W-:Y:S01]  /*5ce0*/  @!P2 IMAD.IADD R17, R17, 0x1, -R9.reuse ;  /* 0x000000011111a824 */ /* 0x100fe200078e0a09 */
[----:B------:R-:W-:Y:S01]  /*5cf0*/  ISETP.GT.U32.AND P2, PT, R9, R12, PT ;  /* 0x0000000c0900720c */ /* 0x000fe20003f44070 */
[--C-:B------:R-:W-:Y:S01]  /*5d00*/  @!P1 IMAD.IADD R15, R15, 0x1, -R9.reuse ;  /* 0x000000010f0f9824 */ /* 0x100fe200078e0a09 */
[----:B------:R-:W-:Y:S01]  /*5d10*/  LOP3.LUT R24, R10, 0x3a, RZ, 0xfc, !PT ;  /* 0x0000003a0a187812 */ /* 0x000fe200078efcff */
[----:B------:R-:W-:Y:S01]  /*5d20*/  @!P6 IMAD.IADD R14, R14, 0x1, -R9 ;  /* 0x000000010e0ee824 */ /* 0x000fe200078e0a09 */
[----:B------:R-:W-:Y:S02]  /*5d30*/  LOP3.LUT R22, R10, 0x3c, RZ, 0xfc, !PT ;  /* 0x0000003c0a167812 */ /* 0x000fe400078efcff */
[----:B------:R-:W-:Y:S02]  /*5d40*/  ISETP.GE.AND P1, PT, R29, RZ, PT ;  /* 0x000000ff1d00720c */ /* 0x000fe40003f26270 */
[----:B------:R-:W-:Y:S02]  /*5d50*/  ISETP.GT.U32.AND P6, PT, R9, R6, PT ;  /* 0x000000060900720c */ /* 0x000fe40003fc4070 */
[----:B------:R-:W-:-:S02]  /*5d60*/  IABS R18, R24 ;  /* 0x0000001800127213 */ /* 0x000fc40000000000 */
[----:B------:R-:W-:Y:S01]  /*5d70*/  IABS R19, R22 ;  /* 0x0000001600137213 */ /* 0x000fe20000000000 */
[--C-:B------:R-:W-:Y:S01]  /*5d80*/  @!P4 IMAD.IADD R13, R13, 0x1, -R9.reuse ;  /* 0x000000010d0dc824 */ /* 0x100fe200078e0a09 */
[----:B------:R-:W-:Y:S01]  /*5d90*/  ISETP.GE.AND P4, PT, R31, RZ, PT ;  /* 0x000000ff1f00720c */ /* 0x000fe20003f86270 */
[----:B------:R-:W-:Y:S01]  /*5da0*/  @!P3 IMAD.IADD R7, R7, 0x1, -R9 ;  /* 0x000000010707b824 */ /* 0x000fe200078e0a09 */
[----:B------:R-:W-:Y:S01]  /*5db0*/  ISETP.GE.AND P3, PT, R25, RZ, PT ;  /* 0x000000ff1900720c */ /* 0x000fe20003f66270 */
[----:B------:R-:W-:-:S04]  /*5dc0*/  IMAD.HI.U32 R20, R8, R18, RZ ;  /* 0x0000001208147227 */ /* 0x000fc800078e00ff */
[----:B------:R-:W-:-:S04]  /*5dd0*/  IMAD.HI.U32 R21, R8, R19, RZ ;  /* 0x0000001308157227 */ /* 0x000fc800078e00ff */
[----:B------:R-:W-:Y:S02]  /*5de0*/  IMAD.MOV.U32 R46, RZ, RZ, R16 ;  /* 0x000000ffff2e7224 */ /* 0x000fe400078e0010 */
[----:B------:R-:W-:Y:S01]  /*5df0*/  @!P2 IMAD.IADD R12, R12, 0x1, -R9 ;  /* 0x000000010c0ca824 */ /* 0x000fe200078e0a09 */
[----:B------:R-:W-:Y:S01]  /*5e00*/  ISETP.GE.AND P2, PT, R30, RZ, PT ;  /* 0x000000ff1e00720c */ /* 0x000fe20003f46270 */
[----:B------:R-:W-:Y:S02]  /*5e10*/  IMAD.MOV R20, RZ, RZ, -R20 ;  /* 0x000000ffff147224 */ /* 0x000fe400078e0a14 */
[----:B------:R-:W-:Y:S02]  /*5e20*/  IMAD.MOV R21, RZ, RZ, -R21 ;  /* 0x000000ffff157224 */ /* 0x000fe400078e0a15 */
[----:B------:R-:W-:Y:S01]  /*5e30*/  @!P1 IMAD.MOV R46, RZ, RZ, -R46 ;  /* 0x000000ffff2e9224 */ /* 0x000fe200078e0a2e */
[C---:B------:R-:W-:Y:S01]  /*5e40*/  ISETP.GT.U32.AND P1, PT, R9.reuse, R7, PT ;  /* 0x000000070900720c */ /* 0x040fe20003f24070 */
[----:B------:R-:W-:Y:S01]  /*5e50*/  @!P6 IMAD.IADD R6, R6, 0x1, -R9 ;  /* 0x000000010606e824 */ /* 0x000fe200078e0a09 */
[C---:B------:R-:W-:Y:S01]  /*5e60*/  ISETP.GT.U32.AND P6, PT, R9.reuse, R12, PT ;  /* 0x0000000c0900720c */ /* 0x040fe20003fc4070 */
[----:B------:R-:W-:Y:S01]  /*5e70*/  IMAD.MOV.U32 R80, RZ, RZ, R17 ;  /* 0x000000ffff507224 */ /* 0x000fe200078e0011 */
[----:B------:R-:W-:Y:S01]  /*5e80*/  LOP3.LUT R23, R10, 0x40, RZ, 0xfc, !PT ;  /* 0x000000400a177812 */ /* 0x000fe200078efcff */
[----:B------:R-:W-:-:S02]  /*5e90*/  IMAD R18, R9, R20, R18 ;  /* 0x0000001409127224 */ /* 0x000fc400078e0212 */
[----:B------:R-:W-:Y:S02]  /*5ea0*/  IMAD.MOV.U32 R67, RZ, RZ, R15 ;  /* 0x000000ffff437224 */ /* 0x000fe400078e000f */
[C---:B------:R-:W-:Y:S02]  /*5eb0*/  IMAD R19, R9.reuse, R21, R19 ;  /* 0x0000001509137224 */ /* 0x040fe400078e0213 */
[----:B------:R-:W-:Y:S01]  /*5ec0*/  IMAD.MOV.U32 R45, RZ, RZ, R13 ;  /* 0x000000ffff2d7224 */ /* 0x000fe200078e000d */
[----:B------:R-:W-:Y:S01]  /*5ed0*/  IABS R17, R23 ;  /* 0x0000001700117213 */ /* 0x000fe20000000000 */
[----:B------:R-:W-:Y:S01]  /*5ee0*/  @!P5 IMAD.MOV R80, RZ, RZ, -R80 ;  /* 0x000000ffff50d224 */ /* 0x000fe200078e0a50 */
[C---:B------:R-:W-:Y:S01]  /*5ef0*/  ISETP.GT.U32.AND P5, PT, R9.reuse, R6, PT ;  /* 0x000000060900720c */ /* 0x040fe20003fa4070 */
[----:B------:R-:W-:Y:S01]  /*5f00*/  @!P4 IMAD.MOV R67, RZ, RZ, -R67 ;  /* 0x000000ffff43c224 */ /* 0x000fe200078e0a43 */
[----:B------:R-:W-:Y:S01]  /*5f10*/  ISETP.GT.U32.AND P4, PT, R9, R18, PT ;  /* 0x000000120900720c */ /* 0x000fe20003f84070 */
[----:B------:R-:W-:-:S02]  /*5f20*/  IMAD.MOV.U32 R83, RZ, RZ, R14 ;  /* 0x000000ffff537224 */ /* 0x000fc400078e000e */
[----:B------:R-:W-:Y:S01]  /*5f30*/  @!P3 IMAD.MOV R45, RZ, RZ, -R45 ;  /* 0x000000ffff2db224 */ /* 0x000fe200078e0a2d */
[----:B------:R-:W-:Y:S01]  /*5f40*/  ISETP.GT.U32.AND P3, PT, R9, R19, PT ;  /* 0x000000130900720c */ /* 0x000fe20003f64070 */
[----:B------:R-:W-:Y:S01]  /*5f50*/  @!P2 IMAD.MOV R83, RZ, RZ, -R83 ;  /* 0x000000ffff53a224 */ /* 0x000fe200078e0a53 */
[----:B------:R-:W-:Y:S01]  /*5f60*/  ISETP.GE.AND P2, PT, R26, RZ, PT ;  /* 0x000000ff1a00720c */ /* 0x000fe20003f46270 */
[----:B------:R-:W-:Y:S02]  /*5f70*/  IMAD.MOV.U32 R13, RZ, RZ, R17 ;  /* 0x000000ffff0d7224 */ /* 0x000fe400078e0011 */
[--C-:B------:R-:W-:Y:S01]  /*5f80*/  @!P1 IMAD.IADD R7, R7, 0x1, -R9.reuse ;  /* 0x0000000107079824 */ /* 0x100fe200078e0a09 */
[----:B------:R-:W-:Y:S01]  /*5f90*/  ISETP.GE.AND P1, PT, R27, RZ, PT ;  /* 0x000000ff1b00720c */ /* 0x000fe20003f26270 */
[----:B------:R-:W-:Y:S02]  /*5fa0*/  @!P6 IMAD.IADD R12, R12, 0x1, -R9 ;  /* 0x000000010c0ce824 */ /* 0x000fe400078e0a09 */
[----:B------:R-:W-:-:S04]  /*5fb0*/  IMAD.HI.U32 R14, R8, R13, RZ ;  /* 0x0000000d080e7227 */ /* 0x000fc800078e00ff */
[----:B------:R-:W-:Y:S02]  /*5fc0*/  IMAD.MOV.U32 R66, RZ, RZ, R12 ;  /* 0x000000ffff427224 */ /* 0x000fe400078e000c */
[--C-:B------:R-:W-:Y:S02]  /*5fd0*/  @!P5 IMAD.IADD R6, R6, 0x1, -R9.reuse ;  /* 0x000000010606d824 */ /* 0x100fe400078e0a09 */
[----:B------:R-:W-:Y:S02]  /*5fe0*/  IMAD.MOV R12, RZ, RZ, -R14 ;  /* 0x000000ffff0c7224 */ /* 0x000fe400078e0a0e */
[--C-:B------:R-:W-:Y:S02]  /*5ff0*/  @!P4 IMAD.IADD R18, R18, 0x1, -R9.reuse ;  /* 0x000000011212c824 */ /* 0x100fe400078e0a09 */
[----:B------:R-:W-:Y:S01]  /*6000*/  @!P3 IMAD.IADD R19, R19, 0x1, -R9 ;  /* 0x000000011313b824 */ /* 0x000fe200078e0a09 */
[----:B------:R-:W-:Y:S01]  /*6010*/  LOP3.LUT R14, R10, 0x42, RZ, 0xfc, !PT ;  /* 0x000000420a0e7812 */ /* 0x000fe200078efcff */
[----:B------:R-:W-:-:S02]  /*6020*/  IMAD R12, R9, R12, R13 ;  /* 0x0000000c090c7224 */ /* 0x000fc400078e020d */
[----:B------:R-:W-:Y:S01]  /*6030*/  IMAD.MOV.U32 R44, RZ, RZ, R6 ;  /* 0x000000ffff2c7224 */ /* 0x000fe200078e0006 */
[C---:B------:R-:W-:Y:S01]  /*6040*/  ISETP.GT.U32.AND P3, PT, R9.reuse, R18, PT ;  /* 0x000000120900720c */ /* 0x040fe20003f64070 */
[----:B------:R-:W-:Y:S01]  /*6050*/  @!P2 IMAD.MOV R66, RZ, RZ, -R66 ;  /* 0x000000ffff42a224 */ /* 0x000fe200078e0a42 */
[C---:B------:R-:W-:Y:S01]  /*6060*/  ISETP.GT.U32.AND P2, PT, R9.reuse, R19, PT ;  /* 0x000000130900720c */ /* 0x040fe20003f44070 */
[----:B------:R-:W-:Y:S01]  /*6070*/  @!P1 IMAD.MOV R44, RZ, RZ, -R44 ;  /* 0x000000ffff2c9224 */ /* 0x000fe200078e0a2c */
[----:B------:R-:W-:Y:S02]  /*6080*/  IABS R13, R14 ;  /* 0x0000000e000d7213 */ /* 0x000fe40000000000 */
[----:B------:R-:W-:-:S03]  /*6090*/  ISETP.GT.U32.AND P1, PT, R9, R12, PT ;  /* 0x0000000c0900720c */ /* 0x000fc60003f24070 */
[----:B------:R-:W-:Y:S01]  /*60a0*/  IMAD.MOV.U32 R6, RZ, RZ, R13 ;  /* 0x000000ffff067224 */ /* 0x000fe200078e000d */
[C---:B------:R-:W-:Y:S01]  /*60b0*/  LOP3.LUT R13, R10.reuse, 0x44, RZ, 0xfc, !PT ;  /* 0x000000440a0d7812 */ /* 0x040fe200078efcff */
[----:B------:R-:W-:Y:S01]  /*60c0*/  IMAD.MOV.U32 R82, RZ, RZ, R7 ;  /* 0x000000ffff527224 */ /* 0x000fe200078e0007 */
[----:B------:R-:W-:Y:S01]  /*60d0*/  LOP3.LUT R15, R10, 0x48, RZ, 0xfc, !PT ;  /* 0x000000480a0f7812 */ /* 0x000fe200078efcff */
[----:B------:R-:W-:-:S04]  /*60e0*/  IMAD.HI.U32 R7, R8, R6, RZ ;  /* 0x0000000608077227 */ /* 0x000fc800078e00ff */
[--C-:B------:R-:W-:Y:S01]  /*60f0*/  @!P3 IMAD.IADD R18, R18, 0x1, -R9.reuse ;  /* 0x000000011212b824 */ /* 0x100fe200078e0a09 */
[----:B------:R-:W-:Y:S01]  /*6100*/  ISETP.GE.AND P3, PT, R14, RZ, PT ;  /* 0x000000ff0e00720c */ /* 0x000fe20003f66270 */
[----:B------:R-:W-:Y:S01]  /*6110*/  @!P2 IMAD.IADD R19, R19, 0x1, -R9 ;  /* 0x000000011313a824 */ /* 0x000fe200078e0a09 */
[----:B------:R-:W-:Y:S01]  /*6120*/  IABS R14, R13 ;  /* 0x0000000d000e7213 */ /* 0x000fe20000000000 */
[----:B------:R-:W-:Y:S01]  /*6130*/  IMAD.MOV R7, RZ, RZ, -R7 ;  /* 0x000000ffff077224 */ /* 0x000fe200078e0a07 */
[----:B------:R-:W-:Y:S01]  /*6140*/  ISETP.GE.AND P2, PT, R13, RZ, PT ;  /* 0x000000ff0d00720c */ /* 0x000fe20003f46270 */
[----:B------:R-:W-:Y:S01]  /*6150*/  @!P1 IMAD.IADD R12, R12, 0x1, -R9 ;  /* 0x000000010c0c9824 */ /* 0x000fe200078e0a09 */
[----:B------:R-:W-:Y:S02]  /*6160*/  IABS R13, R15 ;  /* 0x0000000f000d7213 */ /* 0x000fe40000000000 */
[----:B------:R-:W-:Y:S01]  /*6170*/  ISETP.GE.AND P5, PT, R24, RZ, PT ;  /* 0x000000ff1800720c */ /* 0x000fe20003fa6270 */
[C---:B------:R-:W-:Y:S01]  /*6180*/  IMAD R6, R9.reuse, R7, R6 ;  /* 0x0000000709067224 */ /* 0x040fe200078e0206 */
[----:B------:R-:W-:Y:S01]  /*6190*/  ISETP.GT.U32.AND P1, PT, R9, R12, PT ;  /* 0x0000000c0900720c */ /* 0x000fe20003f24070 */
[----:B------:R-:W-:-:S02]  /*61a0*/  IMAD.MOV.U32 R7, RZ, RZ, R13 ;  /* 0x000000ffff077224 */ /* 0x000fc400078e000d */
[----:B------:R-:W-:Y:S01]  /*61b0*/  IMAD.HI.U32 R13, R8, R14, RZ ;  /* 0x0000000e080d7227 */ /* 0x000fe200078e00ff */
[----:B------:R-:W-:Y:S02]  /*61c0*/  ISETP.GE.AND P6, PT, R28, RZ, PT ;  /* 0x000000ff1c00720c */ /* 0x000fe40003fc6270 */
[----:B------:R-:W-:Y:S01]  /*61d0*/  ISETP.GE.AND P4, PT, R22, RZ, PT ;  /* 0x000000ff1600720c */ /* 0x000fe20003f86270 */
[----:B------:R-:W-:Y:S02]  /*61e0*/  IMAD.MOV.U32 R65, RZ, RZ, R18 ;  /* 0x000000ffff417224 */ /* 0x000fe400078e0012 */
[----:B------:R-:W-:Y:S02]  /*61f0*/  IMAD.MOV R13, RZ, RZ, -R13 ;  /* 0x000000ffff0d7224 */ /* 0x000fe400078e0a0d */
[----:B------:R-:W-:Y:S01]  /*6200*/  @!P5 IMAD.MOV R65, RZ, RZ, -R65 ;  /* 0x000000ffff41d224 */ /* 0x000fe200078e0a41 */
[C---:B------:R-:W-:Y:S01]  /*6210*/  ISETP.GT.U32.AND P5, PT, R9.reuse, R6, PT ;  /* 0x000000060900720c */ /* 0x040fe20003fa4070 */
[----:B------:R-:W-:-:S02]  /*6220*/  IMAD R14, R9, R13, R14 ;  /* 0x0000000d090e7224 */ /* 0x000fc400078e020e */
[----:B------:R-:W-:Y:S02]  /*6230*/  IMAD.MOV.U32 R81, RZ, RZ, R19 ;  /* 0x000000ffff517224 */ /* 0x000fe400078e0013 */
[----:B------:R-:W-:Y:S01]  /*6240*/  @!P1 IMAD.IADD R12, R12, 0x1, -R9 ;  /* 0x000000010c0c9824 */ /* 0x000fe200078e0a09 */
[----:B------:R-:W-:Y:S01]  /*6250*/  ISETP.GT.U32.AND P1, PT, R9, R14, PT ;  /* 0x0000000e0900720c */ /* 0x000fe20003f24070 */
[----:B------:R-:W-:Y:S01]  /*6260*/  @!P6 IMAD.MOV R82, RZ, RZ, -R82 ;  /* 0x000000ffff52e224 */ /* 0x000fe200078e0a52 */
[----:B------:R-:W-:Y:S01]  /*6270*/  ISETP.GE.AND P6, PT, R23, RZ, PT ;  /* 0x000000ff1700720c */ /* 0x000fe20003fc6270 */
[----:B------:R-:W-:Y:S01]  /*6280*/  @!P4 IMAD.MOV R81, RZ, RZ, -R81 ;  /* 0x000000ffff51c224 */ /* 0x000fe200078e0a51 */
[----:B------:R-:W-:Y:S01]  /*6290*/  ISETP.GE.AND P4, PT, R15, RZ, PT ;  /* 0x000000ff0f00720c */ /* 0x000fe20003f86270 */
[----:B------:R-:W-:Y:S01]  /*62a0*/  IMAD.HI.U32 R15, R8, R7, RZ ;  /* 0x00000007080f7227 */ /* 0x000fe200078e00ff */
[----:B------:R-:W-:-:S03]  /*62b0*/  LOP3.LUT R18, R10, 0x4a, RZ, 0xfc, !PT ;  /* 0x0000004a0a127812 */ /* 0x000fc600078efcff */
[----:B------:R-:W-:Y:S01]  /*62c0*/  IMAD.MOV R13, RZ, RZ, -R15 ;  /* 0x000000ffff0d7224 */ /* 0x000fe200078e0a0f */
[----:B------:R-:W-:Y:S01]  /*62d0*/  IABS R16, R18 ;  /* 0x0000001200107213 */ /* 0x000fe20000000000 */
[----:B------:R-:W-:Y:S01]  /*62e0*/  @!P5 IMAD.IADD R6, R6, 0x1, -R9 ;  /* 0x000000010606d824 */ /* 0x000fe200078e0a09 */
[----:B------:R-:W-:Y:S01]  /*62f0*/  LOP3.LUT R74, R10, 0x4c, RZ, 0xfc, !PT ;  /* 0x0000004c0a4a7812 */ /* 0x000fe200078efcff */
[C---:B------:R-:W-:Y:S02]  /*6300*/  IMAD R7, R9.reuse, R13, R7 ;  /* 0x0000000d09077224 */ /* 0x040fe400078e0207 */
[----:B------:R-:W-:Y:S01]  /*6310*/  IMAD.MOV.U32 R31, RZ, RZ, R12 ;  /* 0x000000ffff1f7224 */ /* 0x000fe200078e000c */
[C---:B------:R-:W-:Y:S01]  /*6320*/  ISETP.GT.U32.AND P5, PT, R9.reuse, R6, PT ;  /* 0x000000060900720c */ /* 0x040fe20003fa4070 */
[----:B------:R-:W-:Y:S02]  /*6330*/  @!P1 IMAD.IADD R14, R14, 0x1, -R9 ;  /* 0x000000010e0e9824 */ /* 0x000fe400078e0a09 */
[----:B------:R-:W-:Y:S01]  /*6340*/  IMAD.MOV.U32 R15, RZ, RZ, R16 ;  /* 0x000000ffff0f7224 */ /* 0x000fe200078e0010 */
[----:B------:R-:W-:Y:S01]  /*6350*/  IABS R19, R74 ;  /* 0x0000004a00137213 */ /* 0x000fe20000000000 */
[----:B------:R-:W-:Y:S01]  /*6360*/  @!P6 IMAD.MOV R31, RZ, RZ, -R31 ;  /* 0x000000ffff1fe224 */ /* 0x000fe200078e0a1f */
[C---:B------:R-:W-:Y:S01]  /*6370*/  ISETP.GT.U32.AND P6, PT, R9.reuse, R7, PT ;  /* 0x000000070900720c */ /* 0x040fe20003fc4070 */
[----:B------:R-:W-:Y:S01]  /*6380*/  IMAD.HI.U32 R12, R8, R15, RZ ;  /* 0x0000000f080c7227 */ /* 0x000fe200078e00ff */
[----:B------:R-:W-:-:S02]  /*6390*/  ISETP.GT.U32.AND P1, PT, R9, R14, PT ;  /* 0x0000000e0900720c */ /* 0x000fc40003f24070 */
[----:B------:R-:W-:Y:S01]  /*63a0*/  LOP3.LUT R20, R10, 0x50, RZ, 0xfc, !PT ;  /* 0x000000500a147812 */ /* 0x000fe200078efcff */
[----:B------:R-:W-:-:S04]  /*63b0*/  IMAD.HI.U32 R16, R8, R19, RZ ;  /* 0x0000001308107227 */ /* 0x000fc800078e00ff */
[----:B------:R-:W-:Y:S01]  /*63c0*/  IMAD.MOV R12, RZ, RZ, -R12 ;  /* 0x000000ffff0c7224 */ /* 0x000fe200078e0a0c */
[----:B------:R-:W-:Y:S01]  /*63d0*/  IABS R17, R20 ;  /* 0x0000001400117213 */ /* 0x000fe20000000000 */
[----:B------:R-:W-:Y:S02]  /*63e0*/  @!P5 IMAD.IADD R6, R6, 0x1, -R9 ;  /* 0x000000010606d824 */ /* 0x000fe400078e0a09 */
[----:B------:R-:W-:Y:S02]  /*63f0*/  IMAD.MOV R16, RZ, RZ, -R16 ;  /* 0x000000ffff107224 */ /* 0x000fe400078e0a10 */
[----:B------:R-:W-:Y:S02]  /*6400*/  IMAD R12, R9, R12, R15 ;  /* 0x0000000c090c7224 */ /* 0x000fe400078e020f */
[----:B------:R-:W-:Y:S02]  /*6410*/  @!P6 IMAD.IADD R7, R7, 0x1, -R9 ;  /* 0x000000010707e824 */ /* 0x000fe400078e0a09 */
[----:B------:R-:W-:-:S02]  /*6420*/  IMAD R19, R9, R16, R19 ;  /* 0x0000001009137224 */ /* 0x000fc400078e0213 */
[----:B------:R-:W-:Y:S01]  /*6430*/  @!P1 IMAD.IADD R14, R14, 0x1, -R9 ;  /* 0x000000010e0e9824 */ /* 0x000fe200078e0a09 */
[C---:B------:R-:W-:Y:S01]  /*6440*/  ISETP.GT.U32.AND P1, PT, R9.reuse, R12, PT ;  /* 0x0000000c0900720c */ /* 0x040fe20003f24070 */
[----:B------:R-:W-:Y:S02]  /*6450*/  IMAD.MOV.U32 R64, RZ, RZ, R6 ;  /* 0x000000ffff407224 */ /* 0x000fe400078e0006 */
[----:B------:R-:W-:Y:S01]  /*6460*/  IMAD.MOV.U32 R13, RZ, RZ, R17 ;  /* 0x000000ffff0d7224 */ /* 0x000fe200078e0011 */
[C---:B------:R-:W-:Y:S01]  /*6470*/  ISETP.GT.U32.AND P6, PT, R9.reuse, R7, PT ;  /* 0x000000070900720c */ /* 0x040fe20003fc4070 */
[----:B------:R-:W-:Y:S01]  /*6480*/  @!P3 IMAD.MOV R64, RZ, RZ, -R64 ;  /* 0x000000ffff40b224 */ /* 0x000fe200078e0a40 */
[----:B------:R-:W-:Y:S01]  /*6490*/  ISETP.GT.U32.AND P3, PT, R9, R19, PT ;  /* 0x000000130900720c */ /* 0x000fe20003f64070 */
[----:B------:R-:W-:Y:S01]  /*64a0*/  IMAD.HI.U32 R17, R8, R13, RZ ;  /* 0x0000000d08117227 */ /* 0x000fe200078e00ff */
[----:B------:R-:W-:Y:S02]  /*64b0*/  ISETP.GE.AND P5, PT, R18, RZ, PT ;  /* 0x000000ff1200720c */ /* 0x000fe40003fa6270 */
[----:B------:R-:W-:Y:S01]  /*64c0*/  LOP3.LUT R18, R10, 0x52, RZ, 0xfc, !PT ;  /* 0x000000520a127812 */ /* 0x000fe200078efcff */
[----:B------:R-:W-:-:S02]  /*64d0*/  IMAD.MOV R17, RZ, RZ, -R17 ;  /* 0x000000ffff117224 */ /* 0x000fc400078e0a11 */
[----:B------:R-:W-:Y:S01]  /*64e0*/  @!P1 IMAD.IADD R12, R12, 0x1, -R9 ;  /* 0x000000010c0c9824 */ /* 0x000fe200078e0a09 */
[----:B------:R-:W-:Y:S01]  /*64f0*/  IABS R15, R18 ;  /* 0x00000012000f7213 */ /* 0x000fe20000000000 */
[----:B------:R-:W-:Y:S02]  /*6500*/  IMAD R13, R9, R17, R13 ;  /* 0x00000011090d7224 */ /* 0x000fe400078e020d */
[--C-:B------:R-:W-:Y:S02]  /*6510*/  @!P6 IMAD.IADD R7, R7, 0x1, -R9.reuse ;  /* 0x000000010707e824 */ /* 0x100fe400078e0a09 */
[----:B------:R-:W-:Y:S01]  /*6520*/  @!P3 IMAD.IADD R19, R19, 0x1, -R9 ;  /* 0x000000011313b824 */ /* 0x000fe200078e0a09 */
[C---:B------:R-:W-:Y:S01]  /*6530*/  ISETP.GT.U32.AND P6, PT, R9.reuse, R13, PT ;  /* 0x0000000d0900720c */ /* 0x040fe20003fc4070 */
[----:B------:R-:W-:Y:S01]  /*6540*/  IMAD.HI.U32 R6, R8, R15, RZ ;  /* 0x0000000f08067227 */ /* 0x000fe200078e00ff */
[----:B------:R-:W-:-:S03]  /*6550*/  ISETP.GT.U32.AND P3, PT, R9, R12, PT ;  /* 0x0000000c0900720c */ /* 0x000fc60003f64070 */
[----:B------:R-:W-:Y:S01]  /*6560*/  IMAD.MOV R6, RZ, RZ, -R6 ;  /* 0x000000ffff067224 */ /* 0x000fe200078e0a06 */
[----:B------:R-:W-:-:S03]  /*6570*/  LOP3.LUT R17, R10, 0x58, RZ, 0xfc, !PT ;  /* 0x000000580a117812 */ /* 0x000fc600078efcff */
[----:B------:R-:W-:Y:S02]  /*6580*/  IMAD R6, R9, R6, R15 ;  /* 0x0000000609067224 */ /* 0x000fe400078e020f */
[----:B------:R-:W-:Y:S01]  /*6590*/  IMAD.MOV.U32 R79, RZ, RZ, R14 ;  /* 0x000000ffff4f7224 */ /* 0x000fe200078e000e */
[----:B------:R-:W-:Y:S01]  /*65a0*/  IABS R14, R17 ;  /* 0x00000011000e7213 */ /* 0x000fe20000000000 */
[----:B------:R-:W-:Y:S02]  /*65b0*/  IMAD.MOV.U32 R29, RZ, RZ, R7 ;  /* 0x000000ffff1d7224 */ /* 0x000fe400078e0007 */
[--C-:B------:R-:W-:Y:S02]  /*65c0*/  @!P6 IMAD.IADD R13, R13, 0x1, -R9.reuse ;  /* 0x000000010d0de824 */ /* 0x100fe400078e0a09 */
[----:B------:R-:W-:Y:S01]  /*65d0*/  @!P3 IMAD.IADD R12, R12, 0x1, -R9 ;  /* 0x000000010c0cb824 */ /* 0x000fe200078e0a09 */
[C---:B------:R-:W-:Y:S01]  /*65e0*/  ISETP.GT.U32.AND P3, PT, R9.reuse, R6, PT ;  /* 0x000000060900720c */ /* 0x040fe20003f64070 */
[----:B------:R-:W-:Y:S01]  /*65f0*/  @!P4 IMAD.MOV R29, RZ, RZ, -R29 ;  /* 0x000000ffff1dc224 */ /* 0x000fe200078e0a1d */
[----:B------:R-:W-:Y:S01]  /*6600*/  ISETP.GT.U32.AND P6, PT, R9, R19, PT ;  /* 0x000000130900720c */ /* 0x000fe20003fc4070 */
[----:B------:R-:W-:Y:S01]  /*6610*/  IMAD.HI.U32 R15, R8, R14, RZ ;  /* 0x0000000e080f7227 */ /* 0x000fe200078e00ff */
[----:B------:R-:W-:-:S02]  /*6620*/  LOP3.LUT R73, R10, 0x54, RZ, 0xfc, !PT ;  /* 0x000000540a497812 */ /* 0x000fc400078efcff */
[C---:B------:R-:W-:Y:S01]  /*6630*/  ISETP.GT.U32.AND P4, PT, R9.reuse, R13, PT ;  /* 0x0000000d0900720c */ /* 0x040fe20003f84070 */
[----:B------:R-:W-:Y:S01]  /*6640*/  IMAD.MOV R7, RZ, RZ, -R15 ;  /* 0x000000ffff077224 */ /* 0x000fe200078e0a0f */
[----:B------:R-:W-:Y:S02]  /*6650*/  ISETP.GE.AND P1, PT, R18, RZ, PT ;  /* 0x000000ff1200720c */ /* 0x000fe40003f26270 */
[----:B------:R-:W-:Y:S02]  /*6660*/  IABS R18, R73 ;  /* 0x0000004900127213 */ /* 0x000fe40000000000 */
[C---:B------:R-:W-:Y:S01]  /*6670*/  LOP3.LUT R22, R10.reuse, 0x5a, RZ, 0xfc, !PT ;  /* 0x0000005a0a167812 */ /* 0x040fe200078efcff */
[----:B------:R-:W-:Y:S01]  /*6680*/  IMAD R7, R9, R7, R14 ;  /* 0x0000000709077224 */ /* 0x000fe200078e020e */
[----:B------:R-:W-:Y:S01]  /*6690*/  LOP3.LUT R21, R10, 0x60, RZ, 0xfc, !PT ;  /* 0x000000600a157812 */ /* 0x000fe200078efcff */
[----:B------:R-:W-:Y:S01]  /*66a0*/  IMAD.HI.U32 R14, R8, R18, RZ ;  /* 0x00000012080e7227 */ /* 0x000fe200078e00ff */
[----:B------:R-:W-:-:S03]  /*66b0*/  IABS R15, R22 ;  /* 0x00000016000f7213 */ /* 0x000fc60000000000 */
[--C-:B------:R-:W-:Y:S01]  /*66c0*/  @!P3 IMAD.IADD R6, R6, 0x1, -R9.reuse ;  /* 0x000000010606b824 */ /* 0x100fe200078e0a09 */
[----:B------:R-:W-:Y:S01]  /*66d0*/  LOP3.LUT R23, R10, 0x62, RZ, 0xfc, !PT ;  /* 0x000000620a177812 */ /* 0x000fe200078efcff */
[--C-:B------:R-:W-:Y:S01]  /*66e0*/  @!P6 IMAD.IADD R19, R19, 0x1, -R9.reuse ;  /* 0x000000011313e824 */ /* 0x100fe200078e0a09 */
[----:B------:R-:W-:Y:S01]  /*66f0*/  ISETP.GT.U32.AND P6, PT, R9, R7, PT ;  /* 0x000000070900720c */ /* 0x000fe20003fc4070 */
[----:B------:R-:W-:Y:S01]  /*6700*/  IMAD.MOV R16, RZ, RZ, -R14 ;  /* 0x000000ffff107224 */ /* 0x000fe200078e0a0e */
[----:B------:R-:W-:Y:S01]  /*6710*/  IABS R24, R21 ;  /* 0x0000001500187213 */ /* 0x000fe20000000000 */
[----:B------:R-:W-:Y:S01]  /*6720*/  @!P4 IMAD.IADD R13, R13, 0x1, -R9 ;  /* 0x000000010d0dc824 */ /* 0x000fe200078e0a09 */
[----:B------:R-:W-:Y:S01]  /*6730*/  ISETP.GE.AND P4, PT, R17, RZ, PT ;  /* 0x000000ff1100720c */ /* 0x000fe20003f86270 */
[----:B------:R-:W-:Y:S01]  /*6740*/  @!P2 IMAD.MOV R79, RZ, RZ, -R79 ;  /* 0x000000ffff4fa224 */ /* 0x000fe200078e0a4f */
[----:B------:R-:W-:Y:S01]  /*6750*/  ISETP.GT.U32.AND P3, PT, R9, R6, PT ;  /* 0x000000060900720c */ /* 0x000fe20003f64070 */
[----:B------:R-:W-:Y:S01]  /*6760*/  IMAD.HI.U32 R17, R8, R15, RZ ;  /* 0x0000000f08117227 */ /* 0x000fe200078e00ff */
[----:B------:R-:W-:-:S02]  /*6770*/  ISETP.GE.AND P2, PT, R20, RZ, PT ;  /* 0x000000ff1400720c */ /* 0x000fc40003f46270 */
[----:B------:R-:W-:Y:S01]  /*6780*/  IABS R20, R23 ;  /* 0x0000001700147213 */ /* 0x000fe20000000000 */
[C---:B------:R-:W-:Y:S02]  /*6790*/  IMAD R18, R9.reuse, R16, R18 ;  /* 0x0000001009127224 */ /* 0x040fe400078e0212 */
[----:B------:R-:W-:Y:S02]  /*67a0*/  IMAD.MOV.U32 R63, RZ, RZ, R12 ;  /* 0x000000ffff3f7224 */ /* 0x000fe400078e000c */
[----:B------:R-:W-:Y:S02]  /*67b0*/  IMAD.MOV.U32 R14, RZ, RZ, R24 ;  /* 0x000000ffff0e7224 */ /* 0x000fe400078e0018 */
[----:B------:R-:W-:Y:S02]  /*67c0*/  IMAD.MOV R12, RZ, RZ, -R17 ;  /* 0x000000ffff0c7224 */ /* 0x000fe400078e0a11 */
[----:B------:R-:W-:Y:S01]  /*67d0*/  @!P5 IMAD.MOV R63, RZ, RZ, -R63 ;  /* 0x000000ffff3fd224 */ /* 0x000fe200078e0a3f */
[----:B------:R-:W-:Y:S01]  /*67e0*/  ISETP.GT.U32.AND P5, PT, R9, R18, PT ;  /* 0x000000120900720c */ /* 0x000fe20003fa4070 */
[----:B------:R-:W-:-:S02]  /*67f0*/  IMAD.MOV.U32 R16, RZ, RZ, R20 ;  /* 0x000000ffff107224 */ /* 0x000fc400078e0014 */
[----:B------:R-:W-:-:S04]  /*6800*/  IMAD.HI.U32 R20, R8, R14, RZ ;  /* 0x0000000e08147227 */ /* 0x000fc800078e00ff */
[----:B------:R-:W-:Y:S02]  /*6810*/  IMAD R15, R9, R12, R15 ;  /* 0x0000000c090f7224 */ /* 0x000fe400078e020f */
[--C-:B------:R-:W-:Y:S02]  /*6820*/  @!P6 IMAD.IADD R7, R7, 0x1, -R9.reuse ;  /* 0x000000010707e824 */ /* 0x100fe400078e0a09 */
[----:B------:R-:W-:Y:S02]  /*6830*/  IMAD.MOV R17, RZ, RZ, -R20 ;  /* 0x000000ffff117224 */ /* 0x000fe400078e0a14 */
[----:B------:R-:W-:Y:S01]  /*6840*/  @!P3 IMAD.IADD R6, R6, 0x1, -R9 ;  /* 0x000000010606b824 */ /* 0x000fe200078e0a09 */
[C---:B------:R-:W-:Y:S01]  /*6850*/  ISETP.GT.U32.AND P3, PT, R9.reuse, R15, PT ;  /* 0x0000000f0900720c */ /* 0x040fe20003f64070 */
[----:B------:R-:W-:Y:S02]  /*6860*/  IMAD.MOV.U32 R28, RZ, RZ, R13 ;  /* 0x000000ffff1c7224 */ /* 0x000fe400078e000d */
[----:B------:R-:W-:Y:S01]  /*6870*/  IMAD.HI.U32 R13, R8, R16, RZ ;  /* 0x00000010080d7227 */ /* 0x000fe200078e00ff */
[----:B------:R-:W-:-:S03]  /*6880*/  ISETP.GT.U32.AND P6, PT, R9, R7, PT ;  /* 0x000000070900720c */ /* 0x000fc60003fc4070 */
[C---:B------:R-:W-:Y:S02]  /*6890*/  IMAD R14, R9.reuse, R17, R14 ;  /* 0x00000011090e7224 */ /* 0x040fe400078e020e */
[----:B------:R-:W-:Y:S02]  /*68a0*/  IMAD.MOV R13, RZ, RZ, -R13 ;  /* 0x000000ffff0d7224 */ /* 0x000fe400078e0a0d */
[--C-:B------:R-:W-:Y:S01]  /*68b0*/  @!P5 IMAD.IADD R18, R18, 0x1, -R9.reuse ;  /* 0x000000011212d824 */ /* 0x100fe200078e0a09 */
[C---:B------:R-:W-:Y:S01]  /*68c0*/  ISETP.GT.U32.AND P5, PT, R9.reuse, R14, PT ;  /* 0x0000000e0900720c */ /* 0x040fe20003fa4070 */
[----:B------:R-:W-:Y:S01]  /*68d0*/  @!P2 IMAD.MOV R28, RZ, RZ, -R28 ;  /* 0x000000ffff1ca224 */ /* 0x000fe200078e0a1c */
[----:B------:R-:W-:Y:S01]  /*68e0*/  ISETP.GE.AND P2, PT, R22, RZ, PT ;  /* 0x000000ff1600720c */ /* 0x000fe20003f46270 */
[----:B------:R-:W-:Y:S01]  /*68f0*/  IMAD R13, R9, R13, R16 ;  /* 0x0000000d090d7224 */ /* 0x000fe200078e0210 */
[----:B------:R-:W-:Y:S01]  /*6900*/  LOP3.LUT R22, R10, 0x68, RZ, 0xfc, !PT ;  /* 0x000000680a167812 */ /* 0x000fe200078efcff */
[----:B------:R-:W-:-:S02]  /*6910*/  @!P3 IMAD.IADD R15, R15, 0x1, -R9 ;  /* 0x000000010f0fb824 */ /* 0x000fc400078e0a09 */
[----:B------:R-:W-:Y:S01]  /*6920*/  IMAD.MOV.U32 R62, RZ, RZ, R6 ;  /* 0x000000ffff3e7224 */ /* 0x000fe200078e0006 */
[----:B------:R-:W-:Y:S02]  /*6930*/  IABS R12, R22 ;  /* 0x00000016000c7213 */ /* 0x000fe40000000000 */
[----:B------:R-:W-:Y:S01]  /*6940*/  ISETP.GT.U32.AND P3, PT, R9, R13, PT ;  /* 0x0000000d0900720c */ /* 0x000fe20003f64070 */
[--C-:B------:R-:W-:Y:S01]  /*6950*/  @!P6 IMAD.IADD R7, R7, 0x1, -R9.reuse ;  /* 0x000000010707e824 */ /* 0x100fe200078e0a09 */
[----:B------:R-:W-:Y:S01]  /*6960*/  ISETP.GE.AND P6, PT, R21, RZ, PT ;  /* 0x000000ff1500720c */ /* 0x000fe20003fc6270 */
[----:B------:R-:W-:Y:S01]  /*6970*/  @!P1 IMAD.MOV R62, RZ, RZ, -R62 ;  /* 0x000000ffff3e9224 */ /* 0x000fe200078e0a3e */
[----:B------:R-:W-:Y:S01]  /*6980*/  LOP3.LUT R21, R10, 0x6a, RZ, 0xfc, !PT ;  /* 0x0000006a0a157812 */ /* 0x000fe200078efcff */
[----:B------:R-:W-:Y:S01]  /*6990*/  IMAD.HI.U32 R17, R8, R12, RZ ;  /* 0x0000000c08117227 */ /* 0x000fe200078e00ff */
[----:B------:R-:W-:Y:S02]  /*69a0*/  ISETP.GT.U32.AND P1, PT, R9, R15, PT ;  /* 0x0000000f0900720c */ /* 0x000fe40003f24070 */
[----:B------:R-:W-:Y:S01]  /*69b0*/  IABS R16, R21 ;  /* 0x0000001500107213 */ /* 0x000fe20000000000 */
[----:B------:R-:W-:-:S02]  /*69c0*/  @!P5 IMAD.IADD R14, R14, 0x1, -R9 ;  /* 0x000000010e0ed824 */ /* 0x000fc400078e0a09 */
[----:B------:R-:W-:Y:S02]  /*69d0*/  IMAD.MOV.U32 R27, RZ, RZ, R7 ;  /* 0x000000ffff1b7224 */ /* 0x000fe400078e0007 */
[----:B------:R-:W-:Y:S01]  /*69e0*/  IMAD.MOV R7, RZ, RZ, -R17 ;  /* 0x000000ffff077224 */ /* 0x000fe200078e0a11 */
[----:B------:R-:W-:Y:S01]  /*69f0*/  ISETP.GT.U32.AND P5, PT, R9, R14, PT ;  /* 0x0000000e0900720c */ /* 0x000fe20003fa4070 */
[----:B------:R-:W-:Y:S01]  /*6a00*/  IMAD.HI.U32 R6, R8, R16, RZ ;  /* 0x0000001008067227 */ /* 0x000fe200078e00ff */
[----:B------:R-:W-:-:S03]  /*6a10*/  LOP3.LUT R20, R10, 0x70, RZ, 0xfc, !PT ;  /* 0x000000700a147812 */ /* 0x000fc600078efcff */
[----:B------:R-:W-:Y:S02]  /*6a20*/  @!P3 IMAD.IADD R13, R13, 0x1, -R9 ;  /* 0x000000010d0db824 */ /* 0x000fe400078e0a09 */
[----:B------:R-:W-:Y:S02]  /*6a30*/  IMAD R7, R9, R7, R12 ;  /* 0x0000000709077224 */ /* 0x000fe400078e020c */
[----:B------:R-:W-:Y:S01]  /*6a40*/  @!P4 IMAD.MOV R27, RZ, RZ, -R27 ;  /* 0x000000ffff1bc224 */ /* 0x000fe200078e0a1b */
[----:B------:R-:W-:Y:S01]  /*6a50*/  ISETP.GE.AND P4, PT, R23, RZ, PT ;  /* 0x000000ff1700720c */ /* 0x000fe20003f86270 */
[----:B------:R-:W-:Y:S01]  /*6a60*/  IMAD.MOV R17, RZ, RZ, -R6 ;  /* 0x000000ffff117224 */ /* 0x000fe200078e0a06 */
[----:B------:R-:W-:Y:S01]  /*6a70*/  IABS R23, R20 ;  /* 0x0000001400177213 */ /* 0x000fe20000000000 */
[----:B------:R-:W-:Y:S01]  /*6a80*/  @!P1 IMAD.IADD R15, R15, 0x1, -R9 ;  /* 0x000000010f0f9824 */ /* 0x000fe200078e0a09 */
[C---:B------:R-:W-:Y:S02]  /*6a90*/  ISETP.GT.U32.AND P3, PT, R9.reuse, R13, PT ;  /* 0x0000000d0900720c */ /* 0x040fe40003f64070 */
[C---:B------:R-:W-:Y:S01]  /*6aa0*/  ISETP.GT.U32.AND P1, PT, R9.reuse, R7, PT ;  /* 0x000000070900720c */ /* 0x040fe20003f24070 */
[----:B------:R-:W-:-:S02]  /*6ab0*/  IMAD R12, R9, R17, R16 ;  /* 0x00000011090c7224 */ /* 0x000fc400078e0210 */
[----:B------:R-:W-:Y:S02]  /*6ac0*/  IMAD.MOV.U32 R6, RZ, RZ, R23 ;  /* 0x000000ffff067224 */ /* 0x000fe400078e0017 */
[----:B------:R-:W-:Y:S01]  /*6ad0*/  @!P5 IMAD.IADD R14, R14, 0x1, -R9 ;  /* 0x000000010e0ed824 */ /* 0x000fe200078e0a09 */
[----:B------:R-:W-:Y:S01]  /*6ae0*/  ISETP.GT.U32.AND P5, PT, R9, R12, PT ;  /* 0x0000000c0900720c */ /* 0x000fe20003fa4070 */
[----:B------:R-:W-:Y:S02]  /*6af0*/  IMAD.MOV.U32 R61, RZ, RZ, R15 ;  /* 0x000000ffff3d7224 */ /* 0x000fe400078e000f */
[----:B------:R-:W-:-:S04]  /*6b00*/  IMAD.HI.U32 R15, R8, R6, RZ ;  /* 0x00000006080f7227 */ /* 0x000fc800078e00ff */
[----:B------:R-:W-:Y:S02]  /*6b10*/  IMAD.MOV.U32 R26, RZ, RZ, R14 ;  /* 0x000000ffff1a7224 */ /* 0x000fe400078e000e */
[----:B------:R-:W-:Y:S02]  /*6b20*/  IMAD.MOV R14, RZ, RZ, -R15 ;  /* 0x000000ffff0e7224 */ /* 0x000fe400078e0a0f */
[--C-:B------:R-:W-:Y:S02]  /*6b30*/  @!P3 IMAD.IADD R13, R13, 0x1, -R9.reuse ;  /* 0x000000010d0db824 */ /* 0x100fe400078e0a09 */
[----:B------:R-:W-:Y:S02]  /*6b40*/  @!P1 IMAD.IADD R7, R7, 0x1, -R9 ;  /* 0x0000000107079824 */ /* 0x000fe400078e0a09 */
[C---:B------:R-:W-:Y:S02]  /*6b50*/  IMAD R6, R9.reuse, R14, R6 ;  /* 0x0000000e09067224 */ /* 0x040fe400078e0206 */
[----:B------:R-:W-:Y:S01]  /*6b60*/  IMAD.MOV.U32 R60, RZ, RZ, R13 ;  /* 0x000000ffff3c7224 */ /* 0x000fe200078e000d */
[----:B------:R-:W-:Y:S01]  /*6b70*/  ISETP.GT.U32.AND P1, PT, R9, R7, PT ;  /* 0x000000070900720c */ /* 0x000fe20003f24070 */
[----:B------:R-:W-:-:S02]  /*6b80*/  @!P5 IMAD.IADD R12, R12, 0x1, -R9 ;  /* 0x000000010c0cd824 */ /* 0x000fc400078e0a09 */
[----:B------:R-:W-:Y:S01]  /*6b90*/  @!P4 IMAD.MOV R60, RZ, RZ, -R60 ;  /* 0x000000ffff3cc224 */ /* 0x000fe200078e0a3c */
[C---:B------:R-:W-:Y:S01]  /*6ba0*/  ISETP.GT.U32.AND P4, PT, R9.reuse, R6, PT ;  /* 0x000000060900720c */ /* 0x040fe20003f84070 */
[----:B------:R-:W-:Y:S01]  /*6bb0*/  @!P2 IMAD.MOV R61, RZ, RZ, -R61 ;  /* 0x000000ffff3da224 */ /* 0x000fe200078e0a3d */
[----:B------:R-:W-:Y:S02]  /*6bc0*/  ISETP.GE.AND P2, PT, R22, RZ, PT ;  /* 0x000000ff1600720c */ /* 0x000fe40003f46270 */
[----:B------:R-:W-:Y:S02]  /*6bd0*/  ISETP.GT.U32.AND P5, PT, R9, R12, PT ;  /* 0x0000000c0900720c */ /* 0x000fe40003fa4070 */
[----:B------:R-:W-:Y:S02]  /*6be0*/  ISETP.GE.AND P3, PT, R20, RZ, PT ;  /* 0x000000ff1400720c */ /* 0x000fe40003f66270 */
[C---:B------:R-:W-:Y:S02]  /*6bf0*/  LOP3.LUT R15, R10.reuse, 0x72, RZ, 0xfc, !PT ;  /* 0x000000720a0f7812 */ /* 0x040fe400078efcff */
[----:B------:R-:W-:Y:S01]  /*6c00*/  LOP3.LUT R20, R10, 0x78, RZ, 0xfc, !PT ;  /* 0x000000780a147812 */ /* 0x000fe200078efcff */
[----:B------:R-:W-:Y:S01]  /*6c10*/  @!P1 IMAD.IADD R7, R7, 0x1, -R9 ;  /* 0x0000000107079824 */ /* 0x000fe200078e0a09 */
[----:B------:R-:W-:-:S02]  /*6c20*/  IABS R16, R15 ;  /* 0x0000000f00107213 */ /* 0x000fc40000000000 */
[----:B------:R-:W-:Y:S01]  /*6c30*/  IABS R17, R20 ;  /* 0x0000001400117213 */ /* 0x000fe20000000000 */
[----:B------:R-:W-:Y:S01]  /*6c40*/  @!P6 IMAD.MOV R26, RZ, RZ, -R26 ;  /* 0x000000ffff1ae224 */ /* 0x000fe200078e0a1a */
[----:B------:R-:W-:Y:S01]  /*6c50*/  ISETP.GE.AND P6, PT, R21, RZ, PT ;  /* 0x000000ff1500720c */ /* 0x000fe20003fc6270 */
[----:B------:R-:W-:Y:S01]  /*6c60*/  IMAD.MOV.U32 R25, RZ, RZ, R7 ;  /* 0x000000ffff197224 */ /* 0x000fe200078e0007 */
[----:B------:R-:W-:Y:S01]  /*6c70*/  ISETP.GE.AND P1, PT, R15, RZ, PT ;  /* 0x000000ff0f00720c */ /* 0x000fe20003f26270 */
[----:B------:R-:W-:Y:S02]  /*6c80*/  @!P4 IMAD.IADD R6, R6, 0x1, -R9 ;  /* 0x000000010606c824 */ /* 0x000fe400078e0a09 */
[----:B------:R-:W-:Y:S02]  /*6c90*/  IMAD.MOV.U32 R13, RZ, RZ, R17 ;  /* 0x000000ffff0d7224 */ /* 0x000fe400078e0011 */
[----:B------:R-:W-:-:S04]  /*6ca0*/  IMAD.HI.U32 R15, R8, R16, RZ ;  /* 0x00000010080f7227 */ /* 0x000fc800078e00ff */
[----:B------:R-:W-:Y:S01]  /*6cb0*/  @!P5 IMAD.IADD R12, R12, 0x1, -R9 ;  /* 0x000000010c0cd824 */ /* 0x000fe200078e0a09 */
[----:B------:R-:W-:Y:S01]  /*6cc0*/  ISETP.GE.AND P5, PT, R20, RZ, PT ;  /* 0x000000ff1400720c */ /* 0x000fe20003fa6270 */
[----:B------:R-:W-:Y:S01]  /*6cd0*/  @!P2 IMAD.MOV R25, RZ, RZ, -R25 ;  /* 0x000000ffff19a224 */ /* 0x000fe200078e0a19 */
[----:B------:R-:W-:Y:S01]  /*6ce0*/  ISETP.GT.U32.AND P2, PT, R9, R6, PT ;  /* 0x000000060900720c */ /* 0x000fe20003f44070 */
[----:B------:R-:W-:-:S04]  /*6cf0*/  IMAD.HI.U32 R17, R8, R13, RZ ;  /* 0x0000000d08117227 */ /* 0x000fc800078e00ff */
[----:B------:R-:W-:Y:S02]  /*6d00*/  IMAD.MOV R20, RZ, RZ, -R15 ;  /* 0x000000ffff147224 */ /* 0x000fe400078e0a0f */
[----:B------:R-:W-:Y:S02]  /*6d10*/  IMAD.MOV R7, RZ, RZ, -R17 ;  /* 0x000000ffff077224 */ /* 0x000fe400078e0a11 */
[C---:B------:R-:W-:Y:S02]  /*6d20*/  IMAD R16, R9.reuse, R20, R16 ;  /* 0x0000001409107224 */ /* 0x040fe400078e0210 */
[----:B------:R-:W-:Y:S02]  /*6d30*/  IMAD.MOV.U32 R59, RZ, RZ, R12 ;  /* 0x000000ffff3b7224 */ /* 0x000fe400078e000c */
[C---:B------:R-:W-:Y:S02]  /*6d40*/  IMAD R7, R9.reuse, R7, R13 ;  /* 0x0000000709077224 */ /* 0x040fe400078e020d */
[----:B------:R-:W-:Y:S01]  /*6d50*/  @!P6 IMAD.MOV R59, RZ, RZ, -R59 ;  /* 0x000000ffff3be224 */ /* 0x000fe200078e0a3b */
[----:B------:R-:W-:Y:S01]  /*6d60*/  ISETP.GT.U32.AND P6, PT, R9, R16, PT ;  /* 0x000000100900720c */ /* 0x000fe20003fc4070 */
[----:B------:R-:W-:Y:S01]  /*6d70*/  @!P2 IMAD.IADD R6, R6, 0x1, -R9 ;  /* 0x000000010606a824 */ /* 0x000fe200078e0a09 */
[----:B------:R-:W-:-:S02]  /*6d80*/  LOP3.LUT R22, R10, 0x7a, RZ, 0xfc, !PT ;  /* 0x0000007a0a167812 */ /* 0x000fc400078efcff */
[----:B------:R-:W-:Y:S02]  /*6d90*/  ISETP.GT.U32.AND P2, PT, R9, R7, PT ;  /* 0x000000070900720c */ /* 0x000fe40003f44070 */
[----:B------:R-:W-:Y:S02]  /*6da0*/  IABS R14, R22 ;  /* 0x00000016000e7213 */ /* 0x000fe40000000000 */
[----:B------:R-:W-:Y:S02]  /*6db0*/  ISETP.GE.AND P4, PT, R22, RZ, PT ;  /* 0x000000ff1600720c */ /* 0x000fe40003f86270 */
[----:B------:R-:W-:Y:S01]  /*6dc0*/  LOP3.LUT R22, R10, 0x80, RZ, 0xfc, !PT ;  /* 0x000000800a167812 */ /* 0x000fe200078efcff */
[----:B------:R-:W-:-:S04]  /*6dd0*/  IMAD.HI.U32 R21, R8, R14, RZ ;  /* 0x0000000e08157227 */ /* 0x000fc800078e00ff */
[----:B------:R-:W-:Y:S01]  /*6de0*/  @!P6 IMAD.IADD R16, R16, 0x1, -R9 ;  /* 0x000000011010e824 */ /* 0x000fe200078e0a09 */
[----:B------:R-:W-:Y:S01]  /*6df0*/  LOP3.LUT R34, R10, 0x82, RZ, 0xfc, !PT ;  /* 0x000000820a227812 */ /* 0x000fe200078efcff */
[----:B------:R-:W-:Y:S01]  /*6e00*/  IMAD.MOV R15, RZ, RZ, -R21 ;  /* 0x000000ffff0f7224 */ /* 0x000fe200078e0a15 */
[----:B------:R-:W-:Y:S01]  /*6e10*/  IABS R12, R22 ;  /* 0x00000016000c7213 */ /* 0x000fe20000000000 */
[----:B------:R-:W-:Y:S01]  /*6e20*/  @!P2 IMAD.IADD R7, R7, 0x1, -R9 ;  /* 0x000000010707a824 */ /* 0x000fe200078e0a09 */
[C---:B------:R-:W-:Y:S01]  /*6e30*/  ISETP.GT.U32.AND P2, PT, R9.reuse, R16, PT ;  /* 0x000000100900720c */ /* 0x040fe20003f44070 */
[----:B------:R-:W-:Y:S01]  /*6e40*/  IMAD R13, R9, R15, R14 ;  /* 0x0000000f090d7224 */ /* 0x000fe200078e020e */
[----:B------:R-:W-:Y:S01]  /*6e50*/  IABS R14, R34 ;  /* 0x00000022000e7213 */ /* 0x000fe20000000000 */
[----:B------:R-:W-:Y:S01]  /*6e60*/  IMAD.HI.U32 R17, R8, R12, RZ ;  /* 0x0000000c08117227 */ /* 0x000fe200078e00ff */
[----:B------:R-:W-:-:S03]  /*6e70*/  LOP3.LUT R30, R10, 0x88, RZ, 0xfc, !PT ;  /* 0x000000880a1e7812 */ /* 0x000fc600078efcff */
[----:B------:R-:W-:Y:S01]  /*6e80*/  IMAD.HI.U32 R20, R8, R14, RZ ;  /* 0x0000000e08147227 */ /* 0x000fe200078e00ff */
[----:B------:R-:W-:-:S03]  /*6e90*/  IABS R15, R30 ;  /* 0x0000001e000f7213 */ /* 0x000fc60000000000 */
[----:B------:R-:W-:Y:S02]  /*6ea0*/  IMAD.MOV R17, RZ, RZ, -R17 ;  /* 0x000000ffff117224 */ /* 0x000fe400078e0a11 */
[----:B------:R-:W-:Y:S01]  /*6eb0*/  IMAD.MOV.U32 R24, RZ, RZ, R6 ;  /* 0x000000ffff187224 */ /* 0x000fe200078e0006 */
[C---:B------:R-:W-:Y:S01]  /*6ec0*/  ISETP.GT.U32.AND P6, PT, R9.reuse, R13, PT ;  /* 0x0000000d0900720c */ /* 0x040fe20003fc4070 */
[----:B------:R-:W-:Y:S02]  /*6ed0*/  IMAD.MOV R20, RZ, RZ, -R20 ;  /* 0x000000ffff147224 */ /* 0x000fe400078e0a14 */
[C---:B------:R-:W-:Y:S02]  /*6ee0*/  IMAD R12, R9.reuse, R17, R12 ;  /* 0x00000011090c7224 */ /* 0x040fe400078e020c */
[----:B------:R-:W-:Y:S01]  /*6ef0*/  @!P3 IMAD.MOV R24, RZ, RZ, -R24 ;  /* 0x000000ffff18b224 */ /* 0x000fe200078e0a18 */
[----:B------:R-:W-:Y:S01]  /*6f00*/  ISETP.GT.U32.AND P3, PT, R9, R7, PT ;  /* 0x000000070900720c */ /* 0x000fe20003f64070 */
[----:B------:R-:W-:Y:S01]  /*6f10*/  @!P2 IMAD.IADD R16, R16, 0x1, -R9 ;  /* 0x000000011010a824 */ /* 0x000fe200078e0a09 */
[----:B------:R-:W-:Y:S01]  /*6f20*/  LOP3.LUT R35, R10, 0x8a, RZ, 0xfc, !PT ;  /* 0x0000008a0a237812 */ /* 0x000fe200078efcff */
[----:B------:R-:W-:Y:S01]  /*6f30*/  IMAD.HI.U32 R21, R8, R15, RZ ;  /* 0x0000000f08157227 */ /* 0x000fe200078e00ff */
[----:B------:R-:W-:-:S02]  /*6f40*/  LOP3.LUT R36, R10, 0x90, RZ, 0xfc, !PT ;  /* 0x000000900a247812 */ /* 0x000fc400078efcff */
[C---:B------:R-:W-:Y:S01]  /*6f50*/  ISETP.GT.U32.AND P2, PT, R9.reuse, R12, PT ;  /* 0x0000000c0900720c */ /* 0x040fe20003f44070 */
[C---:B------:R-:W-:Y:S02]  /*6f60*/  IMAD R14, R9.reuse, R20, R14 ;  /* 0x00000014090e7224 */ /* 0x040fe400078e020e */
[----:B------:R-:W-:Y:S01]  /*6f70*/  IMAD.MOV.U32 R58, RZ, RZ, R16 ;  /* 0x000000ffff3a7224 */ /* 0x000fe200078e0010 */
[----:B------:R-:W-:Y:S01]  /*6f80*/  IABS R23, R35 ;  /* 0x0000002300177213 */ /* 0x000fe20000000000 */
[----:B------:R-:W-:Y:S01]  /*6f90*/  IMAD.MOV R21, RZ, RZ, -R21 ;  /* 0x000000ffff157224 */ /* 0x000fe200078e0a15 */
[----:B------:R-:W-:Y:S01]  /*6fa0*/  IABS R20, R36 ;  /* 0x0000002400147213 */ /* 0x000fe20000000000 */
[----:B------:R-:W-:Y:S01]  /*6fb0*/  @!P1 IMAD.MOV R58, RZ, RZ, -R58 ;  /* 0x000000ffff3a9224 */ /* 0x000fe200078e0a3a */
[C---:B------:R-:W-:Y:S01]  /*6fc0*/  ISETP.GT.U32.AND P1, PT, R9.reuse, R14, PT ;  /* 0x0000000e0900720c */ /* 0x040fe20003f24070 */
[----:B------:R-:W-:Y:S02]  /*6fd0*/  IMAD R15, R9, R21, R15 ;  /* 0x00000015090f7224 */ /* 0x000fe400078e020f */
[----:B------:R-:W-:-:S02]  /*6fe0*/  IMAD.MOV.U32 R17, RZ, RZ, R23 ;  /* 0x000000ffff117224 */ /* 0x000fc400078e0017 */
[--C-:B------:R-:W-:Y:S02]  /*6ff0*/  @!P6 IMAD.IADD R13, R13, 0x1, -R9.reuse ;  /* 0x000000010d0de824 */ /* 0x100fe400078e0a09 */
[----:B------:R-:W-:Y:S02]  /*7000*/  IMAD.MOV.U32 R6, RZ, RZ, R20 ;  /* 0x000000ffff067224 */ /* 0x000fe400078e0014 */
[----:B------:R-:W-:Y:S01]  /*7010*/  @!P3 IMAD.IADD R7, R7, 0x1, -R9 ;  /* 0x000000010707b824 */ /* 0x000fe200078e0a09 */
[C---:B------:R-:W-:Y:S01]  /*7020*/  ISETP.GT.U32.AND P3, PT, R9.reuse, R15, PT ;  /* 0x0000000f0900720c */ /* 0x040fe20003f64070 */
[----:B------:R-:W-:Y:S01]  /*7030*/  IMAD.HI.U32 R20, R8, R17, RZ ;  /* 0x0000001108147227 */ /* 0x000fe200078e00ff */
[----:B------:R-:W-:-:S03]  /*7040*/  ISETP.GT.U32.AND P6, PT, R9, R13, PT ;  /* 0x0000000d0900720c */ /* 0x000fc60003fc4070 */
[----:B------:R-:W-:Y:S01]  /*7050*/  @!P2 IMAD.IADD R12, R12, 0x1, -R9 ;  /* 0x000000010c0ca824 */ /* 0x000fe200078e0a09 */
[----:B------:R-:W-:Y:S01]  /*7060*/  LOP3.LUT R33, R10, 0x98, RZ, 0xfc, !PT ;  /* 0x000000980a217812 */ /* 0x000fe200078efcff */
[----:B------:R-:W-:Y:S02]  /*7070*/  IMAD.MOV R20, RZ, RZ, -R20 ;  /* 0x000000ffff147224 */ /* 0x000fe400078e0a14 */
[----:B------:R-:W-:Y:S01]  /*7080*/  IMAD.HI.U32 R21, R8, R6, RZ ;  /* 0x0000000608157227 */ /* 0x000fe200078e00ff */
[----:B------:R-:W-:-:S03]  /*7090*/  LOP3.LUT R32, R10, 0xa0, RZ, 0xfc, !PT ;  /* 0x000000a00a207812 */ /* 0x000fc600078efcff */
[----:B------:R-:W-:Y:S01]  /*70a0*/  @!P1 IMAD.IADD R14, R14, 0x1, -R9 ;  /* 0x000000010e0e9824 */ /* 0x000fe200078e0a09 */
[C---:B------:R-:W-:Y:S01]  /*70b0*/  ISETP.GT.U32.AND P1, PT, R9.reuse, R12, PT ;  /* 0x0000000c0900720c */ /* 0x040fe20003f24070 */
[----:B------:R-:W-:Y:S01]  /*70c0*/  IMAD R16, R9, R20, R17 ;  /* 0x0000001409107224 */ /* 0x000fe200078e0211 */
[----:B------:R-:W-:Y:S01]  /*70d0*/  IABS R17, R33 ;  /* 0x0000002100117213 */ /* 0x000fe20000000000 */
[----:B------:R-:W-:Y:S01]  /*70e0*/  IMAD.MOV R20, RZ, RZ, -R21 ;  /* 0x000000ffff147224 */ /* 0x000fe200078e0a15 */
[----:B------:R-:W-:Y:S01]  /*70f0*/  IABS R21, R32 ;  /* 0x0000002000157213 */ /* 0x000fe20000000000 */
[--C-:B------:R-:W-:Y:S01]  /*7100*/  @!P3 IMAD.IADD R15, R15, 0x1, -R9.reuse ;  /* 0x000000010f0fb824 */ /* 0x100fe200078e0a09 */
[C---:B------:R-:W-:Y:S01]  /*7110*/  ISETP.GT.U32.AND P3, PT, R9.reuse, R14, PT ;  /* 0x0000000e0900720c */ /* 0x040fe20003f64070 */
[----:B------:R-:W-:Y:S02]  /*7120*/  IMAD R6, R9, R20, R6 ;  /* 0x0000001409067224 */ /* 0x000fe400078e0206 */
[----:B------:R-:W-:-:S02]  /*7130*/  @!P6 IMAD.IADD R13, R13, 0x1, -R9 ;  /* 0x000000010d0de824 */ /* 0x000fc400078e0a09 */
[----:B------:R-:W-:Y:S01]  /*7140*/  IMAD.HI.U32 R20, R8, R17, RZ ;  /* 0x0000001108147227 */ /* 0x000fe200078e00ff */
[----:B------:R-:W-:-:S03]  /*7150*/  ISETP.GT.U32.AND P6, PT, R9, R16, PT ;  /* 0x000000100900720c */ /* 0x000fc60003fc4070 */
[----:B------:R-:W-:Y:S02]  /*7160*/  IMAD.MOV.U32 R23, RZ, RZ, R7 ;  /* 0x000000ffff177224 */ /* 0x000fe400078e0007 */
[----:B------:R-:W-:Y:S02]  /*7170*/  IMAD.MOV.U32 R57, RZ, RZ, R13 ;  /* 0x000000ffff397224 */ /* 0x000fe400078e000d */
[----:B------:R-:W-:Y:S02]  /*7180*/  IMAD.MOV R7, RZ, RZ, -R20 ;  /* 0x000000ffff077224 */ /* 0x000fe400078e0a14 */
[----:B------:R-:W-:Y:S02]  /*7190*/  IMAD.MOV.U32 R13, RZ, RZ, R21 ;  /* 0x000000ffff0d7224 */ /* 0x000fe400078e0015 */
[----:B------:R-:W-:Y:S01]  /*71a0*/  @!P1 IMAD.IADD R12, R12, 0x1, -R9 ;  /* 0x000000010c0c9824 */ /* 0x000fe200078e0a09 */
[----:B------:R-:W-:Y:S01]  /*71b0*/  ISETP.GE.AND P1, PT, R34, RZ, PT ;  /* 0x000000ff2200720c */ /* 0x000fe20003f26270 */
[----:B------:R-:W-:-:S02]  /*71c0*/  IMAD R7, R9, R7, R17 ;  /* 0x0000000709077224 */ /* 0x000fc400078e0211 */
[----:B------:R-:W-:-:S04]  /*71d0*/  IMAD.HI.U32 R17, R8, R13, RZ ;  /* 0x0000000d08117227 */ /* 0x000fc800078e00ff */
[----:B------:R-:W-:Y:S02]  /*71e0*/  @!P3 IMAD.IADD R14, R14, 0x1, -R9 ;  /* 0x000000010e0eb824 */ /* 0x000fe400078e0a09 */
[----:B------:R-:W-:Y:S02]  /*71f0*/  IMAD.MOV R17, RZ, RZ, -R17 ;  /* 0x000000ffff117224 */ /* 0x000fe400078e0a11 */
[----:B------:R-:W-:Y:S02]  /*7200*/  @!P6 IMAD.IADD R16, R16, 0x1, -R9 ;  /* 0x000000011010e824 */ /* 0x000fe400078e0a09 */
[C---:B------:R-:W-:Y:S02]  /*7210*/  IMAD R13, R9.reuse, R17, R13 ;  /* 0x00000011090d7224 */ /* 0x040fe400078e020d */
[----:B------:R-:W-:Y:S02]  /*7220*/  IMAD.MOV.U32 R55, RZ, RZ, R14 ;  /* 0x000000ffff377224 */ /* 0x000fe400078e000e */
[----:B------:R-:W-:Y:S01]  /*7230*/  @!P5 IMAD.MOV R23, RZ, RZ, -R23 ;  /* 0x000000ffff17d224 */ /* 0x000fe200078e0a17 */
[C---:B------:R-:W-:Y:S01]  /*7240*/  ISETP.GT.U32.AND P5, PT, R9.reuse, R16, PT ;  /* 0x000000100900720c */ /* 0x040fe20003fa4070 */
[----:B------:R-:W-:Y:S01]  /*7250*/  @!P1 IMAD.MOV R55, RZ, RZ, -R55 ;  /* 0x000000ffff379224 */ /* 0x000fe200078e0a37 */
[----:B------:R-:W-:-:S02]  /*7260*/  ISETP.GT.U32.AND P6, PT, R9, R15, PT ;  /* 0x0000000f0900720c */ /* 0x000fc40003fc4070 */
[----:B------:R-:W-:Y:S02]  /*7270*/  ISETP.GT.U32.AND P1, PT, R9, R13, PT ;  /* 0x0000000d0900720c */ /* 0x000fe40003f24070 */
[----:B------:R-:W-:Y:S02]  /*7280*/  LOP3.LUT R20, R10, 0xa8, RZ, 0xfc, !PT ;  /* 0x000000a80a147812 */ /* 0x000fe400078efcff */
[----:B------:R-:W-:Y:S02]  /*7290*/  ISETP.GE.AND P3, PT, R30, RZ, PT ;  /* 0x000000ff1e00720c */ /* 0x000fe40003f66270 */
[----:B------:R-:W-:Y:S02]  /*72a0*/  LOP3.LUT R30, R10, 0xb0, RZ, 0xfc, !PT ;  /* 0x000000b00a1e7812 */ /* 0x000fe400078efcff */
[----:B------:R-:W-:Y:S01]  /*72b0*/  IABS R34, R20 ;  /* 0x0000001400227213 */ /* 0x000fe20000000000 */
[--C-:B------:R-:W-:Y:S01]  /*72c0*/  @!P5 IMAD.IADD R16, R16, 0x1, -R9.reuse ;  /* 0x000000011010d824 */ /* 0x100fe200078e0a09 */
[----:B------:R-:W-:Y:S01]  /*72d0*/  IABS R21, R30 ;  /* 0x0000001e00157213 */ /* 0x000fe20000000000 */
[--C-:B------:R-:W-:Y:S01]  /*72e0*/  @!P6 IMAD.IADD R15, R15, 0x1, -R9.reuse ;  /* 0x000000010f0fe824 */ /* 0x100fe200078e0a09 */
[----:B------:R-:W-:Y:S01]  /*72f0*/  ISETP.GE.AND P5, PT, R35, RZ, PT ;  /* 0x000000ff2300720c */ /* 0x000fe20003fa6270 */
[----:B------:R-:W-:Y:S01]  /*7300*/  @!P1 IMAD.IADD R13, R13, 0x1, -R9 ;  /* 0x000000010d0d9824 */ /* 0x000fe200078e0a09 */
[C---:B------:R-:W-:Y:S01]  /*7310*/  ISETP.GT.U32.AND P6, PT, R9.reuse, R7, PT ;  /* 0x000000070900720c */ /* 0x040fe20003fc4070 */
[----:B------:R-:W-:Y:S01]  /*7320*/  IMAD.MOV.U32 R17, RZ, RZ, R34 ;  /* 0x000000ffff117224 */ /* 0x000fe200078e0022 */
[----:B------:R-:W-:Y:S01]  /*7330*/  ISETP.GE.AND P2, PT, R22, RZ, PT ;  /* 0x000000ff1600720c */ /* 0x000fe20003f46270 */
[----:B------:R-:W-:Y:S01]  /*7340*/  @!P4 IMAD.MOV R57, RZ, RZ, -R57 ;  /* 0x000000ffff39c224 */ /* 0x000fe200078e0a39 */
[C---:B------:R-:W-:Y:S01]  /*7350*/  ISETP.GT.U32.AND P4, PT, R9.reuse, R6, PT ;  /* 0x000000060900720c */ /* 0x040fe20003f84070 */
[----:B------:R-:W-:Y:S01]  /*7360*/  IMAD.MOV.U32 R22, RZ, RZ, R12 ;  /* 0x000000ffff167224 */ /* 0x000fe200078e000c */
[----:B------:R-:W-:Y:S01]  /*7370*/  ISETP.GT.U32.AND P1, PT, R9, R13, PT ;  /* 0x0000000d0900720c */ /* 0x000fe20003f24070 */
[----:B------:R-:W-:-:S02]  /*7380*/  IMAD.MOV.U32 R12, RZ, RZ, R21 ;  /* 0x000000ffff0c7224 */ /* 0x000fc400078e0015 */
[----:B------:R-:W-:Y:S02]  /*7390*/  IMAD.MOV.U32 R21, RZ, RZ, R15 ;  /* 0x000000ffff157224 */ /* 0x000fe400078e000f */
[----:B------:R-:W-:-:S04]  /*73a0*/  IMAD.HI.U32 R15, R8, R17, RZ ;  /* 0x00000011080f7227 */ /* 0x000fc800078e00ff */
[----:B------:R-:W-:Y:S02]  /*73b0*/  IMAD.MOV.U32 R56, RZ, RZ, R16 ;  /* 0x000000ffff387224 */ /* 0x000fe400078e0010 */
[----:B------:R-:W-:Y:S02]  /*73c0*/  IMAD.MOV R15, RZ, RZ, -R15 ;  /* 0x000000ffff0f7224 */ /* 0x000fe400078e0a0f */
[----:B------:R-:W-:Y:S01]  /*73d0*/  @!P5 IMAD.MOV R56, RZ, RZ, -R56 ;  /* 0x000000ffff38d224 */ /* 0x000fe200078e0a38 */
[----:B------:R-:W-:Y:S01]  /*73e0*/  ISETP.GE.AND P5, PT, R32, RZ, PT ;  /* 0x000000ff2000720c */ /* 0x000fe20003fa6270 */
[----:B------:R-:W-:Y:S02]  /*73f0*/  @!P6 IMAD.IADD R7, R7, 0x1, -R9 ;  /* 0x000000010707e824 */ /* 0x000fe400078e0a09 */
[----:B------:R-:W-:Y:S02]  /*7400*/  IMAD R15, R9, R15, R17 ;  /* 0x0000000f090f7224 */ /* 0x000fe400078e0211 */
[----:B------:R-:W-:-:S04]  /*7410*/  IMAD.HI.U32 R14, R8, R12, RZ ;  /* 0x0000000c080e7227 */ /* 0x000fc800078e00ff */
[--C-:B------:R-:W-:Y:S02]  /*7420*/  @!P4 IMAD.IADD R6, R6, 0x1, -R9.reuse ;  /* 0x000000010606c824 */ /* 0x100fe400078e0a09 */
[----:B------:R-:W-:Y:S01]  /*7430*/  @!P2 IMAD.MOV R22, RZ, RZ, -R22 ;  /* 0x000000ffff16a224 */ /* 0x000fe200078e0a16 */
[----:B------:R-:W-:Y:S01]  /*7440*/  ISETP.GT.U32.AND P2, PT, R9, R7, PT ;  /* 0x000000070900720c */ /* 0x000fe20003f44070 */
[----:B------:R-:W-:Y:S01]  /*7450*/  @!P1 IMAD.IADD R13, R13, 0x1, -R9 ;  /* 0x000000010d0d9824 */ /* 0x000fe200078e0a09 */
[C---:B------:R-:W-:Y:S01]  /*7460*/  ISETP.GT.U32.AND P1, PT, R9.reuse, R15, PT ;  /* 0x0000000f0900720c */ /* 0x040fe20003f24070 */
[----:B------:R-:W-:Y:S01]  /*7470*/  IMAD.MOV R14, RZ, RZ, -R14 ;  /* 0x000000ffff0e7224 */ /* 0x000fe200078e0a0e */
[C---:B------:R-:W-:Y:S01]  /*7480*/  ISETP.GT.U32.AND P6, PT, R9.reuse, R6, PT ;  /* 0x000000060900720c */ /* 0x040fe20003fc4070 */
[----:B------:R-:W-:Y:S02]  /*7490*/  IMAD.MOV.U32 R32, RZ, RZ, R13 ;  /* 0x000000ffff207224 */ /* 0x000fe400078e000d */
[----:B------:R-:W-:-:S02]  /*74a0*/  IMAD R12, R9, R14, R12 ;  /* 0x0000000e090c7224 */ /* 0x000fc400078e020c */
[----:B------:R-:W-:Y:S01]  /*74b0*/  @!P3 IMAD.MOV R21, RZ, RZ, -R21 ;  /* 0x000000ffff15b224 */ /* 0x000fe200078e0a15 */
[----:B------:R-:W-:Y:S01]  /*74c0*/  ISETP.GE.AND P3, PT, R33, RZ, PT ;  /* 0x000000ff2100720c */ /* 0x000fe20003f66270 */
[----:B------:R-:W-:Y:S01]  /*74d0*/  @!P5 IMAD.MOV R32, RZ, RZ, -R32 ;  /* 0x000000ffff20d224 */ /* 0x000fe200078e0a20 */
[----:B------:R-:W-:Y:S01]  /*74e0*/  ISETP.GT.U32.AND P5, PT, R9, R12, PT ;  /* 0x0000000c0900720c */ /* 0x000fe20003fa4070 */
[--C-:B------:R-:W-:Y:S01]  /*74f0*/  @!P2 IMAD.IADD R7, R7, 0x1, -R9.reuse ;  /* 0x000000010707a824 */ /* 0x100fe200078e0a09 */
[----:B------:R-:W-:Y:S01]  /*7500*/  LOP3.LUT R16, R10, 0xb8, RZ, 0xfc, !PT ;  /* 0x000000b80a107812 */ /* 0x000fe200078efcff */
[--C-:B------:R-:W-:Y:S01]  /*7510*/  @!P1 IMAD.IADD R15, R15, 0x1, -R9.reuse ;  /* 0x000000010f0f9824 */ /* 0x100fe200078e0a09 */
[----:B------:R-:W-:Y:S01]  /*7520*/  ISETP.GE.AND P2, PT, R30, RZ, PT ;  /* 0x000000ff1e00720c */ /* 0x000fe20003f46270 */
[----:B------:R-:W-:Y:S01]  /*7530*/  @!P6 IMAD.IADD R6, R6, 0x1, -R9 ;  /* 0x000000010606e824 */ /* 0x000fe200078e0a09 */
[----:B------:R-:W-:Y:S01]  /*7540*/  LOP3.LUT R14, R10, 0xc0, RZ, 0xfc, !PT ;  /* 0x000000c00a0e7812 */ /* 0x000fe200078efcff */
[----:B------:R-:W-:Y:S01]  /*7550*/  IMAD.MOV.U32 R30, RZ, RZ, R7 ;  /* 0x000000ffff1e7224 */ /* 0x000fe200078e0007 */
[----:B------:R-:W-:-:S02]  /*7560*/  IABS R7, R16 ;  /* 0x0000001000077213 */ /* 0x000fc40000000000 */
[----:B------:R-:W-:Y:S02]  /*7570*/  ISETP.GT.U32.AND P1, PT, R9, R15, PT ;  /* 0x0000000f0900720c */ /* 0x000fe40003f24070 */
[----:B------:R-:W-:Y:S01]  /*7580*/  ISETP.GE.AND P6, PT, R20, RZ, PT ;  /* 0x000000ff1400720c */ /* 0x000fe20003fc6270 */
[----:B------:R-:W-:Y:S01]  /*7590*/  IMAD.MOV.U32 R20, RZ, RZ, R6 ;  /* 0x000000ffff147224 */ /* 0x000fe200078e0006 */
[----:B------:R-:W-:Y:S01]  /*75a0*/  LOP3.LUT R38, R10, 0xc8, RZ, 0xfc, !PT ;  /* 0x000000c80a267812 */ /* 0x000fe200078efcff */
[----:B------:R-:W-:Y:S01]  /*75b0*/  @!P3 IMAD.MOV R30, RZ, RZ, -R30 ;  /* 0x000000ffff1eb224 */ /* 0x000fe200078e0a1e */
[----:B------:R-:W-:Y:S01]  /*75c0*/  ISETP.GE.AND P4, PT, R36, RZ, PT ;  /* 0x000000ff2400720c */ /* 0x000fe20003f86270 */
[----:B------:R-:W-:Y:S01]  /*75d0*/  @!P5 IMAD.IADD R12, R12, 0x1, -R9 ;  /* 0x000000010c0cd824 */ /* 0x000fe200078e0a09 */
[----:B------:R-:W-:Y:S01]  /*75e0*/  IABS R6, R14 ;  /* 0x0000000e00067213 */ /* 0x000fe20000000000 */
[----:B------:R-:W-:Y:S01]  /*75f0*/  IMAD.HI.U32 R13, R8, R7, RZ ;  /* 0x00000007080d7227 */ /* 0x000fe200078e00ff */
[----:B------:R-:W-:-:S02]  /*7600*/  ISETP.GE.AND P3, PT, R14, RZ, PT ;  /* 0x000000ff0e00720c */ /* 0x000fc40003f66270 */
[----:B------:R-:W-:Y:S01]  /*7610*/  IABS R14, R38 ;  /* 0x00000026000e7213 */ /* 0x000fe20000000000 */
[----:B------:R-:W-:Y:S01]  /*7620*/  IMAD.HI.U32 R17, R8, R6, RZ ;  /* 0x0000000608117227 */ /* 0x000fe200078e00ff */
[----:B------:R-:W-:-:S03]  /*7630*/  ISETP.GT.U32.AND P5, PT, R9, R12, PT ;  /* 0x0000000c0900720c */ /* 0x000fc60003fa4070 */
[----:B------:R-:W-:Y:S02]  /*7640*/  IMAD.MOV R13, RZ, RZ, -R13 ;  /* 0x000000ffff0d7224 */ /* 0x000fe400078e0a0d */
[----:B------:R-:W-:Y:S01]  /*7650*/  IMAD.HI.U32 R34, R8, R14, RZ ;  /* 0x0000000e08227227 */ /* 0x000fe200078e00ff */
[----:B------:R-:W-:-:S03]  /*7660*/  LOP3.LUT R49, R10, 0xd8, RZ, 0xfc, !PT ;  /* 0x000000d80a317812 */ /* 0x000fc600078efcff */
[----:B------:R-:W-:Y:S01]  /*7670*/  IMAD.MOV R33, RZ, RZ, -R17 ;  /* 0x000000ffff217224 */ /* 0x000fe200078e0a11 */
[----:B------:R-:W-:Y:S01]  /*7680*/  LOP3.LUT R47, R10, 0xd0, RZ, 0xfc, !PT ;  /* 0x000000d00a2f7812 */ /* 0x000fe200078efcff */
[----:B------:R-:W-:Y:S02]  /*7690*/  IMAD R13, R9, R13, R7 ;  /* 0x0000000d090d7224 */ /* 0x000fe400078e0207 */
[----:B------:R-:W-:Y:S02]  /*76a0*/  @!P1 IMAD.IADD R15, R15, 0x1, -R9 ;  /* 0x000000010f0f9824 */ /* 0x000fe400078e0a09 */
[----:B------:R-:W-:Y:S01]  /*76b0*/  IMAD.MOV R7, RZ, RZ, -R34 ;  /* 0x000000ffff077224 */ /* 0x000fe200078e0a22 */
[----:B------:R-:W-:Y:S01]  /*76c0*/  IABS R35, R49 ;  /* 0x0000003100237213 */ /* 0x000fe20000000000 */
[----:B------:R-:W-:Y:S01]  /*76d0*/  @!P4 IMAD.MOV R20, RZ, RZ, -R20 ;  /* 0x000000ffff14c224 */ /* 0x000fe200078e0a14 */
[----:B------:R-:W-:Y:S01]  /*76e0*/  ISETP.GE.AND P4, PT, R16, RZ, PT ;  /* 0x000000ff1000720c */ /* 0x000fe20003f86270 */
[C---:B------:R-:W-:Y:S01]  /*76f0*/  IMAD R6, R9.reuse, R33, R6 ;  /* 0x0000002109067224 */ /* 0x040fe200078e0206 */
[----:B------:R-:W-:Y:S01]  /*7700*/  IABS R16, R47 ;  /* 0x0000002f00107213 */ /* 0x000fe20000000000 */
[----:B------:R-:W-:Y:S01]  /*7710*/  IMAD.MOV.U32 R33, RZ, RZ, R15 ;  /* 0x000000ffff217224 */ /* 0x000fe200078e000f */
[C---:B------:R-:W-:Y:S01]  /*7720*/  ISETP.GT.U32.AND P1, PT, R9.reuse, R13, PT ;  /* 0x0000000d0900720c */ /* 0x040fe20003f24070 */
[----:B------:R-:W-:-:S02]  /*7730*/  IMAD R7, R9, R7, R14 ;  /* 0x0000000709077224 */ /* 0x000fc400078e020e */
[----:B------:R-:W-:Y:S01]  /*7740*/  @!P6 IMAD.MOV R33, RZ, RZ, -R33 ;  /* 0x000000ffff21e224 */ /* 0x000fe200078e0a21 */
[C---:B------:R-:W-:Y:S01]  /*7750*/  ISETP.GT.U32.AND P6, PT, R9.reuse, R6, PT ;  /* 0x000000060900720c */ /* 0x040fe20003fc4070 */
[----:B------:R-:W-:Y:S02]  /*7760*/  IMAD.MOV.U32 R17, RZ, RZ, R35 ;  /* 0x000000ffff117224 */ /* 0x000fe400078e0023 */
[----:B------:R-:W-:Y:S01]  /*7770*/  @!P5 IMAD.IADD R12, R12, 0x1, -R9 ;  /* 0x000000010c0cd824 */ /* 0x000fe200078e0a09 */
[----:B------:R-:W-:Y:S01]  /*7780*/  ISETP.GT.U32.AND P5, PT, R9, R7, PT ;  /* 0x000000070900720c */ /* 0x000fe20003fa4070 */
[----:B------:R-:W-:-:S04]  /*7790*/  IMAD.HI.U32 R35, R8, R16, RZ ;  /* 0x0000001008237227 */ /* 0x000fc800078e00ff */
[----:B------:R-:W-:-:S04]  /*77a0*/  IMAD.HI.U32 R34, R8, R17, RZ ;  /* 0x0000001108227227 */ /* 0x000fc800078e00ff */
[----:B------:R-:W-:Y:S02]  /*77b0*/  IMAD.MOV R14, RZ, RZ, -R35 ;  /* 0x000000ffff0e7224 */ /* 0x000fe400078e0a23 */
[----:B------:R-:W-:Y:S02]  /*77c0*/  IMAD.MOV R34, RZ, RZ, -R34 ;  /* 0x000000ffff227224 */ /* 0x000fe400078e0a22 */
[----:B------:R-:W-:Y:S02]  /*77d0*/  IMAD R14, R9, R14, R16 ;  /* 0x0000000e090e7224 */ /* 0x000fe400078e0210 */
[----:B------:R-:W-:Y:S01]  /*77e0*/  @!P1 IMAD.IADD R13, R13, 0x1, -R9 ;  /* 0x000000010d0d9824 */ /* 0x000fe200078e0a09 */
[----:B------:R-:W-:Y:S01]  /*77f0*/  LOP3.LUT R43, R10, 0xe0, RZ, 0xfc, !PT ;  /* 0x000000e00a2b7812 */ /* 0x000fe200078efcff */
[C---:B------:R-:W-:Y:S01]  /*7800*/  IMAD R15, R9.reuse, R34, R17 ;  /* 0x00000022090f7224 */ /* 0x040fe200078e0211 */
[C---:B------:R-:W-:Y:S01]  /*7810*/  ISETP.GT.U32.AND P1, PT, R9.reuse, R14, PT ;  /* 0x0000000e0900720c */ /* 0x040fe20003f24070 */
[--C-:B------:R-:W-:Y:S01]  /*7820*/  @!P6 IMAD.IADD R6, R6, 0x1, -R9.reuse ;  /* 0x000000010606e824 */ /* 0x100fe200078e0a09 */
[----:B------:R-:W-:Y:S01]  /*7830*/  ISETP.GT.U32.AND P6, PT, R9, R13, PT ;  /* 0x0000000d0900720c */ /* 0x000fe20003fc4070 */
[----:B------:R-:W-:Y:S01]  /*7840*/  IMAD.MOV.U32 R34, RZ, RZ, R12 ;  /* 0x000000ffff227224 */ /* 0x000fe200078e000c */
[----:B------:R-:W-:Y:S01]  /*7850*/  IABS R16, R43 ;  /* 0x0000002b00107213 */ /* 0x000fe20000000000 */
[----:B------:R-:W-:Y:S01]  /*7860*/  @!P5 IMAD.IADD R7, R7, 0x1, -R9 ;  /* 0x000000010707d824 */ /* 0x000fe200078e0a09 */
[C---:B------:R-:W-:Y:S01]  /*7870*/  LOP3.LUT R40, R10.reuse, 0xe8, RZ, 0xfc, !PT ;  /* 0x000000e80a287812 */ /* 0x040fe200078efcff */
[----:B------:R-:W-:Y:S01]  /*7880*/  @!P2 IMAD.MOV R34, RZ, RZ, -R34 ;  /* 0x000000ffff22a224 */ /* 0x000fe200078e0a22 */
[----:B------:R-:W-:-:S02]  /*7890*/  LOP3.LUT R42, R10, 0xf0, RZ, 0xfc, !PT ;  /* 0x000000f00a2a7812 */ /* 0x000fc400078efcff */
[----:B------:R-:W-:Y:S01]  /*78a0*/  LOP3.LUT R41, R10, 0xf8, RZ, 0xfc, !PT ;  /* 0x000000f80a297812 */ /* 0x000fe200078efcff */
[----:B------:R-:W-:Y:S01]  /*78b0*/  IMAD.HI.U32 R17, R8, R16, RZ ;  /* 0x0000001008117227 */ /* 0x000fe200078e00ff */
[C---:B------:R-:W-:Y:S02]  /*78c0*/  ISETP.GT.U32.AND P2, PT, R9.reuse, R7, PT ;  /* 0x000000070900720c */ /* 0x040fe40003f44070 */
[----:B------:R-:W-:Y:S02]  /*78d0*/  IABS R36, R40 ;  /* 0x0000002800247213 */ /* 0x000fe40000000000 */
[----:B------:R-:W-:Y:S02]  /*78e0*/  IABS R37, R42 ;  /* 0x0000002a00257213 */ /* 0x000fe40000000000 */
[----:B------:R-:W-:Y:S01]  /*78f0*/  IABS R39, R41 ;  /* 0x0000002900277213 */ /* 0x000fe20000000000 */
[----:B------:R-:W-:Y:S01]  /*7900*/  IMAD.MOV R35, RZ, RZ, -R17 ;  /* 0x000000ffff237224 */ /* 0x000fe200078e0a11 */
[----:B------:R-:W-:Y:S01]  /*7910*/  ISETP.GT.U32.AND P5, PT, R9, R6, PT ;  /* 0x000000060900720c */ /* 0x000fe20003fa4070 */
[----:B------:R-:W-:-:S02]  /*7920*/  IMAD.MOV.U32 R17, RZ, RZ, R36 ;  /* 0x000000ffff117224 */ /* 0x000fc400078e0024 */
[----:B------:R-:W-:Y:S02]  /*7930*/  IMAD.MOV.U32 R12, RZ, RZ, R37 ;  /* 0x000000ffff0c7224 */ /* 0x000fe400078e0025 */
[----:B------:R-:W-:Y:S02]  /*7940*/  @!P1 IMAD.IADD R14, R14, 0x1, -R9 ;  /* 0x000000010e0e9824 */ /* 0x000fe400078e0a09 */
[----:B------:R-:W-:Y:S02]  /*7950*/  IMAD.MOV.U32 R36, RZ, RZ, R39 ;  /* 0x000000ffff247224 */ /* 0x000fe400078e0027 */
[----:B------:R-:W-:Y:S01]  /*7960*/  @!P6 IMAD.IADD R13, R13, 0x1, -R9 ;  /* 0x000000010d0de824 */ /* 0x000fe200078e0a09 */
[C---:B------:R-:W-:Y:S01]  /*7970*/  ISETP.GT.U32.AND P6, PT, R9.reuse, R15, PT ;  /* 0x0000000f0900720c */ /* 0x040fe20003fc4070 */
[C---:B------:R-:W-:Y:S02]  /*7980*/  IMAD R16, R9.reuse, R35, R16 ;  /* 0x0000002309107224 */ /* 0x040fe400078e0210 */
[----:B------:R-:W-:Y:S01]  /*7990*/  IMAD.HI.U32 R35, R8, R17, RZ ;  /* 0x0000001108237227 */ /* 0x000fe200078e00ff */
[----:B------:R-:W-:-:S03]  /*79a0*/  ISETP.GT.U32.AND P1, PT, R9, R14, PT ;  /* 0x0000000e0900720c */ /* 0x000fc60003f24070 */
[----:B------:R-:W-:-:S04]  /*79b0*/  IMAD.HI.U32 R37, R8, R12, RZ ;  /* 0x0000000c08257227 */ /* 0x000fc800078e00ff */
[----:B------:R-:W-:-:S04]  /*79c0*/  IMAD.HI.U32 R39, R8, R36, RZ ;  /* 0x0000002408277227 */ /* 0x000fc800078e00ff */
[----:B------:R-:W-:Y:S01]  /*79d0*/  @!P2 IMAD.IADD R7, R7, 0x1, -R9 ;  /* 0x000000010707a824 */ /* 0x000fe200078e0a09 */
[----:B------:R-:W-:Y:S01]  /*79e0*/  ISETP.GE.AND P2, PT, R38, RZ, PT ;  /* 0x000000ff2600720c */ /* 0x000fe20003f46270 */
[----:B------:R-:W-:Y:S02]  /*79f0*/  IMAD.MOV R35, RZ, RZ, -R35 ;  /* 0x000000ffff237224 */ /* 0x000fe400078e0a23 */
[----:B------:R-:W-:Y:S02]  /*7a00*/  IMAD.MOV R38, RZ, RZ, -R37 ;  /* 0x000000ffff267224 */ /* 0x000fe400078e0a25 */
[----:B------:R-:W-:Y:S02]  /*7a10*/  IMAD.MOV R37, RZ, RZ, -R39 ;  /* 0x000000ffff257224 */ /* 0x000fe400078e0a27 */
[----:B------:R-:W-:Y:S01]  /*7a20*/  @!P5 IMAD.IADD R6, R6, 0x1, -R9 ;  /* 0x000000010606d824 */ /* 0x000fe200078e0a09 */
[C---:B------:R-:W-:Y:S01]  /*7a30*/  ISETP.GT.U32.AND P5, PT, R9.reuse, R16, PT ;  /* 0x000000100900720c */ /* 0x040fe20003fa4070 */
[----:B------:R-:W-:-:S02]  /*7a40*/  IMAD R17, R9, R35, R17 ;  /* 0x0000002309117224 */ /* 0x000fc400078e0211 */
[----:B------:R-:W-:Y:S02]  /*7a50*/  IMAD.MOV.U32 R35, RZ, RZ, R13 ;  /* 0x000000ffff237224 */ /* 0x000fe400078e000d */
[C---:B------:R-:W-:Y:S02]  /*7a60*/  IMAD R13, R9.reuse, R37, R36 ;  /* 0x00000025090d7224 */ /* 0x040fe400078e0224 */
[----:B------:R-:W-:Y:S02]  /*7a70*/  IMAD R12, R9, R38, R12 ;  /* 0x00000026090c7224 */ /* 0x000fe400078e020c */
[----:B------:R-:W-:Y:S02]  /*7a80*/  IMAD.MOV.U32 R36, RZ, RZ, R6 ;  /* 0x000000ffff247224 */ /* 0x000fe400078e0006 */
[----:B------:R-:W-:Y:S01]  /*7a90*/  @!P6 IMAD.IADD R15, R15, 0x1, -R9 ;  /* 0x000000010f0fe824 */ /* 0x000fe200078e0a09 */
[----:B------:R-:W-:Y:S01]  /*7aa0*/  ISETP.GT.U32.AND P6, PT, R9, R17, PT ;  /* 0x000000110900720c */ /* 0x000fe20003fc4070 */
[----:B------:R-:W-:-:S02]  /*7ab0*/  IMAD.MOV.U32 R37, RZ, RZ, R7 ;  /* 0x000000ffff257224 */ /* 0x000fc400078e0007 */
[----:B------:R-:W-:Y:S01]  /*7ac0*/  @!P3 IMAD.MOV R36, RZ, RZ, -R36 ;  /* 0x000000ffff24b224 */ /* 0x000fe200078e0a24 */
[----:B------:R-:W-:Y:S01]  /*7ad0*/  ISETP.GT.U32.AND P3, PT, R9, R12, PT ;  /* 0x0000000c0900720c */ /* 0x000fe20003f64070 */
[----:B------:R-:W-:Y:S01]  /*7ae0*/  @!P1 IMAD.IADD R14, R14, 0x1, -R9 ;  /* 0x000000010e0e9824 */ /* 0x000fe200078e0a09 */
[----:B------:R-:W-:Y:S01]  /*7af0*/  ISETP.GE.AND P1, PT, R47, RZ, PT ;  /* 0x000000ff2f00720c */ /* 0x000fe20003f26270 */
[----:B------:R-:W-:Y:S01]  /*7b00*/  @!P2 IMAD.MOV R37, RZ, RZ, -R37 ;  /* 0x000000ffff25a224 */ /* 0x000fe200078e0a25 */
[C---:B------:R-:W-:Y:S01]  /*7b10*/  ISETP.GT.U32.AND P2, PT, R9.reuse, R13, PT ;  /* 0x0000000d0900720c */ /* 0x040fe20003f44070 */
[----:B------:R-:W-:Y:S01]  /*7b20*/  @!P5 IMAD.IADD R16, R16, 0x1, -R9 ;  /* 0x000000011010d824 */ /* 0x000fe200078e0a09 */
[----:B------:R-:W-:-:S03]  /*7b30*/  ISETP.GT.U32.AND P5, PT, R9, R15, PT ;  /* 0x0000000f0900720c */ /* 0x000fc60003fa4070 */
[----:B------:R-:W-:Y:S01]  /*7b40*/  @!P6 IMAD.IADD R17, R17, 0x1, -R9 ;  /* 0x000000011111e824 */ /* 0x000fe200078e0a09 */
[----:B------:R-:W-:-:S03]  /*7b50*/  ISETP.GE.AND P6, PT, R49, RZ, PT ;  /* 0x000000ff3100720c */ /* 0x000fc60003fc6270 */
[----:B------:R-:W-:Y:S02]  /*7b60*/  @!P3 IMAD.IADD R12, R12, 0x1, -R9 ;  /* 0x000000010c0cb824 */ /* 0x000fe400078e0a09 */
[----:B------:R-:W-:Y:S01]  /*7b70*/  @!P1 IMAD.MOV R14, RZ, RZ, -R14 ;  /* 0x000000ffff0e9224 */ /* 0x000fe200078e0a0e */
[C---:B------:R-:W-:Y:S01]  /*7b80*/  ISETP.GT.U32.AND P1, PT, R9.reuse, R17, PT ;  /* 0x000000110900720c */ /* 0x040fe20003f24070 */
[----:B------:R-:W-:Y:S01]  /*7b90*/  @!P4 IMAD.MOV R35, RZ, RZ, -R35 ;  /* 0x000000ffff23c224 */ /* 0x000fe200078e0a23 */
[----:B------:R-:W-:Y:S01]  /*7ba0*/  ISETP.GT.U32.AND P4, PT, R9, R16, PT ;  /* 0x000000100900720c */ /* 0x000fe20003f84070 */
[--C-:B------:R-:W-:Y:S01]  /*7bb0*/  @!P2 IMAD.IADD R13, R13, 0x1, -R9.reuse ;  /* 0x000000010d0da824 */ /* 0x100fe200078e0a09 */
[----:B------:R-:W-:Y:S01]  /*7bc0*/  ISETP.GT.U32.AND P2, PT, R9, R12, PT ;  /* 0x0000000c0900720c */ /* 0x000fe20003f44070 */
[----:B------:R-:W-:Y:S01]  /*7bd0*/  @!P5 IMAD.IADD R15, R15, 0x1, -R9 ;  /* 0x000000010f0fd824 */ /* 0x000fe200078e0a09 */
[----:B------:R-:W-:Y:S02]  /*7be0*/  ISETP.GE.AND P3, PT, R40, RZ, PT ;  /* 0x000000ff2800720c */ /* 0x000fe40003f66270 */
[----:B------:R-:W-:Y:S01]  /*7bf0*/  ISETP.GE.AND P5, PT, R43, RZ, PT ;  /* 0x000000ff2b00720c */ /* 0x000fe20003fa6270 */
[----:B------:R-:W-:Y:S01]  /*7c00*/  @!P6 IMAD.MOV R15, RZ, RZ, -R15 ;  /* 0x000000ffff0fe224 */ /* 0x000fe200078e0a0f */
[----:B------:R-:W-:Y:S01]  /*7c10*/  ISETP.GT.U32.AND P6, PT, R9, R13, PT ;  /* 0x0000000d0900720c */ /* 0x000fe20003fc4070 */
[----:B------:R-:W-:-:S02]  /*7c20*/  VIADD R85, R75, 0x3f ;  /* 0x0000003f4b557836 */ /* 0x000fc40000000000 */
[--C-:B------:R-:W-:Y:S02]  /*7c30*/  @!P1 IMAD.IADD R17, R17, 0x1, -R9.reuse ;  /* 0x0000000111119824 */ /* 0x100fe400078e0a09 */
[--C-:B------:R-:W-:Y:S01]  /*7c40*/  @!P4 IMAD.IADD R16, R16, 0x1, -R9.reuse ;  /* 0x000000011010c824 */ /* 0x100fe200078e0a09 */
[----:B------:R-:W-:Y:S01]  /*7c50*/  LOP3.LUT R89, R77, 0x3f, RZ, 0xc0, !PT ;  /* 0x0000003f4d597812 */ /* 0x000fe200078ec0ff */
[----:B------:R-:W-:Y:S01]  /*7c60*/  @!P2 IMAD.IADD R12, R12, 0x1, -R9 ;  /* 0x000000010c0ca824 */ /* 0x000fe200078e0a09 */
[----:B------:R-:W-:Y:S01]  /*7c70*/  ISETP.GT.AND P2, PT, R85, 0x3f, PT ;  /* 0x0000003f5500780c */ /* 0x000fe20003f44270 */
[----:B------:R-:W-:Y:S01]  /*7c80*/  @!P3 IMAD.MOV R17, RZ, RZ, -R17 ;  /* 0x000000ffff11b224 */ /* 0x000fe200078e0a11 */
[----:B------:R-:W-:Y:S01]  /*7c90*/  ISETP.NE.AND P3, PT, R11, RZ, PT ;  /* 0x000000ff0b00720c */ /* 0x000fe20003f65270 */
[----:B------:R-:W-:Y:S01]  /*7ca0*/  @!P5 IMAD.MOV R16, RZ, RZ, -R16 ;  /* 0x000000ffff10d224 */ /* 0x000fe200078e0a10 */
[----:B------:R-:W-:Y:S02]  /*7cb0*/  LOP3.LUT R85, RZ, R11, RZ, 0x33, !PT ;  /* 0x0000000bff557212 */ /* 0x000fe400078e33ff */
[----:B------:R-:W-:Y:S01]  /*7cc0*/  ISETP.GE.AND P5, PT, R42, RZ, PT ;  /* 0x000000ff2a00720c */ /* 0x000fe20003fa6270 */
[----:B------:R-:W-:Y:S01]  /*7cd0*/  IMAD R6, R89, R5, RZ ;  /* 0x0000000559067224 */ /* 0x000fe200078e02ff */
[----:B------:R-:W-:-:S02]  /*7ce0*/  SEL R38, R85, R54, !P3 ;  /* 0x0000003655267207 */ /* 0x000fc40005800000 */
[----:B------:R-:W-:Y:S02]  /*7cf0*/  LOP3.LUT R42, R10, 0x5c, RZ, 0xfc, !PT ;  /* 0x0000005c0a2a7812 */ /* 0x000fe400078efcff */
[----:B------:R-:W-:Y:S01]  /*7d00*/  SEL R39, R85, R53, !P3 ;  /* 0x0000003555277207 */ /* 0x000fe20005800000 */
[----:B------:R-:W-:Y:S01]  /*7d10*/  @!P6 IMAD.IADD R13, R13, 0x1, -R9 ;  /* 0x000000010d0de824 */ /* 0x000fe200078e0a09 */
[----:B------:R-:W-:Y:S01]  /*7d20*/  ISETP.GE.AND P1, PT, R41, RZ, PT ;  /* 0x000000ff2900720c */ /* 0x000fe20003f26270 */
[----:B------:R-:W-:Y:S01]  /*7d30*/  IMAD R41, R38, UR6, RZ ;  /* 0x0000000626297c24 */ /* 0x000fe2000f8e02ff */
[----:B------:R-:W-:Y:S02]  /*7d40*/  IADD3 R7, P6, PT, R6, UR14, RZ ;  /* 0x0000000e06077c10 */ /* 0x000fe4000ffde0ff */
[----:B------:R-:W-:Y:S01]  /*7d50*/  IABS R11, R42 ;  /* 0x0000002a000b7213 */ /* 0x000fe20000000000 */
[----:B------:R-:W-:Y:S01]  /*7d60*/  IMAD R40, R39, UR6, RZ ;  /* 0x0000000627287c24 */ /* 0x000fe2000f8e02ff */
[----:B------:R-:W-:-:S02]  /*7d70*/  ISETP.LT.AND P2, PT, R89, R75, P2 ;  /* 0x0000004b5900720c */ /* 0x000fc40001741270 */
[----:B------:R-:W-:Y:S01]  /*7d80*/  LEA.HI.X.SX32 R6, R6, UR15, 0x1, P6 ;  /* 0x0000000f06067c11 */ /* 0x000fe2000b0f0eff */
[----:B------:R-:W-:Y:S01]  /*7d90*/  IMAD.HI.U32 R39, R8, R11, RZ ;  /* 0x0000000b08277227 */ /* 0x000fe200078e00ff */
[----:B------:R-:W-:-:S03]  /*7da0*/  IADD3 R93, P6, PT, R41, R7, RZ ;  /* 0x00000007295d7210 */ /* 0x000fc60007fde0ff */
[----:B------:R-:W-:Y:S01]  /*7db0*/  @!P5 IMAD.MOV R12, RZ, RZ, -R12 ;  /* 0x000000ffff0cd224 */ /* 0x000fe200078e0a0c */
[C---:B------:R-:W-:Y:S01]  /*7dc0*/  IADD3 R89, P5, PT, R40.reuse, R7, RZ ;  /* 0x0000000728597210 */ /* 0x040fe20007fbe0ff */
[----:B------:R-:W-:Y:S01]  /*7dd0*/  IMAD.MOV R39, RZ, RZ, -R39 ;  /* 0x000000ffff277224 */ /* 0x000fe200078e0a27 */
[----:B------:R-:W-:Y:S02]  /*7de0*/  SEL R38, R85, R52, !P3 ;  /* 0x0000003455267207 */ /* 0x000fe40005800000 */
[-C--:B------:R-:W-:Y:S02]  /*7df0*/  LEA.HI.X.SX32 R41, R41, R6.reuse, 0x1, P6 ;  /* 0x0000000629297211 */ /* 0x080fe400030f0eff */
[----:B------:R-:W-:Y:S01]  /*7e00*/  LEA.HI.X.SX32 R90, R40, R6, 0x1, P5 ;  /* 0x00000006285a7211 */ /* 0x000fe200028f0eff */
[----:B------:R-:W-:Y:S01]  /*7e10*/  IMAD R11, R9, R39, R11 ;  /* 0x00000027090b7224 */ /* 0x000fe200078e020b */
[----:B------:R-:W-:Y:S01]  /*7e20*/  ISETP.GE.AND P5, PT, R42, RZ, PT ;  /* 0x000000ff2a00720c */ /* 0x000fe20003fa6270 */
[----:B------:R-:W-:Y:S01]  /*7e30*/  IMAD R42, R38, UR6, RZ ;  /* 0x00000006262a7c24 */ /* 0x000fe2000f8e02ff */
[----:B------:R-:W-:Y:S01]  /*7e40*/  PRMT R91, RZ, 0x7610, R91 ;  /* 0x00007610ff5b7816 */ /* 0x000fe2000000005b */
[----:B------:R-:W-:-:S02]  /*7e50*/  @P2 IMAD.MOV.U32 R38, RZ, RZ, R93 ;  /* 0x000000ffff262224 */ /* 0x000fc400078e005d */
[----:B------:R-:W-:-:S05]  /*7e60*/  @P2 IMAD.MOV.U32 R39, RZ, RZ, R41 ;  /* 0x000000ffff272224 */ /* 0x000fca00078e0029 */
[----:B------:R0:W2:Y:S01]  /*7e70*/  @P2 LDG.E.U8 R91, desc[UR18][R38.64] ;  /* 0x00000012265b2981 */ /* 0x0000a2000c1e1100 */
[----:B------:R-:W-:Y:S01]  /*7e80*/  PRMT R0, RZ, 0x7610, R0 ;  /* 0x00007610ff007816 */ /* 0x000fe20000000000 */
[----:B0-----:R-:W-:Y:S02]  /*7e90*/  @P2 IMAD.MOV.U32 R38, RZ, RZ, R89 ;  /* 0x000000ffff262224 */ /* 0x001fe400078e0059 */
[----:B------:R-:W-:-:S05]  /*7ea0*/  @P2 IMAD.MOV.U32 R39, RZ, RZ, R90 ;  /* 0x000000ffff272224 */ /* 0x000fca00078e005a */
[----:B------:R0:W3:Y:S04]  /*7eb0*/  @P2 LDG.E.U8 R0, desc[UR18][R38.64] ;  /* 0x0000001226002981 */ /* 0x0000e8000c1e1100 */
[----:B------:R-:W-:Y:S04]  /*7ec0*/  STL [R1+0xcf4], R88 ;  /* 0x000cf45801007387 */ /* 0x000fe80000100800 */
[----:B------:R-:W-:Y:S04]  /*7ed0*/  STL [R1+0xcf8], R86 ;  /* 0x000cf85601007387 */ /* 0x000fe80000100800 */
[----:B------:R-:W-:Y:S04]  /*7ee0*/  STL [R1+0xcfc], R87 ;  /* 0x000cfc5701007387 */ /* 0x000fe80000100800 */
[----:B------:R-:W-:Y:S04]  /*7ef0*/  STL [R1+0xd00], R84 ;  /* 0x000d005401007387 */ /* 0x000fe80000100800 */
[----:B------:R-:W-:Y:S04]  /*7f00*/  STL [R1+0xd04], R80 ;  /* 0x000d045001007387 */ /* 0x000fe80000100800 */
[----:B------:R-:W-:Y:S04]  /*7f10*/  STL [R1+0xce4], R5 ;  /* 0x000ce40501007387 */ /* 0x000fe80000100800 */
[----:B------:R-:W-:Y:S04]  /*7f20*/  STL [R1+0x4c4], R89 ;  /* 0x0004c45901007387 */ /* 0x000fe80000100800 */
[----:B------:R1:W-:Y:S04]  /*7f30*/  STL [R1+0xcc], R93 ;  /* 0x0000cc5d01007387 */ /* 0x0003e80000100800 */
[----:B------:R-:W-:Y:S01]  /*7f40*/  STL [R1+0x4c0], R90 ;  /* 0x0004c05a01007387 */ /* 0x000fe20000100800 */
[----:B0-----:R-:W-:-:S03]  /*7f50*/  SEL R38, R85, R50, !P3 ;  /* 0x0000003255267207 */ /* 0x001fc60005800000 */
[----:B------:R0:W-:Y:S04]  /*7f60*/  STL [R1+0xc8], R41 ;  /* 0x0000c82901007387 */ /* 0x0001e80000100800 */
[----:B-1----:R-:W4:Y:S01]  /*7f70*/  LDL.LU R93, [R1+0xd20] ;  /* 0x000d2000015d7983 */ /* 0x002f220000300800 */
[----:B------:R-:W-:Y:S02]  /*7f80*/  SEL R40, R85, R51, !P3 ;  /* 0x0000003355287207 */ /* 0x000fe40005800000 */
[----:B------:R-:W-:-:S03]  /*7f90*/  PRMT R92, RZ, 0x7610, R92 ;  /* 0x00007610ff5c7816 */ /* 0x000fc6000000005c */
[----:B0-----:R-:W-:Y:S01]  /*7fa0*/  IMAD R41, R40, UR6, RZ ;  /* 0x0000000628297c24 */ /* 0x001fe2000f8e02ff */
[----:B--2---:R0:W-:Y:S02]  /*7fb0*/  STL [R1+0x1cc], R91 ;  /* 0x0001cc5b01007387 */ /* 0x0041e40000100800 */
[----:B0-----:R-:W-:-:S04]  /*7fc0*/  IADD3 R91, P6, PT, R42, R7, RZ ;  /* 0x000000072a5b7210 */ /* 0x001fc80007fde0ff */
[----:B------:R-:W-:Y:S01]  /*7fd0*/  LEA.HI.X.SX32 R39, R42, R6, 0x1, P6 ;  /* 0x000000062a277211 */ /* 0x000fe200030f0eff */
[----:B------:R-:W-:Y:S02]  /*7fe0*/  IMAD R42, R38, UR6, RZ ;  /* 0x00000006262a7c24 */ /* 0x000fe4000f8e02ff */
[----:B------:R-:W-:Y:S01]  /*7ff0*/  @P2 IMAD.MOV.U32 R38, RZ, RZ, R91 ;  /* 0x000000ffff262224 */ /* 0x000fe200078e005b */
[----:B------:R-:W-:-:S04]  /*8000*/  IADD3 R90, P6, PT, R41, R7, RZ ;  /* 0x00000007295a7210 */ /* 0x000fc80007fde0ff */
[----:B------:R0:W2:Y:S04]  /*8010*/  @P2 LDG.E.U8 R92, desc[UR18][R38.64] ;  /* 0x00000012265c2981 */ /* 0x0000a8000c1e1100 */
[----:B---3--:R-:W-:Y:S04]  /*8020*/  STL [R1+0xce8], R0 ;  /* 0x000ce80001007387 */ /* 0x008fe80000100800 */
[----:B------:R1:W-:Y:S04]  /*8030*/  STL [R1+0xec], R91 ;  /* 0x0000ec5b01007387 */ /* 0x0003e80000100800 */
[----:B------:R3:W-:Y:S04]  /*8040*/  STL [R1+0xe8], R39 ;  /* 0x0000e82701007387 */ /* 0x0007e80000100800 */
[----:B------:R-:W-:Y:S04]  /*8050*/  STL [R1+0x10c], R90 ;  /* 0x00010c5a01007387 */ /* 0x000fe80000100800 */
[----:B-1----:R-:W4:Y:S01]  /*8060*/  LDL.LU R91, [R1+0xd1c] ;  /* 0x000d1c00015b7983 */ /* 0x002f220000300800 */
[----:B------:R-:W-:Y:S01]  /*8070*/  LEA.HI.X.SX32 R89, R41, R6, 0x1, P6 ;  /* 0x0000000629597211 */ /* 0x000fe200030f0eff */
[----:B------:R-:W-:Y:S01]  /*8080*/  @!P1 IMAD.MOV R13, RZ, RZ, -R13 ;  /* 0x000000ffff0d9224 */ /* 0x000fe200078e0a0d */
[----:B------:R-:W-:Y:S01]  /*8090*/  ISETP.GE.AND P1, PT, R73, RZ, PT ;  /* 0x000000ff4900720c */ /* 0x000fe20003f26270 */
[----:B0-----:R-:W-:Y:S01]  /*80a0*/  @P2 IMAD.MOV.U32 R38, RZ, RZ, R90 ;  /* 0x000000ffff262224 */ /* 0x001fe200078e005a */
[----:B------:R-:W-:Y:S01]  /*80b0*/  PRMT R73, RZ, 0x7610, R73 ;  /* 0x00007610ff497816 */ /* 0x000fe20000000049 */
[----:B---3--:R-:W-:-:S05]  /*80c0*/  IMAD.MOV.U32 R39, RZ, RZ, R89 ;  /* 0x000000ffff277224 */ /* 0x008fca00078e0059 */
[----:B------:R0:W3:Y:S02]  /*80d0*/  @P2 LDG.E.U8 R73, desc[UR18][R38.64] ;  /* 0x0000001226492981 */ /* 0x0000e4000c1e1100 */
[----:B0-----:R-:W-:Y:S02]  /*80e0*/  SEL R38, R85, R46, !P3 ;  /* 0x0000002e55267207 */ /* 0x001fe40005800000 */
[----:B--2---:R0:W-:Y:S04]  /*80f0*/  STL [R1+0x1c8], R92 ;  /* 0x0001c85c01007387 */ /* 0x0041e80000100800 */
[----:B0-----:R-:W2:Y:S04]  /*8100*/  LDL.LU R92, [R1+0xd18] ;  /* 0x000d1800015c7983 */ /* 0x001ea80000300800 */
[----:B------:R0:W-:Y:S02]  /*8110*/  STL [R1+0x108], R89 ;  /* 0x0001085901007387 */ /* 0x0001e40000100800 */
[----:B0-----:R-:W-:-:S02]  /*8120*/  IADD3 R89, P6, PT, R42, R7, RZ ;  /* 0x000000072a597210 */ /* 0x001fc40007fde0ff */
[----:B----4-:R-:W-:Y:S02]  /*8130*/  PRMT R91, RZ, 0x7610, R91 ;  /* 0x00007610ff5b7816 */ /* 0x010fe4000000005b */
[----:B------:R-:W-:Y:S01]  /*8140*/  LEA.HI.X.SX32 R39, R42, R6, 0x1, P6 ;  /* 0x000000062a277211 */ /* 0x000fe200030f0eff */
[----:B------:R-:W-:Y:S02]  /*8150*/  IMAD R42, R38, UR6, RZ ;  /* 0x00000006262a7c24 */ /* 0x000fe4000f8e02ff */
[----:B------:R-:W-:-:S05]  /*8160*/  @P2 IMAD.MOV.U32 R38, RZ, RZ, R89 ;  /* 0x000000ffff262224 */ /* 0x000fca00078e0059 */
[----:B------:R0:W4:Y:S01]  /*8170*/  @P2 LDG.E.U8 R91, desc[UR18][R38.64] ;  /* 0x00000012265b2981 */ /* 0x000122000c1e1100 */
[----:B------:R-:W-:-:S05]  /*8180*/  SEL R40, R85, R48, !P3 ;  /* 0x0000003055287207 */ /* 0x000fca0005800000 */
[----:B------:R-:W-:Y:S01]  /*8190*/  IMAD R41, R40, UR6, RZ ;  /* 0x0000000628297c24 */ /* 0x000fe2000f8e02ff */
[----:B---3--:R-:W-:Y:S04]  /*81a0*/  STL [R1+0xcec], R73 ;  /* 0x000cec4901007387 */ /* 0x008fe80000100800 */
[C---:B------:R-:W-:Y:S01]  /*81b0*/  IADD3 R90, P6, PT, R41.reuse, R7, RZ ;  /* 0x00000007295a7210 */ /* 0x040fe20007fde0ff */
[----:B------:R1:W-:Y:S03]  /*81c0*/  STL [R1+0x12c], R89 ;  /* 0x00012c5901007387 */ /* 0x0003e60000100800 */
[----:B------:R-:W-:Y:S01]  /*81d0*/  LEA.HI.X.SX32 R41, R41, R6, 0x1, P6 ;  /* 0x0000000629297211 */ /* 0x000fe200030f0eff */
[----:B------:R3:W-:Y:S01]  /*81e0*/  STL [R1+0x128], R39 ;  /* 0x0001282701007387 */ /* 0x0007e20000100800 */
[----:B------:R-:W-:Y:S01]  /*81f0*/  PRMT R88, RZ, 0x7610, R88 ;  /* 0x00007610ff587816 */ /* 0x000fe20000000058 */
[----:B0-----:R-:W-:-:S02]  /*8200*/  @P2 IMAD.MOV.U32 R38, RZ, RZ, R90 ;  /* 0x000000ffff262224 */ /* 0x001fc400078e005a */
[----:B------:R-:W-:Y:S04]  /*8210*/  STL [R1+0x14c], R90 ;  /* 0x00014c5a01007387 */ /* 0x000fe80000100800 */
[----:B-1----:R-:W2:Y:S01]  /*8220*/  LDL.LU R89, [R1+0xd14] ;  /* 0x000d140001597983 */ /* 0x002ea20000300800 */
[----:B---3--:R-:W-:-:S05]  /*8230*/  IMAD.MOV.U32 R39, RZ, RZ, R41 ;  /* 0x000000ffff277224 */ /* 0x008fca00078e0029 */
[----:B------:R0:W3:Y:S02]  /*8240*/  @P2 LDG.E.U8 R88, desc[UR18][R38.64] ;  /* 0x0000001226582981 */ /* 0x0000e4000c1e1100 */
[----:B0-----:R-:W-:Y:S02]  /*8250*/  SEL R38, R85, R44, !P3 ;  /* 0x0000002c55267207 */ /* 0x001fe40005800000 */
[----:B------:R-:W-:Y:S01]  /*8260*/  PRMT R93, RZ, 0x7610, R93 ;  /* 0x00007610ff5d7816 */ /* 0x000fe2000000005d */
[----:B----4-:R0:W-:Y:S04]  /*8270*/  STL [R1+0x1c4], R91 ;  /* 0x0001c45b01007387 */ /* 0x0101e80000100800 */
[----:B0-----:R-:W4:Y:S04]  /*8280*/  LDL.LU R91, [R1+0xd10] ;  /* 0x000d1000015b7983 */ /* 0x001f280000300800 */
[----:B------:R0:W-:Y:S02]  /*8290*/  STL [R1+0x148], R41 ;  /* 0x0001482901007387 */ /* 0x0001e40000100800 */
[----:B0-----:R-:W-:-:S04]  /*82a0*/  IADD3 R41, P6, PT, R42, R7, RZ ;  /* 0x000000072a297210 */ /* 0x001fc80007fde0ff */
[----:B------:R-:W-:Y:S01]  /*82b0*/  LEA.HI.X.SX32 R90, R42, R6, 0x1, P6 ;  /* 0x000000062a5a7211 */ /* 0x000fe200030f0eff */
[----:B------:R0:W-:Y:S01]  /*82c0*/  STL [R1+0x16c], R41 ;  /* 0x00016c2901007387 */ /* 0x0001e20000100800 */
[----:B------:R-:W-:Y:S02]  /*82d0*/  IMAD.MOV.U32 R39, RZ, RZ, R41 ;  /* 0x000000ffff277224 */ /* 0x000fe400078e0029 */
[----:B0-----:R-:W-:Y:S02]  /*82e0*/  IMAD R41, R38, UR6, RZ ;  /* 0x0000000626297c24 */ /* 0x001fe4000f8e02ff */
[----:B------:R-:W-:-:S05]  /*82f0*/  IMAD.MOV.U32 R38, RZ, RZ, R90 ;  /* 0x000000ffff267224 */ /* 0x000fca00078e005a */
[----:B------:R-:W-:-:S04]  /*8300*/  @P2 LOP3.LUT R39, R39, R38, RZ, 0x3c, !PT ;  /* 0x0000002627272212 */ /* 0x000fc800078e3cff */
[----:B------:R-:W-:-:S04]  /*8310*/  @P2 LOP3.LUT R38, R39, R38, RZ, 0x3c, !PT ;  /* 0x0000002627262212 */ /* 0x000fc800078e3cff */
[----:B------:R-:W-:-:S05]  /*8320*/  @P2 LOP3.LUT R39, R39, R38, RZ, 0x3c, !PT ;  /* 0x0000002627272212 */ /* 0x000fca00078e3cff */
[----:B------:R0:W2:Y:S01]  /*8330*/  @P2 LDG.E.U8 R93, desc[UR18][R38.64] ;  /* 0x00000012265d2981 */ /* 0x0000a2000c1e1100 */
[----:B------:R-:W-:-:S05]  /*8340*/  SEL R40, R85, R45, !P3 ;  /* 0x0000002d55287207 */ /* 0x000fca0005800000 */
[----:B------:R-:W-:Y:S01]  /*8350*/  IMAD R40, R40, UR6, RZ ;  /* 0x0000000628287c24 */ /* 0x000fe2000f8e02ff */
[----:B---3--:R1:W-:Y:S04]  /*8360*/  STL [R1+0x1c0], R88 ;  /* 0x0001c05801007387 */ /* 0x0083e80000100800 */
[----:B------:R3:W-:Y:S01]  /*8370*/  STL [R1+0x168], R90 ;  /* 0x0001685a01007387 */ /* 0x0007e20000100800 */
[----:B-1----:R-:W-:-:S04]  /*8380*/  IADD3 R88, P6, PT, R40, R7, RZ ;  /* 0x0000000728587210 */ /* 0x002fc80007fde0ff */
[----:B---3--:R-:W-:Y:S01]  /*8390*/  LEA.HI.X.SX32 R90, R40, R6, 0x1, P6 ;  /* 0x00000006285a7211 */ /* 0x008fe200030f0eff */
[----:B------:R-:W-:Y:S01]  /*83a0*/  STL [R1+0x194], R88 ;  /* 0x0001945801007387 */ /* 0x000fe20000100800 */
[----:B------:R-:W-:Y:S01]  /*83b0*/  PRMT R86, RZ, 0x7610, R86 ;  /* 0x00007610ff567816 */ /* 0x000fe20000000056 */
[----:B0-----:R-:W-:Y:S02]  /*83c0*/  @P2 IMAD.MOV.U32 R38, RZ, RZ, R88 ;  /* 0x000000ffff262224 */ /* 0x001fe400078e0058 */
[----:B------:R-:W-:Y:S01]  /*83d0*/  STL [R1+0x190], R90 ;  /* 0x0001905a01007387 */ /* 0x000fe20000100800 */
[----:B------:R-:W-:Y:S01]  /*83e0*/  @P2 IMAD.MOV.U32 R39, RZ, RZ, R90 ;  /* 0x000000ffff272224 */ /* 0x000fe200078e005a */
[C---:B------:R-:W-:Y:S02]  /*83f0*/  SEL R31, R85.reuse, R31, !P3 ;  /* 0x0000001f551f7207 */ /* 0x040fe40005800000 */
[----:B------:R-:W-:Y:S02]  /*8400*/  SEL R29, R85, R29, !P3 ;  /* 0x0000001d551d7207 */ /* 0x000fe40005800000 */
[----:B------:R0:W3:Y:S01]  /*8410*/  @P2 LDG.E.U8 R86, desc[UR18][R38.64] ;  /* 0x0000001226562981 */ /* 0x0000e2000c1e1100 */
[----:B------:R-:W-:Y:S01]  /*8420*/  IMAD R40, R31, UR6, RZ ;  /* 0x000000061f287c24 */ /* 0x000fe2000f8e02ff */
[----:B------:R-:W-:-:S02]  /*8430*/  PRMT R87, RZ, 0x7610, R87 ;  /* 0x00007610ff577816 */ /* 0x000fc40000000057 */
[----:B------:R-:W-:Y:S01]  /*8440*/  SEL R31, R85, R28, !P3 ;  /* 0x0000001c551f7207 */ /* 0x000fe20005800000 */
[----:B0-----:R-:W-:Y:S01]  /*8450*/  IMAD R38, R29, UR6, RZ ;  /* 0x000000061d267c24 */ /* 0x001fe2000f8e02ff */
[----:B--2---:R0:W-:Y:S02]  /*8460*/  STL [R1+0x1bc], R93 ;  /* 0x0001bc5d01007387 */ /* 0x0041e40000100800 */
[----:B0-----:R-:W-:-:S04]  /*8470*/  IADD3 R93, P6, PT, R41, R7, RZ ;  /* 0x00000007295d7210 */ /* 0x001fc80007fde0ff */
[----:B------:R-:W-:Y:S01]  /*8480*/  LEA.HI.X.SX32 R90, R41, R6, 0x1, P6 ;  /* 0x00000006295a7211 */ /* 0x000fe200030f0eff */
[----:B------:R-:W-:-:S04]  /*8490*/  @P2 IMAD.MOV.U32 R28, RZ, RZ, R93 ;  /* 0x000000ffff1c2224 */ /* 0x000fc800078e005d */
[----:B------:R-:W-:-:S05]  /*84a0*/  @P2 IMAD.MOV.U32 R29, RZ, RZ, R90 ;  /* 0x000000ffff1d2224 */ /* 0x000fca00078e005a */
[----:B------:R0:W2:Y:S04]  /*84b0*/  @P2 LDG.E.U8 R87, desc[UR18][R28.64] ;  /* 0x000000121c572981 */ /* 0x0000a8000c1e1100 */
[----:B------:R-:W-:Y:S04]  /*84c0*/  STL [R1+0x26c], R93 ;  /* 0x00026c5d01007387 */ /* 0x000fe80000100800 */
[----:B---3--:R1:W-:Y:S01]  /*84d0*/  STL [R1+0x1b8], R86 ;  /* 0x0001b85601007387 */ /* 0x0083e20000100800 */
[----:B------:R-:W-:-:S03]  /*84e0*/  PRMT R80, RZ, 0x7610, R80 ;  /* 0x00007610ff507816 */ /* 0x000fc60000000050 */
[----:B------:R3:W-:Y:S01]  /*84f0*/  STL [R1+0x1b0], R90 ;  /* 0x0001b05a01007387 */ /* 0x0007e20000100800 */
[----:B-1----:R-:W-:-:S04]  /*8500*/  IADD3 R86, P6, PT, R40, R7, RZ ;  /* 0x0000000728567210 */ /* 0x002fc80007fde0ff */
[----:B------:R-:W-:Y:S01]  /*8510*/  LEA.HI.X.SX32 R88, R40, R6, 0x1, P6 ;  /* 0x0000000628587211 */ /* 0x000fe200030f0eff */
[----:B------:R-:W-:Y:S01]  /*8520*/  STL [R1+0x284], R86 ;  /* 0x0002845601007387 */ /* 0x000fe20000100800 */
[----:B0-----:R-:W-:-:S03]  /*8530*/  @P2 IMAD.MOV.U32 R28, RZ, RZ, R86 ;  /* 0x000000ffff1c2224 */ /* 0x001fc600078e0056 */
[----:B---3--:R-:W3:Y:S01]  /*8540*/  LDL.LU R90, [R1+0xd0c] ;  /* 0x000d0c00015a7983 */ /* 0x008ee20000300800 */
[----:B------:R-:W-:-:S03]  /*8550*/  @P2 IMAD.MOV.U32 R29, RZ, RZ, R88 ;  /* 0x000000ffff1d2224 */ /* 0x000fc600078e0058 */
[----:B------:R-:W3:Y:S04]  /*8560*/  LDL.LU R93, [R1+0xd08] ;  /* 0x000d0800015d7983 */ /* 0x000ee80000300800 */
[----:B------:R-:W-:Y:S01]  /*8570*/  STL [R1+0x280], R88 ;  /* 0x0002805801007387 */ /* 0x000fe20000100800 */
[----:B------:R-:W-:-:S03]  /*8580*/  SEL R27, R85, R27, !P3 ;  /* 0x0000001b551b7207 */ /* 0x000fc60005800000 */
[----:B------:R0:W3:Y:S01]  /*8590*/  @P2 LDG.E.U8 R80, desc[UR18][R28.64] ;  /* 0x000000121c502981 */ /* 0x0000e2000c1e1100 */
[----:B------:R-:W-:Y:S02]  /*85a0*/  PRMT R84, RZ, 0x7610, R84 ;  /* 0x00007610ff547816 */ /* 0x000fe40000000054 */
[----:B0-----:R-:W-:Y:S01]  /*85b0*/  SEL R28, R85, R26, !P3 ;  /* 0x0000001a551c7207 */ /* 0x001fe20005800000 */
[----:B------:R-:W-:Y:S01]  /*85c0*/  IMAD R29, R27, UR6, RZ ;  /* 0x000000061b1d7c24 */ /* 0x000fe2000f8e02ff */
[----:B--2---:R0:W-:Y:S02]  /*85d0*/  STL [R1+0x1b4], R87 ;  /* 0x0001b45701007387 */ /* 0x0041e40000100800 */
[----:B0-----:R-:W-:-:S04]  /*85e0*/  IADD3 R87, P6, PT, R38, R7, RZ ;  /* 0x0000000726577210 */ /* 0x001fc80007fde0ff */
[----:B------:R-:W-:Y:S01]  /*85f0*/  LEA.HI.X.SX32 R88, R38, R6, 0x1, P6 ;  /* 0x0000000626587211 */ /* 0x000fe200030f0eff */
[----:B------:R-:W-:-:S04]  /*8600*/  @P2 IMAD.MOV.U32 R26, RZ, RZ, R87 ;  /* 0x000000ffff1a2224 */ /* 0x000fc800078e0057 */
[----:B------:R-:W-:-:S05]  /*8610*/  @P2 IMAD.MOV.U32 R27, RZ, RZ, R88 ;  /* 0x000000ffff1b2224 */ /* 0x000fca00078e0058 */
[----:B------:R0:W2:Y:S01]  /*8620*/  @P2 LDG.E.U8 R84, desc[UR18][R26.64] ;  /* 0x000000121a542981 */ /* 0x0000a2000c1e1100 */
[----:B------:R-:W-:-:S03]  /*8630*/  IMAD R31, R31, UR6, RZ ;  /* 0x000000061f1f7c24 */ /* 0x000fc6000f8e02ff */
[----:B------:R-:W-:Y:S01]  /*8640*/  STL [R1+0x29c], R87 ;  /* 0x00029c5701007387 */ /* 0x000fe20000100800 */
[----:B------:R-:W-:-:S03]  /*8650*/  PRMT R43, RZ, 0x7610, R43 ;  /* 0x00007610ff2b7816 */ /* 0x000fc6000000002b */
[----:B---3--:R1:W-:Y:S02]  /*8660*/  STL [R1+0x1ac], R80 ;  /* 0x0001ac5001007387 */ /* 0x0083e40000100800 */
[C---:B-1----:R-:W-:Y:S02]  /*8670*/  IADD3 R80, P6, PT, R31.reuse, R7, RZ ;  /* 0x000000071f507210 */ /* 0x042fe40007fde0ff */
[----:B------:R-:W-:Y:S02]  /*8680*/  STL [R1+0x298], R88 ;  /* 0x0002985801007387 */ /* 0x000fe40000100800 */
[----:B------:R-:W-:Y:S02]  /*8690*/  LEA.HI.X.SX32 R86, R31, R6, 0x1, P6 ;  /* 0x000000061f567211 */ /* 0x000fe400030f0eff */
[----:B------:R-:W-:Y:S01]  /*86a0*/  STL [R1+0x2b4], R80 ;  /* 0x0002b45001007387 */ /* 0x000fe20000100800 */
[----:B0-----:R-:W-:-:S03]  /*86b0*/  @P2 IMAD.MOV.U32 R26, RZ, RZ, R80 ;  /* 0x000000ffff1a2224 */ /* 0x001fc600078e0050 */
[----:B------:R-:W-:Y:S01]  /*86c0*/  STL [R1+0x2b0], R86 ;  /* 0x0002b05601007387 */ /* 0x000fe20000100800 */
[----:B------:R-:W-:Y:S01]  /*86d0*/  @P2 IMAD.MOV.U32 R27, RZ, RZ, R86 ;  /* 0x000000ffff1b2224 */ /* 0x000fe200078e0056 */
[----:B------:R-:W-:-:S04]  /*86e0*/  SEL R25, R85, R25, !P3 ;  /* 0x0000001955197207 */ /* 0x000fc80005800000 */
        /* <DEDUP_REMOVED lines=55> */
[----:B------:R-:W-:Y:S04]  /*8a60*/  STL [R1+0x32c], R42 ;  /* 0x00032c2a01007387 */ /* 0x000fe80000100800 */
[----:B---3--:R1:W-:Y:S02]  /*8a70*/  STL [R1+0x164], R28 ;  /* 0x0001641c01007387 */ /* 0x0083e40000100800 */
[C---:B-1----:R-:W-:Y:S02]  /*8a80*/  IADD3 R28, P6, PT, R24.reuse, R7, RZ ;  /* 0x00000007181c7210 */ /* 0x042fe40007fde0ff */
[----:B------:R-:W-:Y:S02]  /*8a90*/  STL [R1+0x328], R43 ;  /* 0x0003282b01007387 */ /* 0x000fe40000100800 */
[----:B------:R-:W-:-:S02]  /*8aa0*/  LEA.HI.X.SX32 R40, R24, R6, 0x1, P6 ;  /* 0x0000000618287211 */ /* 0x000fc400030f0eff */
[----:B------:R-:W-:Y:S04]  /*8ab0*/  STL [R1+0x344], R28 ;  /* 0x0003441c01007387 */ /* 0x000fe80000100800 */
[----:B------:R-:W-:Y:S01]  /*8ac0*/  STL [R1+0x340], R40 ;  /* 0x0003402801007387 */ /* 0x000fe20000100800 */
[----:B------:R-:W-:Y:S01]  /*8ad0*/  PRMT R54, RZ, 0x7610, R54 ;  /* 0x00007610ff367816 */ /* 0x000fe20000000036 */
[----:B------:R-:W-:Y:S02]  /*8ae0*/  IMAD R22, R22, UR6, RZ ;  /* 0x0000000616167c24 */ /* 0x000fe4000f8e02ff */
[----:B0-----:R-:W-:Y:S02]  /*8af0*/  @P2 IMAD.MOV.U32 R20, RZ, RZ, R28 ;  /* 0x000000ffff142224 */ /* 0x001fe400078e001c */
[----:B------:R-:W-:Y:S01]  /*8b00*/  @P2 IMAD.MOV.U32 R21, RZ, RZ, R40 ;  /* 0x000000ffff152224 */ /* 0x000fe200078e0028 */
[----:B------:R-:W-:-:S04]  /*8b10*/  PRMT R39, RZ, 0x7610, R39 ;  /* 0x00007610ff277816 */ /* 0x000fc80000000027 */
[----:B------:R0:W3:Y:S01]  /*8b20*/  @P2 LDG.E.U8 R54, desc[UR18][R20.64] ;  /* 0x0000001214362981 */ /* 0x0000e2000c1e1100 */
[----:B------:R-:W-:-:S03]  /*8b30*/  PRMT R26, RZ, 0x7610, R26 ;  /* 0x00007610ff1a7816 */ /* 0x000fc6000000001a */
[----:B--2---:R1:W-:Y:S02]  /*8b40*/  STL [R1+0x160], R41 ;  /* 0x0001602901007387 */ /* 0x0043e40000100800 */
[----:B-1----:R-:W-:-:S04]  /*8b50*/  IADD3 R41, P6, PT, R23, R7, RZ ;  /* 0x0000000717297210 */ /* 0x002fc80007fde0ff */
[-C--:B------:R-:W-:Y:S02]  /*8b60*/  LEA.HI.X.SX32 R42, R23, R6.reuse, 0x1, P6 ;  /* 0x00000006172a7211 */ /* 0x080fe400030f0eff */
[C---:B------:R-:W-:Y:S01]  /*8b70*/  IADD3 R28, P6, PT, R22.reuse, R7, RZ ;  /* 0x00000007161c7210 */ /* 0x040fe20007fde0ff */
[----:B0-----:R-:W-:Y:S02]  /*8b80*/  @P2 IMAD.MOV.U32 R20, RZ, RZ, R41 ;  /* 0x000000ffff142224 */ /* 0x001fe400078e0029 */
[----:B------:R-:W-:Y:S01]  /*8b90*/  @P2 IMAD.MOV.U32 R21, RZ, RZ, R42 ;  /* 0x000000ffff152224 */ /* 0x000fe200078e002a */
[----:B------:R-:W-:-:S04]  /*8ba0*/  LEA.HI.X.SX32 R40, R22, R6, 0x1, P6 ;  /* 0x0000000616287211 */ /* 0x000fc800030f0eff */
[----:B------:R0:W2:Y:S02]  /*8bb0*/  @P2 LDG.E.U8 R39, desc[UR18][R20.64] ;  /* 0x0000001214272981 */ /* 0x0000a4000c1e1100 */
[----:B0-----:R-:W-:Y:S02]  /*8bc0*/  @P2 IMAD.MOV.U32 R20, RZ, RZ, R28 ;  /* 0x000000ffff142224 */ /* 0x001fe400078e001c */
[----:B------:R-:W-:-:S05]  /*8bd0*/  @P2 IMAD.MOV.U32 R21, RZ, RZ, R40 ;  /* 0x000000ffff152224 */ /* 0x000fca00078e0028 */
[----:B------:R-:W4:Y:S01]  /*8be0*/  @P2 LDG.E.U8 R26, desc[UR18][R20.64] ;  /* 0x00000012141a2981 */ /* 0x000f22000c1e1100 */
[C---:B------:R-:W-:Y:S02]  /*8bf0*/  SEL R30, R85.reuse, R30, !P3 ;  /* 0x0000001e551e7207 */ /* 0x040fe40005800000 */
[----:B------:R-:W-:-:S03]  /*8c00*/  SEL R32, R85, R32, !P3 ;  /* 0x0000002055207207 */ /* 0x000fc60005800000 */
[----:B------:R-:W-:Y:S01]  /*8c10*/  IMAD R30, R30, UR6, RZ ;  /* 0x000000061e1e7c24 */ /* 0x000fe2000f8e02ff */
[----:B---3--:R-:W-:Y:S04]  /*8c20*/  STL [R1+0xcf0], R54 ;  /* 0x000cf03601007387 */ /* 0x008fe80000100800 */
[----:B------:R-:W-:Y:S04]  /*8c30*/  STL [R1+0x35c], R41 ;  /* 0x00035c2901007387 */ /* 0x000fe80000100800 */
[----:B------:R-:W-:Y:S04]  /*8c40*/  STL [R1+0x358], R42 ;  /* 0x0003582a01007387 */ /* 0x000fe80000100800 */
[----:B------:R-:W-:Y:S04]  /*8c50*/  STL [R1+0x374], R28 ;  /* 0x0003741c01007387 */ /* 0x000fe80000100800 */
[----:B------:R-:W-:Y:S01]  /*8c60*/  STL [R1+0x370], R40 ;  /* 0x0003702801007387 */ /* 0x000fe20000100800 */
[----:B------:R-:W-:Y:S01]  /*8c70*/  IMAD R32, R32, UR6, RZ ;  /* 0x0000000620207c24 */ /* 0x000fe2000f8e02ff */
[----:B------:R-:W-:-:S02]  /*8c80*/  SEL R33, R85, R33, !P3 ;  /* 0x0000002155217207 */ /* 0x000fc40005800000 */
[----:B------:R-:W-:-:S03]  /*8c90*/  PRMT R38, RZ, 0x7610, R38 ;  /* 0x00007610ff267816 */ /* 0x000fc60000000026 */
[----:B------:R-:W-:Y:S01]  /*8ca0*/  IMAD R33, R33, UR6, RZ ;  /* 0x0000000621217c24 */ /* 0x000fe2000f8e02ff */
[----:B------:R-:W-:Y:S02]  /*8cb0*/  PRMT R52, RZ, 0x7610, R52 ;  /* 0x00007610ff347816 */ /* 0x000fe40000000034 */
[----:B------:R-:W-:Y:S01]  /*8cc0*/  PRMT R31, RZ, 0x7610, R31 ;  /* 0x00007610ff1f7816 */ /* 0x000fe2000000001f */
[----:B--2---:R0:W-:Y:S02]  /*8cd0*/  STL [R1+0x144], R39 ;  /* 0x0001442701007387 */ /* 0x0041e40000100800 */
[----:B0-----:R-:W-:-:S04]  /*8ce0*/  IADD3 R39, P6, PT, R30, R7, RZ ;  /* 0x000000071e277210 */ /* 0x001fc80007fde0ff */
[----:B------:R-:W-:Y:S01]  /*8cf0*/  LEA.HI.X.SX32 R40, R30, R6, 0x1, P6 ;  /* 0x000000061e287211 */ /* 0x000fe200030f0eff */
[----:B------:R-:W-:Y:S04]  /*8d00*/  STL [R1+0x38c], R39 ;  /* 0x00038c2701007387 */ /* 0x000fe80000100800 */
[----:B----4-:R0:W-:Y:S01]  /*8d10*/  STL [R1+0x140], R26 ;  /* 0x0001401a01007387 */ /* 0x0101e20000100800 */
[----:B------:R-:W-:Y:S02]  /*8d20*/  @P2 IMAD.MOV.U32 R20, RZ, RZ, R39 ;  /* 0x000000ffff142224 */ /* 0x000fe400078e0027 */
[----:B------:R-:W-:-:S05]  /*8d30*/  @P2 IMAD.MOV.U32 R21, RZ, RZ, R40 ;  /* 0x000000ffff152224 */ /* 0x000fca00078e0028 */
[----:B------:R1:W2:Y:S01]  /*8d40*/  @P2 LDG.E.U8 R38, desc[UR18][R20.64] ;  /* 0x0000001214262981 */ /* 0x0002a2000c1e1100 */
[----:B0-----:R-:W-:-:S04]  /*8d50*/  IADD3 R26, P6, PT, R32, R7, RZ ;  /* 0x00000007201a7210 */ /* 0x001fc80007fde0ff */
[-C--:B------:R-:W-:Y:S02]  /*8d60*/  LEA.HI.X.SX32 R28, R32, R6.reuse, 0x1, P6 ;  /* 0x00000006201c7211 */ /* 0x080fe400030f0eff */
[C---:B------:R-:W-:Y:S01]  /*8d70*/  IADD3 R32, P6, PT, R33.reuse, R7, RZ ;  /* 0x0000000721207210 */ /* 0x040fe20007fde0ff */
[----:B-1----:R-:W-:Y:S02]  /*8d80*/  @P2 IMAD.MOV.U32 R20, RZ, RZ, R26 ;  /* 0x000000ffff142224 */ /* 0x002fe400078e001a */
[----:B------:R-:W-:Y:S01]  /*8d90*/  @P2 IMAD.MOV.U32 R21, RZ, RZ, R28 ;  /* 0x000000ffff152224 */ /* 0x000fe200078e001c */
[----:B------:R-:W-:-:S04]  /*8da0*/  LEA.HI.X.SX32 R33, R33, R6, 0x1, P6 ;  /* 0x0000000621217211 */ /* 0x000fc800030f0eff */
[----:B------:R0:W3:Y:S02]  /*8db0*/  @P2 LDG.E.U8 R52, desc[UR18][R20.64] ;  /* 0x0000001214342981 */ /* 0x0000e4000c1e1100 */
[----:B0-----:R-:W-:Y:S02]  /*8dc0*/  @P2 IMAD.MOV.U32 R20, RZ, RZ, R32 ;  /* 0x000000ffff142224 */ /* 0x001fe400078e0020 */
[----:B------:R-:W-:-:S05]  /*8dd0*/  @P2 IMAD.MOV.U32 R21, RZ, RZ, R33 ;  /* 0x000000ffff152224 */ /* 0x000fca00078e0021 */
[----:B------:R0:W4:Y:S01]  /*8de0*/  @P2 LDG.E.U8 R31, desc[UR18][R20.64] ;  /* 0x00000012141f2981 */ /* 0x000122000c1e1100 */
[----:B------:R-:W-:-:S05]  /*8df0*/  SEL R34, R85, R34, !P3 ;  /* 0x0000002255227207 */ /* 0x000fca0005800000 */
[----:B------:R-:W-:Y:S01]  /*8e00*/  IMAD R34, R34, UR6, RZ ;  /* 0x0000000622227c24 */ /* 0x000fe2000f8e02ff */
[----:B------:R-:W-:Y:S01]  /*8e10*/  STL [R1+0x388], R40 ;  /* 0x0003882801007387 */ /* 0x000fe20000100800 */
[----:B------:R-:W-:-:S03]  /*8e20*/  SEL R35, R85, R35, !P3 ;  /* 0x0000002355237207 */ /* 0x000fc60005800000 */
[----:B------:R1:W-:Y:S04]  /*8e30*/  STL [R1+0x3a4], R26 ;  /* 0x0003a41a01007387 */ /* 0x0003e80000100800 */
[----:B------:R0:W-:Y:S01]  /*8e40*/  STL [R1+0x3a0], R28 ;  /* 0x0003a01c01007387 */ /* 0x0001e20000100800 */
[----:B-1----:R-:W-:-:S03]  /*8e50*/  IADD3 R26, P6, PT, R34, R7, RZ ;  /* 0x00000007221a7210 */ /* 0x002fc60007fde0ff */
[----:B------:R-:W-:Y:S01]  /*8e60*/  STL [R1+0x3bc], R32 ;  /* 0x0003bc2001007387 */ /* 0x000fe20000100800 */
[----:B------:R-:W-:Y:S01]  /*8e70*/  IMAD R35, R35, UR6, RZ ;  /* 0x0000000623237c24 */ /* 0x000fe2000f8e02ff */
[----:B0-----:R-:W-:Y:S02]  /*8e80*/  LEA.HI.X.SX32 R28, R34, R6, 0x1, P6 ;  /* 0x00000006221c7211 */ /* 0x001fe400030f0eff */
[----:B------:R-:W-:Y:S04]  /*8e90*/  STL [R1+0x3b8], R33 ;  /* 0x0003b82101007387 */ /* 0x000fe80000100800 */
[----:B------:R-:W-:Y:S04]  /*8ea0*/  STL [R1+0x3d4], R26 ;  /* 0x0003d41a01007387 */ /* 0x000fe80000100800 */
[----:B------:R-:W-:Y:S01]  /*8eb0*/  STL [R1+0x3d0], R28 ;  /* 0x0003d01c01007387 */ /* 0x000fe20000100800 */
[----:B------:R-:W-:Y:S01]  /*8ec0*/  PRMT R53, RZ, 0x7610, R53 ;  /* 0x00007610ff357816 */ /* 0x000fe20000000035 */
[----:B------:R-:W-:-:S02]  /*8ed0*/  @P2 IMAD.MOV.U32 R20, RZ, RZ, R26 ;  /* 0x000000ffff142224 */ /* 0x000fc400078e001a */
[----:B------:R-:W-:Y:S01]  /*8ee0*/  @P2 IMAD.MOV.U32 R21, RZ, RZ, R28 ;  /* 0x000000ffff152224 */ /* 0x000fe200078e001c */
[----:B------:R-:W-:-:S04]  /*8ef0*/  PRMT R30, RZ, 0x7610, R30 ;  /* 0x00007610ff1e7816 */ /* 0x000fc8000000001e */
[----:B------:R0:W3:Y:S04]  /*8f00*/  @P2 LDG.E.U8 R53, desc[UR18][R20.64] ;  /* 0x0000001214352981 */ /* 0x0000e8000c1e1100 */
[----:B----4-:R1:W-:Y:S02]  /*8f10*/  STL [R1+0x120], R31 ;  /* 0x0001201f01007387 */ /* 0x0103e40000100800 */
[----:B-1----:R-:W-:-:S04]  /*8f20*/  IADD3 R31, P6, PT, R35, R7, RZ ;  /* 0x00000007231f7210 */ /* 0x002fc80007fde0ff */
[----:B------:R-:W-:Y:S01]  /*8f30*/  LEA.HI.X.SX32 R32, R35, R6, 0x1, P6 ;  /* 0x0000000623207211 */ /* 0x000fe200030f0eff */
[----:B0-----:R-:W-:-:S04]  /*8f40*/  @P2 IMAD.MOV.U32 R20, RZ, RZ, R31 ;  /* 0x000000ffff142224 */ /* 0x001fc800078e001f */
[----:B------:R-:W-:-:S05]  /*8f50*/  @P2 IMAD.MOV.U32 R21, RZ, RZ, R32 ;  /* 0x000000ffff152224 */ /* 0x000fca00078e0020 */
[----:B------:R0:W4:Y:S01]  /*8f60*/  @P2 LDG.E.U8 R30, desc[UR18][R20.64] ;  /* 0x00000012141e2981 */ /* 0x000122000c1e1100 */
[----:B------:R-:W-:-:S05]  /*8f70*/  SEL R36, R85, R36, !P3 ;  /* 0x0000002455247207 */ /* 0x000fca0005800000 */
[----:B------:R-:W-:Y:S01]  /*8f80*/  IMAD R36, R36, UR6, RZ ;  /* 0x0000000624247c24 */ /* 0x000fe2000f8e02ff */
[----:B------:R-:W-:-:S04]  /*8f90*/  SEL R37, R85, R37, !P3 ;  /* 0x0000002555257207 */ /* 0x000fc80005800000 */
[C---:B------:R-:W-:Y:S01]  /*8fa0*/  IADD3 R26, P6, PT, R36.reuse, R7, RZ ;  /* 0x00000007241a7210 */ /* 0x040fe20007fde0ff */
[----:B------:R-:W-:Y:S01]  /*8fb0*/  STL [R1+0x3ec], R31 ;  /* 0x0003ec1f01007387 */ /* 0x000fe20000100800 */
[----:B------:R-:W-:Y:S02]  /*8fc0*/  SEL R14, R85, R14, !P3 ;  /* 0x0000000e550e7207 */ /* 0x000fe40005800000 */
[----:B------:R-:W-:Y:S01]  /*8fd0*/  LEA.HI.X.SX32 R28, R36, R6, 0x1, P6 ;  /* 0x00000006241c7211 */ /* 0x000fe200030f0eff */
[----:B--2---:R-:W-:Y:S01]  /*8fe0*/  STL [R1+0x124], R38 ;  /* 0x0001242601007387 */ /* 0x004fe20000100800 */
[----:B------:R-:W-:-:S03]  /*8ff0*/  IMAD R37, R37, UR6, RZ ;  /* 0x0000000625257c24 */ /* 0x000fc6000f8e02ff */
[----:B------:R-:W-:Y:S01]  /*9000*/  STL [R1+0x3e8], R32 ;  /* 0x0003e82001007387 */ /* 0x000fe20000100800 */
[----:B------:R-:W-:-:S03]  /*9010*/  IMAD R14, R14, UR6, RZ ;  /* 0x000000060e0e7c24 */ /* 0x000fc6000f8e02ff */
[----:B------:R-:W-:Y:S04]  /*9020*/  STL [R1+0x404], R26 ;  /* 0x0004041a01007387 */ /* 0x000fe80000100800 */
[----:B------:R-:W-:Y:S01]  /*9030*/  STL [R1+0x400], R28 ;  /* 0x0004001c01007387 */ /* 0x000fe20000100800 */
[----:B------:R-:W-:Y:S01]  /*9040*/  PRMT R50, RZ, 0x7610, R50 ;  /* 0x00007610ff327816 */ /* 0x000fe20000000032 */
[----:B0-----:R-:W-:Y:S01]  /*9050*/  @P2 IMAD.MOV.U32 R20, RZ, RZ, R26 ;  /* 0x000000ffff142224 */ /* 0x001fe200078e001a */
[----:B------:R-:W-:Y:S01]  /*9060*/  SEL R15, R85, R15, !P3 ;  /* 0x0000000f550f7207 */ /* 0x000fe20005800000 */
[----:B------:R-:W-:Y:S01]  /*9070*/  @P2 IMAD.MOV.U32 R21, RZ, RZ, R28 ;  /* 0x000000ffff152224 */ /* 0x000fe200078e001c */
[----:B------:R-:W-:-:S04]  /*9080*/  PRMT R29, RZ, 0x7610, R29 ;  /* 0x00007610ff1d7816 */ /* 0x000fc8000000001d */
[----:B------:R0:W2:Y:S02]  /*9090*/  @P2 LDG.E.U8 R50, desc[UR18][R20.64] ;  /* 0x0000001214322981 */ /* 0x0000a4000c1e1100 */
[----:B0-----:R-:W-:Y:S02]  /*90a0*/  IMAD R20, R15, UR6, RZ ;  /* 0x000000060f147c24 */ /* 0x001fe4000f8e02ff */
[----:B----4-:R0:W-:Y:S02]  /*90b0*/  STL [R1+0x104], R30 ;  /* 0x0001041e01007387 */ /* 0x0101e40000100800 */
[----:B0-----:R-:W-:-:S04]  /*90c0*/  IADD3 R30, P6, PT, R37, R7, RZ ;  /* 0x00000007251e7210 */ /* 0x001fc80007fde0ff */
[----:B------:R-:W-:Y:S02]  /*90d0*/  LEA.HI.X.SX32 R31, R37, R6, 0x1, P6 ;  /* 0x00000006251f7211 */ /* 0x000fe400030f0eff */
[----:B------:R-:W-:-:S03]  /*90e0*/  IADD3 R26, P6, PT, R14, R7, RZ ;  /* 0x000000070e1a7210 */ /* 0x000fc60007fde0ff */
[----:B------:R-:W-:Y:S01]  /*90f0*/  @P2 IMAD.MOV.U32 R15, RZ, RZ, R31 ;  /* 0x000000ffff0f2224 */ /* 0x000fe200078e001f */
[----:B------:R-:W-:Y:S01]  /*9100*/  LEA.HI.X.SX32 R28, R14, R6, 0x1, P6 ;  /* 0x000000060e1c7211 */ /* 0x000fe200030f0eff */
[----:B------:R-:W-:-:S05]  /*9110*/  @P2 IMAD.MOV.U32 R14, RZ, RZ, R30 ;  /* 0x000000ffff0e2224 */ /* 0x000fca00078e001e */
[----:B------:R0:W4:Y:S01]  /*9120*/  @P2 LDG.E.U8 R29, desc[UR18][R14.64] ;  /* 0x000000120e1d2981 */ /* 0x000122000c1e1100 */
[----:B------:R-:W-:-:S03]  /*9130*/  SEL R16, R85, R16, !P3 ;  /* 0x0000001055107207 */ /* 0x000fc60005800000 */
[----:B------:R-:W-:Y:S04]  /*9140*/  STL [R1+0x41c], R30 ;  /* 0x00041c1e01007387 */ /* 0x000fe80000100800 */
[----:B------:R-:W-:Y:S04]  /*9150*/  STL [R1+0x418], R31 ;  /* 0x0004181f01007387 */ /* 0x000fe80000100800 */
[----:B------:R-:W-:Y:S04]  /*9160*/  STL [R1+0x434], R26 ;  /* 0x0004341a01007387 */ /* 0x000fe80000100800 */
[----:B------:R-:W-:Y:S01]  /*9170*/  STL [R1+0x430], R28 ;  /* 0x0004301c01007387 */ /* 0x000fe20000100800 */
[----:B------:R-:W-:Y:S01]  /*9180*/  PRMT R51, RZ, 0x7610, R51 ;  /* 0x00007610ff337816 */ /* 0x000fe20000000033 */
[----:B------:R-:W-:-:S02]  /*9190*/  IMAD R16, R16, UR6, RZ ;  /* 0x0000000610107c24 */ /* 0x000fc4000f8e02ff */
[----:B0-----:R-:W-:Y:S02]  /*91a0*/  @P2 IMAD.MOV.U32 R14, RZ, RZ, R26 ;  /* 0x000000ffff0e2224 */ /* 0x001fe400078e001a */
[----:B------:R-:W-:Y:S01]  /*91b0*/  @P2 IMAD.MOV.U32 R15, RZ, RZ, R28 ;  /* 0x000000ffff0f2224 */ /* 0x000fe200078e001c */
[----:B------:R-:W-:-:S04]  /*91c0*/  PRMT R27, RZ, 0x7610, R27 ;  /* 0x00007610ff1b7816 */ /* 0x000fc8000000001b */
[----:B------:R0:W2:Y:S01]  /*91d0*/  @P2 LDG.E.U8 R51, desc[UR18][R14.64] ;  /* 0x000000120e332981 */ /* 0x0000a2000c1e1100 */
[----:B------:R-:W-:-:S03]  /*91e0*/  PRMT R25, RZ, 0x7610, R25 ;  /* 0x00007610ff197816 */ /* 0x000fc60000000019 */
[----:B----4-:R1:W-:Y:S02]  /*91f0*/  STL [R1+0x100], R29 ;  /* 0x0001001d01007387 */ /* 0x0103e40000100800 */
[----:B-1----:R-:W-:-:S04]  /*9200*/  IADD3 R29, P6, PT, R20, R7, RZ ;  /* 0x00000007141d7210 */ /* 0x002fc80007fde0ff */
[-C--:B------:R-:W-:Y:S02]  /*9210*/  LEA.HI.X.SX32 R30, R20, R6.reuse, 0x1, P6 ;  /* 0x00000006141e7211 */ /* 0x080fe400030f0eff */
[C---:B------:R-:W-:Y:S01]  /*9220*/  IADD3 R26, P6, PT, R16.reuse, R7, RZ ;  /* 0x00000007101a7210 */ /* 0x040fe20007fde0ff */
[----:B0-----:R-:W-:Y:S02]  /*9230*/  @P2 IMAD.MOV.U32 R14, RZ, RZ, R29 ;  /* 0x000000ffff0e2224 */ /* 0x001fe400078e001d */
[----:B------:R-:W-:Y:S01]  /*9240*/  @P2 IMAD.MOV.U32 R15, RZ, RZ, R30 ;  /* 0x000000ffff0f2224 */ /* 0x000fe200078e001e */
[----:B------:R-:W-:-:S04]  /*9250*/  LEA.HI.X.SX32 R28, R16, R6, 0x1, P6 ;  /* 0x00000006101c7211 */ /* 0x000fc800030f0eff */
[----:B------:R0:W4:Y:S02]  /*9260*/  @P2 LDG.E.U8 R27, desc[UR18][R14.64] ;  /* 0x000000120e1b2981 */ /* 0x000124000c1e1100 */
[----:B0-----:R-:W-:Y:S02]  /*9270*/  @P2 IMAD.MOV.U32 R14, RZ, RZ, R26 ;  /* 0x000000ffff0e2224 */ /* 0x001fe400078e001a */
[----:B------:R-:W-:-:S05]  /*9280*/  @P2 IMAD.MOV.U32 R15, RZ, RZ, R28 ;  /* 0x000000ffff0f2224 */ /* 0x000fca00078e001c */
[----:B------:R-:W2:Y:S01]  /*9290*/  @P2 LDG.E.U8 R25, desc[UR18][R14.64] ;  /* 0x000000120e192981 */ /* 0x000ea2000c1e1100 */
[----:B------:R-:W-:-:S03]  /*92a0*/  SEL R17, R85, R17, !P3 ;  /* 0x0000001155117207 */ /* 0x000fc60005800000 */
[----:B------:R-:W-:Y:S02]  /*92b0*/  STL [R1+0x44c], R29 ;  /* 0x00044c1d01007387 */ /* 0x000fe40000100800 */
[----:B------:R-:W-:Y:S01]  /*92c0*/  IMAD R17, R17, UR6, RZ ;  /* 0x0000000611117c24 */ /* 0x000fe2000f8e02ff */
[C---:B------:R-:W-:Y:S01]  /*92d0*/  SEL R12, R85.reuse, R12, !P3 ;  /* 0x0000000c550c7207 */ /* 0x040fe20005800000 */
[----:B------:R-:W-:Y:S04]  /*92e0*/  STL [R1+0x448], R30 ;  /* 0x0004481e01007387 */ /* 0x000fe80000100800 */
[----:B------:R-:W-:Y:S04]  /*92f0*/  STL [R1+0x464], R26 ;  /* 0x0004641a01007387 */ /* 0x000fe80000100800 */
[----:B------:R-:W-:Y:S01]  /*9300*/  STL [R1+0x460], R28 ;  /* 0x0004601c01007387 */ /* 0x000fe20000100800 */
[----:B------:R-:W-:Y:S01]  /*9310*/  IMAD R12, R12, UR6, RZ ;  /* 0x000000060c0c7c24 */ /* 0x000fe2000f8e02ff */
[----:B------:R-:W-:-:S02]  /*9320*/  SEL R13, R85, R13, !P3 ;  /* 0x0000000d550d7207 */ /* 0x000fc40005800000 */
[----:B------:R-:W-:-:S03]  /*9330*/  PRMT R49, RZ, 0x7610, R49 ;  /* 0x00007610ff317816 */ /* 0x000fc60000000031 */
[----:B------:R-:W-:Y:S01]  /*9340*/  IMAD R16, R13, UR6, RZ ;  /* 0x000000060d107c24 */ /* 0x000fe2000f8e02ff */
[----:B------:R-:W-:Y:S01]  /*9350*/  PRMT R24, RZ, 0x7610, R24 ;  /* 0x00007610ff187816 */ /* 0x000fe20000000018 */
[----:B----4-:R0:W-:Y:S02]  /*9360*/  STL [R1+0xe4], R27 ;  /* 0x0000e41b01007387 */ /* 0x0101e40000100800 */
[----:B0-----:R-:W-:-:S04]  /*9370*/  IADD3 R27, P6, PT, R17, R7, RZ ;  /* 0x00000007111b7210 */ /* 0x001fc80007fde0ff */
[----:B------:R-:W-:Y:S01]  /*9380*/  LEA.HI.X.SX32 R17, R17, R6, 0x1, P6 ;  /* 0x0000000611117211 */ /* 0x000fe200030f0eff */
[----:B------:R-:W-:Y:S04]  /*9390*/  STL [R1+0x47c], R27 ;  /* 0x00047c1b01007387 */ /* 0x000fe80000100800 */
[----:B--2---:R0:W-:Y:S01]  /*93a0*/  STL [R1+0xe0], R25 ;  /* 0x0000e01901007387 */ /* 0x0041e20000100800 */
[----:B------:R-:W-:Y:S01]  /*93b0*/  @P2 IMAD.MOV.U32 R13, RZ, RZ, R17 ;  /* 0x000000ffff0d2224 */ /* 0x000fe200078e0011 */
[----:B0-----:R-:W-:-:S04]  /*93c0*/  IADD3 R25, P6, PT, R12, R7, RZ ;  /* 0x000000070c197210 */ /* 0x001fc80007fde0ff */
[----:B------:R-:W-:Y:S01]  /*93d0*/  LEA.HI.X.SX32 R26, R12, R6, 0x1, P6 ;  /* 0x000000060c1a7211 */ /* 0x000fe200030f0eff */
[----:B------:R-:W-:-:S05]  /*93e0*/  @P2 IMAD.MOV.U32 R12, RZ, RZ, R27 ;  /* 0x000000ffff0c2224 */ /* 0x000fca00078e001b */
[----:B------:R0:W2:Y:S02]  /*93f0*/  @P2 LDG.E.U8 R49, desc[UR18][R12.64] ;  /* 0x000000120c312981 */ /* 0x0000a4000c1e1100 */
[----:B0-----:R-:W-:Y:S02]  /*9400*/  @P2 IMAD.MOV.U32 R12, RZ, RZ, R25 ;  /* 0x000000ffff0c2224 */ /* 0x001fe400078e0019 */
[----:B------:R-:W-:-:S05]  /*9410*/  @P2 IMAD.MOV.U32 R13, RZ, RZ, R26 ;  /* 0x000000ffff0d2224 */ /* 0x000fca00078e001a */
[----:B------:R0:W4:Y:S01]  /*9420*/  @P2 LDG.E.U8 R24, desc[UR18][R12.64] ;  /* 0x000000120c182981 */ /* 0x000122000c1e1100 */
[----:B------:R-:W-:-:S03]  /*9430*/  SEL R14, R85, R72, !P3 ;  /* 0x00000048550e7207 */ /* 0x000fc60005800000 */
[----:B------:R1:W-:Y:S02]  /*9440*/  STL [R1+0x478], R17 ;  /* 0x0004781101007387 */ /* 0x0003e40000100800 */
[----:B------:R-:W-:Y:S02]  /*9450*/  IMAD R15, R14, UR6, RZ ;  /* 0x000000060e0f7c24 */ /* 0x000fe4000f8e02ff */
[----:B------:R-:W-:Y:S01]  /*9460*/  STL [R1+0x494], R25 ;  /* 0x0004941901007387 */ /* 0x000fe20000100800 */
[----:B0-----:R-:W-:Y:S02]  /*9470*/  SEL R12, R85, R71, !P3 ;  /* 0x00000047550c7207 */ /* 0x001fe40005800000 */
[----:B-1----:R-:W-:Y:S01]  /*9480*/  IADD3 R17, P6, PT, R16, R7, RZ ;  /* 0x0000000710117210 */ /* 0x002fe20007fde0ff */
[----:B------:R0:W-:Y:S04]  /*9490*/  STL [R1+0x490], R26 ;  /* 0x0004901a01007387 */ /* 0x0001e80000100800 */
[----:B------:R-:W-:Y:S01]  /*94a0*/  STL [R1+0x4ac], R17 ;  /* 0x0004ac1101007387 */ /* 0x000fe20000100800 */
[----:B------:R-:W-:-:S02]  /*94b0*/  PRMT R48, RZ, 0x7610, R48 ;  /* 0x00007610ff307816 */ /* 0x000fc40000000030 */
[----:B0-----:R-:W-:Y:S01]  /*94c0*/  LEA.HI.X.SX32 R26, R16, R6, 0x1, P6 ;  /* 0x00000006101a7211 */ /* 0x001fe200030f0eff */
[----:B------:R-:W-:Y:S02]  /*94d0*/  IMAD R16, R12, UR6, RZ ;  /* 0x000000060c107c24 */ /* 0x000fe4000f8e02ff */
[----:B------:R-:W-:Y:S02]  /*94e0*/  @P2 IMAD.MOV.U32 R12, RZ, RZ, R17 ;  /* 0x000000ffff0c2224 */ /* 0x000fe400078e0011 */
[----:B------:R-:W-:Y:S01]  /*94f0*/  @P2 IMAD.MOV.U32 R13, RZ, RZ, R26 ;  /* 0x000000ffff0d2224 */ /* 0x000fe200078e001a */
[----:B------:R-:W-:-:S04]  /*9500*/  PRMT R23, RZ, 0x7610, R23 ;  /* 0x00007610ff177816 */ /* 0x000fc80000000017 */
[----:B------:R0:W2:Y:S04]  /*9510*/  @P2 LDG.E.U8 R48, desc[UR18][R12.64] ;  /* 0x000000120c302981 */ /* 0x0000a8000c1e1100 */
[----:B----4-:R1:W-:Y:S02]  /*9520*/  STL [R1+0x18], R24 ;  /* 0x0000181801007387 */ /* 0x0103e40000100800 */
[----:B-1----:R-:W-:-:S04]  /*9530*/  IADD3 R24, P6, PT, R15, R7, RZ ;  /* 0x000000070f187210 */ /* 0x002fc80007fde0ff */
[----:B------:R-:W-:Y:S01]  /*9540*/  LEA.HI.X.SX32 R25, R15, R6, 0x1, P6 ;  /* 0x000000060f197211 */ /* 0x000fe200030f0eff */
[----:B0-----:R-:W-:-:S04]  /*9550*/  @P2 IMAD.MOV.U32 R12, RZ, RZ, R24 ;  /* 0x000000ffff0c2224 */ /* 0x001fc800078e0018 */
[----:B------:R-:W-:-:S05]  /*9560*/  @P2 IMAD.MOV.U32 R13, RZ, RZ, R25 ;  /* 0x000000ffff0d2224 */ /* 0x000fca00078e0019 */
[----:B------:R0:W4:Y:S01]  /*9570*/  @P2 LDG.E.U8 R23, desc[UR18][R12.64] ;  /* 0x000000120c172981 */ /* 0x000122000c1e1100 */
[C---:B------:R-:W-:Y:S02]  /*9580*/  SEL R14, R85.reuse, R70, !P3 ;  /* 0x00000046550e7207 */ /* 0x040fe40005800000 */
[----:B------:R-:W-:Y:S01]  /*9590*/  IADD3 R17, P6, PT, R16, R7, RZ ;  /* 0x0000000710117210 */ /* 0x000fe20007fde0ff */
[----:B------:R-:W-:Y:S02]  /*95a0*/  STL [R1+0x4a8], R26 ;  /* 0x0004a81a01007387 */ /* 0x000fe40000100800 */
[----:B------:R-:W-:Y:S02]  /*95b0*/  IMAD R15, R14, UR6, RZ ;  /* 0x000000060e0f7c24 */ /* 0x000fe4000f8e02ff */
[----:B------:R-:W-:Y:S01]  /*95c0*/  STL [R1+0xd4], R24 ;  /* 0x0000d41801007387 */ /* 0x000fe20000100800 */
[----:B0-----:R-:W-:-:S03]  /*95d0*/  SEL R12, R85, R69, !P3 ;  /* 0x00000045550c7207 */ /* 0x001fc60005800000 */
[----:B------:R0:W-:Y:S04]  /*95e0*/  STL [R1+0xd0], R25 ;  /* 0x0000d01901007387 */ /* 0x0001e80000100800 */
[----:B------:R-:W-:Y:S01]  /*95f0*/  STL [R1+0xf4], R17 ;  /* 0x0000f41101007387 */ /* 0x000fe20000100800 */
[----:B------:R-:W-:Y:S02]  /*9600*/  PRMT R46, RZ, 0x7610, R46 ;  /* 0x00007610ff2e7816 */ /* 0x000fe4000000002e */
[----:B0-----:R-:W-:Y:S01]  /*9610*/  LEA.HI.X.SX32 R25, R16, R6, 0x1, P6 ;  /* 0x0000000610197211 */ /* 0x001fe200030f0eff */
[----:B------:R-:W-:Y:S02]  /*9620*/  IMAD R16, R12, UR6, RZ ;  /* 0x000000060c107c24 */ /* 0x000fe4000f8e02ff */
[----:B------:R-:W-:-:S02]  /*9630*/  @P2 IMAD.MOV.U32 R12, RZ, RZ, R17 ;  /* 0x000000ffff0c2224 */ /* 0x000fc400078e0011 */
        /* <DEDUP_REMOVED lines=64> */
[----:B------:R-:W-:Y:S02]  /*9a40*/  PRMT R92, RZ, 0x7610, R92 ;  /* 0x00007610ff5c7816 */ /* 0x000fe4000000005c */
[----:B------:R-:W-:Y:S02]  /*9a50*/  SEL R14, R85, R62, !P3 ;  /* 0x0000003e550e7207 */ /* 0x000fe40005800000 */
[----:B------:R0:W2:Y:S01]  /*9a60*/  @P2 LDG.E.U8 R45, desc[UR18][R12.64] ;  /* 0x000000120c2d2981 */ /* 0x0000a2000c1e1100 */
[----:B------:R-:W-:Y:S02]  /*9a70*/  PRMT R89, RZ, 0x7610, R89 ;  /* 0x00007610ff597816 */ /* 0x000fe40000000059 */
[----:B------:R-:W-:Y:S02]  /*9a80*/  PRMT R91, RZ, 0x7610, R91 ;  /* 0x00007610ff5b7816 */ /* 0x000fe4000000005b */
[----:B------:R-:W-:-:S02]  /*9a90*/  PRMT R90, RZ, 0x7610, R90 ;  /* 0x00007610ff5a7816 */ /* 0x000fc4000000005a */
[----:B------:R-:W-:Y:S02]  /*9aa0*/  PRMT R0, RZ, 0x7610, R0 ;  /* 0x00007610ff007816 */ /* 0x000fe40000000000 */
[----:B------:R-:W-:Y:S02]  /*9ab0*/  PRMT R93, RZ, 0x7610, R93 ;  /* 0x00007610ff5d7816 */ /* 0x000fe4000000005d */
[----:B------:R-:W-:Y:S02]  /*9ac0*/  PRMT R5, RZ, 0x7610, R5 ;  /* 0x00007610ff057816 */ /* 0x000fe40000000005 */
[----:B------:R-:W-:Y:S02]  /*9ad0*/  ISETP.GE.AND P4, PT, R74, RZ, PT ;  /* 0x000000ff4a00720c */ /* 0x000fe40003f86270 */
[----:B------:R-:W-:Y:S01]  /*9ae0*/  PRMT R3, RZ, 0x7610, R3 ;  /* 0x00007610ff037816 */ /* 0x000fe20000000003 */
[----:B------:R-:W-:Y:S01]  /*9af0*/  IMAD.MOV.U32 R25, RZ, RZ, R19 ;  /* 0x000000ffff197224 */ /* 0x000fe200078e0013 */
[----:B------:R-:W-:-:S09]  /*9b00*/  PRMT R2, RZ, 0x7610, R2 ;  /* 0x00007610ff027816 */ /* 0x000fd20000000002 */
[----:B------:R-:W-:Y:S01]  /*9b10*/  @!P4 IMAD.MOV R25, RZ, RZ, -R25 ;  /* 0x000000ffff19c224 */ /* 0x000fe200078e0a19 */
[----:B------:R-:W-:Y:S02]  /*9b20*/  ISETP.GT.U32.AND P4, PT, R9, R11, PT ;  /* 0x0000000b0900720c */ /* 0x000fe40003f84070 */
[----:B------:R-:W-:-:S11]  /*9b30*/  PRMT R4, RZ, 0x7610, R4 ;  /* 0x00007610ff047816 */ /* 0x000fd60000000004 */
[----:B------:R-:W-:-:S05]  /*9b40*/  @!P4 IMAD.IADD R11, R11, 0x1, -R9 ;  /* 0x000000010b0bc824 */ /* 0x000fca00078e0a09 */
[----:B------:R-:W-:-:S13]  /*9b50*/  ISETP.GT.U32.AND P4, PT, R9, R11, PT ;  /* 0x0000000b0900720c */ /* 0x000fda0003f84070 */
[----:B------:R-:W-:-:S04]  /*9b60*/  @!P4 IMAD.IADD R11, R11, 0x1, -R9 ;  /* 0x000000010b0bc824 */ /* 0x000fc800078e0a09 */
[----:B------:R-:W-:-:S04]  /*9b70*/  IMAD.MOV.U32 R27, RZ, RZ, R11 ;  /* 0x000000ffff1b7224 */ /* 0x000fc800078e000b */
[----:B------:R-:W-:Y:S01]  /*9b80*/  @!P5 IMAD.MOV R27, RZ, RZ, -R27 ;  /* 0x000000ffff1bd224 */ /* 0x000fe200078e0a1b */
[----:B----4-:R1:W-:Y:S02]  /*9b90*/  STL [R1], R20 ;  /* 0x0000001401007387 */ /* 0x0103e40000100800 */
[----:B-1----:R-:W-:-:S04]  /*9ba0*/  IADD3 R20, P6, PT, R15, R7, RZ ;  /* 0x000000070f147210 */ /* 0x002fc80007fde0ff */
[----:B------:R-:W-:Y:S01]  /*9bb0*/  LEA.HI.X.SX32 R21, R15, R6, 0x1, P6 ;  /* 0x000000060f157211 */ /* 0x000fe200030f0eff */
[----:B0-----:R-:W-:Y:S01]  /*9bc0*/  @P2 IMAD.MOV.U32 R12, RZ, RZ, R20 ;  /* 0x000000ffff0c2224 */ /* 0x001fe200078e0014 */
[----:B------:R-:W-:-:S03]  /*9bd0*/  IADD3 R17, P6, PT, R16, R7, RZ ;  /* 0x0000000710117210 */ /* 0x000fc60007fde0ff */
[----:B------:R-:W-:Y:S02]  /*9be0*/  @P2 IMAD.MOV.U32 R13, RZ, RZ, R21 ;  /* 0x000000ffff0d2224 */ /* 0x000fe400078e0015 */
[----:B------:R-:W-:Y:S01]  /*9bf0*/  IMAD R15, R14, UR6, RZ ;  /* 0x000000060e0f7c24 */ /* 0x000fe2000f8e02ff */
[----:B------:R0:W-:Y:S04]  /*9c00*/  STL [R1+0x270], R22 ;  /* 0x0002701601007387 */ /* 0x0001e80000100800 */
[----:B------:R1:W4:Y:S04]  /*9c10*/  @P2 LDG.E.U8 R92, desc[UR18][R12.64] ;  /* 0x000000120c5c2981 */ /* 0x000328000c1e1100 */
[----:B------:R2:W-:Y:S01]  /*9c20*/  STL [R1+0x28c], R20 ;  /* 0x00028c1401007387 */ /* 0x0005e20000100800 */
[----:B0-----:R-:W-:-:S02]  /*9c30*/  LEA.HI.X.SX32 R22, R16, R6, 0x1, P6 ;  /* 0x0000000610167211 */ /* 0x001fc400030f0eff */
[----:B-1----:R-:W-:Y:S01]  /*9c40*/  SEL R12, R85, R61, !P3 ;  /* 0x0000003d550c7207 */ /* 0x002fe20005800000 */
[----:B------:R0:W-:Y:S01]  /*9c50*/  STL [R1+0x288], R21 ;  /* 0x0002881501007387 */ /* 0x0001e20000100800 */
[----:B--2---:R-:W-:-:S03]  /*9c60*/  IADD3 R20, P6, PT, R15, R7, RZ ;  /* 0x000000070f147210 */ /* 0x004fc60007fde0ff */
[----:B------:R-:W-:Y:S02]  /*9c70*/  IMAD R16, R12, UR6, RZ ;  /* 0x000000060c107c24 */ /* 0x000fe4000f8e02ff */
[----:B------:R-:W-:Y:S02]  /*9c80*/  @P2 IMAD.MOV.U32 R12, RZ, RZ, R17 ;  /* 0x000000ffff0c2224 */ /* 0x000fe400078e0011 */
[----:B------:R-:W-:Y:S01]  /*9c90*/  @P2 IMAD.MOV.U32 R13, RZ, RZ, R22 ;  /* 0x000000ffff0d2224 */ /* 0x000fe200078e0016 */
[----:B0-----:R-:W-:Y:S02]  /*9ca0*/  LEA.HI.X.SX32 R21, R15, R6, 0x1, P6 ;  /* 0x000000060f157211 */ /* 0x001fe400030f0eff */
[----:B------:R-:W-:Y:S02]  /*9cb0*/  SEL R14, R85, R60, !P3 ;  /* 0x0000003c550e7207 */ /* 0x000fe40005800000 */
[----:B------:R0:W2:Y:S04]  /*9cc0*/  @P2 LDG.E.U8 R89, desc[UR18][R12.64] ;  /* 0x000000120c592981 */ /* 0x0000a8000c1e1100 */
[----:B------:R1:W-:Y:S01]  /*9cd0*/  STL [R1+0x2a4], R17 ;  /* 0x0002a41101007387 */ /* 0x0003e20000100800 */
[----:B------:R-:W-:-:S02]  /*9ce0*/  IMAD R15, R14, UR6, RZ ;  /* 0x000000060e0f7c24 */ /* 0x000fc4000f8e02ff */
[----:B0-----:R-:W-:Y:S02]  /*9cf0*/  @P2 IMAD.MOV.U32 R12, RZ, RZ, R20 ;  /* 0x000000ffff0c2224 */ /* 0x001fe400078e0014 */
[----:B------:R-:W-:Y:S01]  /*9d00*/  @P2 IMAD.MOV.U32 R13, RZ, RZ, R21 ;  /* 0x000000ffff0d2224 */ /* 0x000fe200078e0015 */
[C---:B-1----:R-:W-:Y:S01]  /*9d10*/  IADD3 R17, P6, PT, R16.reuse, R7, RZ ;  /* 0x0000000710117210 */ /* 0x042fe20007fde0ff */
[----:B------:R0:W-:Y:S04]  /*9d20*/  STL [R1+0x2a0], R22 ;  /* 0x0002a01601007387 */ /* 0x0001e80000100800 */
[----:B------:R1:W2:Y:S04]  /*9d30*/  @P2 LDG.E.U8 R91, desc[UR18][R12.64] ;  /* 0x000000120c5b2981 */ /* 0x0002a8000c1e1100 */
[----:B------:R3:W-:Y:S01]  /*9d40*/  STL [R1+0x2bc], R20 ;  /* 0x0002bc1401007387 */ /* 0x0007e20000100800 */
[----:B0-----:R-:W-:-:S02]  /*9d50*/  LEA.HI.X.SX32 R22, R16, R6, 0x1, P6 ;  /* 0x0000000610167211 */ /* 0x001fc400030f0eff */
[----:B-1----:R-:W-:Y:S01]  /*9d60*/  SEL R12, R85, R59, !P3 ;  /* 0x0000003b550c7207 */ /* 0x002fe20005800000 */
[----:B------:R0:W-:Y:S01]  /*9d70*/  STL [R1+0x2b8], R21 ;  /* 0x0002b81501007387 */ /* 0x0001e20000100800 */
[----:B---3--:R-:W-:-:S03]  /*9d80*/  IADD3 R20, P6, PT, R15, R7, RZ ;  /* 0x000000070f147210 */ /* 0x008fc60007fde0ff */
[----:B------:R-:W-:Y:S02]  /*9d90*/  IMAD R16, R12, UR6, RZ ;  /* 0x000000060c107c24 */ /* 0x000fe4000f8e02ff */
[----:B------:R-:W-:Y:S02]  /*9da0*/  @P2 IMAD.MOV.U32 R12, RZ, RZ, R17 ;  /* 0x000000ffff0c2224 */ /* 0x000fe400078e0011 */
[----:B------:R-:W-:Y:S01]  /*9db0*/  @P2 IMAD.MOV.U32 R13, RZ, RZ, R22 ;  /* 0x000000ffff0d2224 */ /* 0x000fe200078e0016 */
[----:B0-----:R-:W-:Y:S02]  /*9dc0*/  LEA.HI.X.SX32 R21, R15, R6, 0x1, P6 ;  /* 0x000000060f157211 */ /* 0x001fe400030f0eff */
[----:B------:R-:W-:Y:S02]  /*9dd0*/  SEL R14, R85, R58, !P3 ;  /* 0x0000003a550e7207 */ /* 0x000fe40005800000 */
[----:B------:R0:W3:Y:S04]  /*9de0*/  @P2 LDG.E.U8 R90, desc[UR18][R12.64] ;  /* 0x000000120c5a2981 */ /* 0x0000e8000c1e1100 */
        /* <DEDUP_REMOVED lines=11> */
[----:B------:R-:W-:-:S03]  /*9ea0*/  IADD3 R20, P6, PT, R15, R7, RZ ;  /* 0x000000070f147210 */ /* 0x000fc60007fde0ff */
[----:B------:R-:W-:Y:S02]  /*9eb0*/  IMAD R16, R12, UR6, RZ ;  /* 0x000000060c107c24 */ /* 0x000fe4000f8e02ff */
[----:B------:R-:W-:Y:S02]  /*9ec0*/  @P2 IMAD.MOV.U32 R12, RZ, RZ, R17 ;  /* 0x000000ffff0c2224 */ /* 0x000fe400078e0011 */
[----:B------:R-:W-:Y:S01]  /*9ed0*/  @P2 IMAD.MOV.U32 R13, RZ, RZ, R22 ;  /* 0x000000ffff0d2224 */ /* 0x000fe200078e0016 */
[----:B0-----:R-:W-:-:S04]  /*9ee0*/  LEA.HI.X.SX32 R21, R15, R6, 0x1, P6 ;  /* 0x000000060f157211 */ /* 0x001fc800030f0eff */
[----:B------:R0:W2:Y:S01]  /*9ef0*/  @P2 LDG.E.U8 R93, desc[UR18][R12.64] ;  /* 0x000000120c5d2981 */ /* 0x0000a2000c1e1100 */
[----:B------:R-:W-:-:S03]  /*9f00*/  SEL R14, R85, R55, !P3 ;  /* 0x00000037550e7207 */ /* 0x000fc60005800000 */
[----:B------:R1:W-:Y:S01]  /*9f10*/  STL [R1+0x304], R17 ;  /* 0x0003041101007387 */ /* 0x0003e20000100800 */
[----:B0-----:R-:W-:Y:S02]  /*9f20*/  @P2 IMAD.MOV.U32 R12, RZ, RZ, R20 ;  /* 0x000000ffff0c2224 */ /* 0x001fe400078e0014 */
[----:B------:R-:W-:Y:S01]  /*9f30*/  @P2 IMAD.MOV.U32 R13, RZ, RZ, R21 ;  /* 0x000000ffff0d2224 */ /* 0x000fe200078e0015 */
[----:B-1----:R-:W-:Y:S01]  /*9f40*/  IADD3 R17, P6, PT, R16, R7, RZ ;  /* 0x0000000710117210 */ /* 0x002fe20007fde0ff */
[----:B------:R-:W-:-:S03]  /*9f50*/  IMAD R14, R14, UR6, RZ ;  /* 0x000000060e0e7c24 */ /* 0x000fc6000f8e02ff */
[----:B------:R0:W2:Y:S04]  /*9f60*/  @P2 LDG.E.U8 R5, desc[UR18][R12.64] ;  /* 0x000000120c052981 */ /* 0x0000a8000c1e1100 */
[----:B------:R1:W-:Y:S01]  /*9f70*/  STL [R1+0x300], R22 ;  /* 0x0003001601007387 */ /* 0x0003e20000100800 */
[----:B0-----:R-:W-:-:S03]  /*9f80*/  SEL R12, R85, R56, !P3 ;  /* 0x00000038550c7207 */ /* 0x001fc60005800000 */
[----:B------:R0:W-:Y:S01]  /*9f90*/  STL [R1+0x31c], R20 ;  /* 0x00031c1401007387 */ /* 0x0001e20000100800 */
[-C--:B-1----:R-:W-:Y:S01]  /*9fa0*/  LEA.HI.X.SX32 R22, R16, R6.reuse, 0x1, P6 ;  /* 0x0000000610167211 */ /* 0x082fe200030f0eff */
[----:B------:R-:W-:Y:S02]  /*9fb0*/  IMAD R15, R12, UR6, RZ ;  /* 0x000000060c0f7c24 */ /* 0x000fe4000f8e02ff */
[----:B------:R1:W-:Y:S01]  /*9fc0*/  STL [R1+0x318], R21 ;  /* 0x0003181501007387 */ /* 0x0003e20000100800 */
[----:B------:R-:W-:Y:S01]  /*9fd0*/  @P2 IMAD.MOV.U32 R12, RZ, RZ, R17 ;  /* 0x000000ffff0c2224 */ /* 0x000fe200078e0011 */
[----:B0-----:R-:W-:Y:S01]  /*9fe0*/  IADD3 R20, P6, PT, R14, R7, RZ ;  /* 0x000000070e147210 */ /* 0x001fe20007fde0ff */
[----:B------:R-:W-:Y:S01]  /*9ff0*/  @P2 IMAD.MOV.U32 R13, RZ, RZ, R22 ;  /* 0x000000ffff0d2224 */ /* 0x000fe200078e0016 */
[----:B------:R0:W-:Y:S01]  /*a000*/  STL [R1+0x334], R17 ;  /* 0x0003341101007387 */ /* 0x0001e20000100800 */
[----:B------:R-:W-:Y:S02]  /*a010*/  LOP3.LUT R16, R10, 0x64, RZ, 0xfc, !PT ;  /* 0x000000640a107812 */ /* 0x000fe400078efcff */
[----:B-1----:R-:W-:Y:S01]  /*a020*/  LEA.HI.X.SX32 R21, R14, R6, 0x1, P6 ;  /* 0x000000060e157211 */ /* 0x002fe200030f0eff */
[----:B------:R1:W2:Y:S01]  /*a030*/  @P2 LDG.E.U8 R3, desc[UR18][R12.64] ;  /* 0x000000120c032981 */ /* 0x0002a2000c1e1100 */
[----:B------:R-:W-:-:S02]  /*a040*/  IABS R14, R16 ;  /* 0x00000010000e7213 */ /* 0x000fc40000000000 */
[----:B0-----:R-:W-:Y:S01]  /*a050*/  IADD3 R17, P6, PT, R15, R7, RZ ;  /* 0x000000070f117210 */ /* 0x001fe20007fde0ff */
[----:B-1----:R-:W-:-:S03]  /*a060*/  @P2 IMAD.MOV.U32 R12, RZ, RZ, R20 ;  /* 0x000000ffff0c2224 */ /* 0x002fc600078e0014 */
[----:B------:R-:W-:Y:S01]  /*a070*/  LEA.HI.X.SX32 R15, R15, R6, 0x1, P6 ;  /* 0x000000060f0f7211 */ /* 0x000fe200030f0eff */
[----:B------:R-:W-:Y:S01]  /*a080*/  @P2 IMAD.MOV.U32 R13, RZ, RZ, R21 ;  /* 0x000000ffff0d2224 */ /* 0x000fe200078e0015 */
[----:B------:R-:W-:-:S04]  /*a090*/  ISETP.GT.U32.AND P6, PT, R9, R18, PT ;  /* 0x000000120900720c */ /* 0x000fc80003fc4070 */
[----:B------:R0:W2:Y:S04]  /*a0a0*/  @P2 LDG.E.U8 R2, desc[UR18][R12.64] ;  /* 0x000000120c022981 */ /* 0x0000a8000c1e1100 */
[----:B------:R-:W-:Y:S01]  /*a0b0*/  STL [R1+0x330], R22 ;  /* 0x0003301601007387 */ /* 0x000fe20000100800 */
[----:B0-----:R-:W-:-:S03]  /*a0c0*/  IMAD.MOV.U32 R12, RZ, RZ, R14 ;  /* 0x000000ffff0c7224 */ /* 0x001fc600078e000e */
[----:B------:R-:W-:Y:S01]  /*a0d0*/  STL [R1+0x34c], R20 ;  /* 0x00034c1401007387 */ /* 0x000fe20000100800 */
[----:B------:R-:W-:Y:S02]  /*a0e0*/  @P2 IMAD.MOV.U32 R14, RZ, RZ, R17 ;  /* 0x000000ffff0e2224 */ /* 0x000fe400078e0011 */
[----:B------:R-:W-:Y:S01]  /*a0f0*/  IMAD.HI.U32 R13, R8, R12, RZ ;  /* 0x0000000c080d7227 */ /* 0x000fe200078e00ff */
[----:B------:R-:W-:Y:S04]  /*a100*/  STL [R1+0x348], R21 ;  /* 0x0003481501007387 */ /* 0x000fe80000100800 */
[----:B------:R0:W-:Y:S01]  /*a110*/  STL [R1+0x364], R17 ;  /* 0x0003641101007387 */ /* 0x0001e20000100800 */
[----:B------:R-:W-:Y:S02]  /*a120*/  IMAD.MOV R13, RZ, RZ, -R13 ;  /* 0x000000ffff0d7224 */ /* 0x000fe400078e0a0d */
[----:B------:R-:W-:Y:S01]  /*a130*/  @!P6 IMAD.IADD R18, R18, 0x1, -R9 ;  /* 0x000000011212e824 */ /* 0x000fe200078e0a09 */
[----:B------:R1:W2:Y:S01]  /*a140*/  @P2 LDG.E.U8 R4, desc[UR18][R14.64] ;  /* 0x000000120e042981 */ /* 0x0002a2000c1e1100 */
[----:B------:R-:W-:Y:S01]  /*a150*/  IMAD R12, R9, R13, R12 ;  /* 0x0000000d090c7224 */ /* 0x000fe200078e020c */
[----:B0-----:R-:W-:Y:S01]  /*a160*/  LOP3.LUT R17, R10, 0x6c, RZ, 0xfc, !PT ;  /* 0x0000006c0a117812 */ /* 0x001fe200078efcff */
[----:B------:R-:W-:-:S03]  /*a170*/  IMAD.MOV.U32 R26, RZ, RZ, R18 ;  /* 0x000000ffff1a7224 */ /* 0x000fc600078e0012 */
[----:B-1----:R-:W-:Y:S01]  /*a180*/  IABS R14, R17 ;  /* 0x00000011000e7213 */ /* 0x002fe20000000000 */
[----:B------:R-:W-:Y:S01]  /*a190*/  @!P1 IMAD.MOV R26, RZ, RZ, -R26 ;  /* 0x000000ffff1a9224 */ /* 0x000fe200078e0a1a */
[----:B------:R-:W-:-:S03]  /*a1a0*/  ISETP.GT.U32.AND P1, PT, R9, R12, PT ;  /* 0x0000000c0900720c */ /* 0x000fc60003f24070 */
[----:B------:R-:W-:-:S04]  /*a1b0*/  IMAD.HI.U32 R13, R8, R14, RZ ;  /* 0x0000000e080d7227 */ /* 0x000fc800078e00ff */
[----:B------:R-:W-:Y:S01]  /*a1c0*/  IMAD.MOV R13, RZ, RZ, -R13 ;  /* 0x000000ffff0d7224 */ /* 0x000fe200078e0a0d */
[----:B------:R-:W-:-:S03]  /*a1d0*/  ISETP.GE.AND P6, PT, R16, RZ, PT ;  /* 0x000000ff1000720c */ /* 0x000fc60003fc6270 */
[----:B------:R-:W-:Y:S01]  /*a1e0*/  IMAD R14, R9, R13, R14 ;  /* 0x0000000d090e7224 */ /* 0x000fe200078e020e */
[----:B------:R-:W-:Y:S01]  /*a1f0*/  LOP3.LUT R16, R10, 0x74, RZ, 0xfc, !PT ;  /* 0x000000740a107812 */ /* 0x000fe200078efcff */
[----:B------:R-:W-:-:S03]  /*a200*/  @!P1 IMAD.IADD R12, R12, 0x1, -R9 ;  /* 0x000000010c0c9824 */ /* 0x000fc600078e0a09 */
[C---:B------:R-:W-:Y:S02]  /*a210*/  ISETP.GT.U32.AND P4, PT, R9.reuse, R14, PT ;  /* 0x0000000e0900720c */ /* 0x040fe40003f84070 */
[----:B------:R-:W-:Y:S01]  /*a220*/  IABS R13, R16 ;  /* 0x00000010000d7213 */ /* 0x000fe20000000000 */
[----:B------:R0:W-:Y:S01]  /*a230*/  STL [R1+0x360], R15 ;  /* 0x0003600f01007387 */ /* 0x0001e20000100800 */
[----:B------:R-:W-:-:S03]  /*a240*/  ISETP.GT.U32.AND P1, PT, R9, R12, PT ;  /* 0x0000000c0900720c */ /* 0x000fc60003f24070 */
[----:B0-----:R-:W-:-:S04]  /*a250*/  IMAD.HI.U32 R15, R8, R13, RZ ;  /* 0x0000000d080f7227 */ /* 0x001fc800078e00ff */
[----:B------:R-:W-:Y:S02]  /*a260*/  IMAD.MOV R11, RZ, RZ, -R15 ;  /* 0x000000ffff0b7224 */ /* 0x000fe400078e0a0f */
[----:B------:R-:W-:Y:S02]  /*a270*/  @!P4 IMAD.IADD R14, R14, 0x1, -R9 ;  /* 0x000000010e0ec824 */ /* 0x000fe400078e0a09 */
[C---:B------:R-:W-:Y:S01]  /*a280*/  IMAD R11, R9.reuse, R11, R13 ;  /* 0x0000000b090b7224 */ /* 0x040fe200078e020d */
[----:B------:R-:W-:Y:S01]  /*a290*/  LOP3.LUT R15, R10, 0x7c, RZ, 0xfc, !PT ;  /* 0x0000007c0a0f7812 */ /* 0x000fe200078efcff */
[----:B------:R-:W-:Y:S01]  /*a2a0*/  @!P1 IMAD.IADD R12, R12, 0x1, -R9 ;  /* 0x000000010c0c9824 */ /* 0x000fe200078e0a09 */
[C---:B------:R-:W-:Y:S02]  /*a2b0*/  ISETP.GT.U32.AND P4, PT, R9.reuse, R14, PT ;  /* 0x0000000e0900720c */ /* 0x040fe40003f84070 */
[----:B------:R-:W-:Y:S02]  /*a2c0*/  ISETP.GT.U32.AND P1, PT, R9, R11, PT ;  /* 0x0000000b0900720c */ /* 0x000fe40003f24070 */
[----:B------:R-:W-:Y:S01]  /*a2d0*/  IABS R13, R15 ;  /* 0x0000000f000d7213 */ /* 0x000fe20000000000 */
[----:B------:R-:W-:Y:S01]  /*a2e0*/  IMAD.MOV.U32 R28, RZ, RZ, R12 ;  /* 0x000000ffff1c7224 */ /* 0x000fe200078e000c */
[----:B------:R-:W-:-:S03]  /*a2f0*/  ISETP.GE.AND P5, PT, R17, RZ, PT ;  /* 0x000000ff1100720c */ /* 0x000fc60003fa6270 */
[----:B------:R-:W-:-:S04]  /*a300*/  IMAD.HI.U32 R12, R8, R13, RZ ;  /* 0x0000000d080c7227 */ /* 0x000fc800078e00ff */
[--C-:B------:R-:W-:Y:S02]  /*a310*/  @!P4 IMAD.IADD R14, R14, 0x1, -R9.reuse ;  /* 0x000000010e0ec824 */ /* 0x100fe400078e0a09 */
[----:B------:R-:W-:Y:S02]  /*a320*/  IMAD.MOV R12, RZ, RZ, -R12 ;  /* 0x000000ffff0c7224 */ /* 0x000fe400078e0a0c */
[----:B------:R-:W-:Y:S02]  /*a330*/  @!P1 IMAD.IADD R11, R11, 0x1, -R9 ;  /* 0x000000010b0b9824 */ /* 0x000fe400078e0a09 */
[C---:B------:R-:W-:Y:S02]  /*a340*/  IMAD R13, R9.reuse, R12, R13 ;  /* 0x0000000c090d7224 */ /* 0x040fe400078e020d */
[----:B------:R-:W-:Y:S01]  /*a350*/  IMAD.MOV.U32 R29, RZ, RZ, R14 ;  /* 0x000000ffff1d7224 */ /* 0x000fe200078e000e */
[----:B------:R-:W-:-:S03]  /*a360*/  ISETP.GT.U32.AND P1, PT, R9, R11, PT ;  /* 0x0000000b0900720c */ /* 0x000fc60003f24070 */
[----:B------:R-:W-:Y:S01]  /*a370*/  @!P5 IMAD.MOV R29, RZ, RZ, -R29 ;  /* 0x000000ffff1dd224 */ /* 0x000fe200078e0a1d */
[----:B------:R-:W-:Y:S02]  /*a380*/  ISETP.GT.U32.AND P5, PT, R9, R13, PT ;  /* 0x0000000d0900720c */ /* 0x000fe40003fa4070 */
[----:B------:R-:W-:-:S04]  /*a390*/  LOP3.LUT R12, R10, 0x84, RZ, 0xfc, !PT ;  /* 0x000000840a0c7812 */ /* 0x000fc800078efcff */
[----:B------:R-:W-:-:S03]  /*a3a0*/  IABS R14, R12 ;  /* 0x0000000c000e7213 */ /* 0x000fc60000000000 */
[----:B------:R-:W-:Y:S01]  /*a3b0*/  @!P1 IMAD.IADD R11, R11, 0x1, -R9 ;  /* 0x000000010b0b9824 */ /* 0x000fe200078e0a09 */
[----:B------:R-:W-:Y:S01]  /*a3c0*/  ISETP.GE.AND P1, PT, R12, RZ, PT ;  /* 0x000000ff0c00720c */ /* 0x000fe20003f26270 */
[----:B------:R-:W-:-:S04]  /*a3d0*/  IMAD.HI.U32 R12, R8, R14, RZ ;  /* 0x0000000e080c7227 */ /* 0x000fc800078e00ff */
[----:B------:R-:W-:Y:S01]  /*a3e0*/  @!P5 IMAD.IADD R13, R13, 0x1, -R9 ;  /* 0x000000010d0dd824 */ /* 0x000fe200078e0a09 */
[----:B------:R-:W-:Y:S01]  /*a3f0*/  ISETP.GE.AND P4, PT, R15, RZ, PT ;  /* 0x000000ff0f00720c */ /* 0x000fe20003f86270 */
[----:B------:R-:W-:Y:S01]  /*a400*/  @!P6 IMAD.MOV R28, RZ, RZ, -R28 ;  /* 0x000000ffff1ce224 */ /* 0x000fe200078e0a1c */
[----:B------:R-:W-:Y:S01]  /*a410*/  ISETP.GE.AND P6, PT, R16, RZ, PT ;  /* 0x000000ff1000720c */ /* 0x000fe20003fc6270 */
[----:B------:R-:W-:Y:S01]  /*a420*/  IMAD.MOV R12, RZ, RZ, -R12 ;  /* 0x000000ffff0c7224 */ /* 0x000fe200078e0a0c */
[C---:B------:R-:W-:Y:S02]  /*a430*/  ISETP.GT.U32.AND P5, PT, R9.reuse, R13, PT ;  /* 0x0000000d0900720c */ /* 0x040fe40003fa4070 */
[----:B------:R-:W-:Y:S01]  /*a440*/  LOP3.LUT R15, R10, 0x8c, RZ, 0xfc, !PT ;  /* 0x0000008c0a0f7812 */ /* 0x000fe200078efcff */
[----:B------:R-:W-:-:S03]  /*a450*/  IMAD R14, R9, R12, R14 ;  /* 0x0000000c090e7224 */ /* 0x000fc600078e020e */
[----:B------:R-:W-:Y:S01]  /*a460*/  IABS R12, R15 ;  /* 0x0000000f000c7213 */ /* 0x000fe20000000000 */
[----:B------:R-:W-:-:S04]  /*a470*/  IMAD.MOV.U32 R30, RZ, RZ, R11 ;  /* 0x000000ffff1e7224 */ /* 0x000fc800078e000b */
[----:B------:R-:W-:-:S04]  /*a480*/  IMAD.HI.U32 R11, R8, R12, RZ ;  /* 0x0000000c080b7227 */ /* 0x000fc800078e00ff */
[----:B------:R-:W-:Y:S01]  /*a490*/  @!P6 IMAD.MOV R30, RZ, RZ, -R30 ;  /* 0x000000ffff1ee224 */ /* 0x000fe200078e0a1e */
[----:B------:R-:W-:Y:S01]  /*a4a0*/  ISETP.GT.U32.AND P6, PT, R9, R14, PT ;  /* 0x0000000e0900720c */ /* 0x000fe20003fc4070 */
[----:B------:R-:W-:Y:S02]  /*a4b0*/  @!P5 IMAD.IADD R13, R13, 0x1, -R9 ;  /* 0x000000010d0dd824 */ /* 0x000fe400078e0a09 */
[----:B------:R-:W-:Y:S02]  /*a4c0*/  IMAD.MOV R11, RZ, RZ, -R11 ;  /* 0x000000ffff0b7224 */ /* 0x000fe400078e0a0b */
[----:B------:R-:W-:Y:S02]  /*a4d0*/  IMAD.MOV.U32 R31, RZ, RZ, R13 ;  /* 0x000000ffff1f7224 */ /* 0x000fe400078e000d */
[----:B------:R-:W-:Y:S02]  /*a4e0*/  IMAD R12, R9, R11, R12 ;  /* 0x0000000b090c7224 */ /* 0x000fe400078e020c */
[----:B------:R-:W-:-:S03]  /*a4f0*/  @!P4 IMAD.MOV R31, RZ, RZ, -R31 ;  /* 0x000000ffff1fc224 */ /* 0x000fc600078e0a1f */
[----:B------:R-:W-:Y:S01]  /*a500*/  ISETP.GT.U32.AND P4, PT, R9, R12, PT ;  /* 0x0000000c0900720c */ /* 0x000fe20003f84070 */
[----:B------:R-:W-:Y:S01]  /*a510*/  @!P6 IMAD.IADD R14, R14, 0x1, -R9 ;  /* 0x000000010e0ee824 */ /* 0x000fe200078e0a09 */
[----:B------:R-:W-:Y:S02]  /*a520*/  ISETP.GE.AND P5, PT, R15, RZ, PT ;  /* 0x000000ff0f00720c */ /* 0x000fe40003fa6270 */
[----:B------:R-:W-:Y:S02]  /*a530*/  LOP3.LUT R15, R10, 0x92, RZ, 0xfc, !PT ;  /* 0x000000920a0f7812 */ /* 0x000fe400078efcff */
[----:B------:R-:W-:Y:S02]  /*a540*/  ISETP.GT.U32.AND P6, PT, R9, R14, PT ;  /* 0x0000000e0900720c */ /* 0x000fe40003fc4070 */
[----:B------:R-:W-:-:S05]  /*a550*/  IABS R11, R15 ;  /* 0x0000000f000b7213 */ /* 0x000fca0000000000 */
[----:B------:R-:W-:Y:S02]  /*a560*/  @!P4 IMAD.IADD R12, R12, 0x1, -R9 ;  /* 0x000000010c0cc824 */ /* 0x000fe400078e0a09 */
[----:B------:R-:W-:-:S03]  /*a570*/  IMAD.HI.U32 R13, R8, R11, RZ ;  /* 0x0000000b080d7227 */ /* 0x000fc600078e00ff */
[C---:B------:R-:W-:Y:S01]  /*a580*/  ISETP.GT.U32.AND P4, PT, R9.reuse, R12, PT ;  /* 0x0000000c0900720c */ /* 0x040fe20003f84070 */
[----:B------:R-:W-:Y:S02]  /*a590*/  IMAD.MOV R13, RZ, RZ, -R13 ;  /* 0x000000ffff0d7224 */ /* 0x000fe400078e0a0d */
[----:B------:R-:W-:Y:S02]  /*a5a0*/  @!P6 IMAD.IADD R14, R14, 0x1, -R9 ;  /* 0x000000010e0ee824 */ /* 0x000fe400078e0a09 */
[----:B------:R-:W-:Y:S01]  /*a5b0*/  IMAD R11, R9, R13, R11 ;  /* 0x0000000d090b7224 */ /* 0x000fe200078e020b */
[----:B------:R-:W-:Y:S01]  /*a5c0*/  LOP3.LUT R13, R10, 0x94, RZ, 0xfc, !PT ;  /* 0x000000940a0d7812 */ /* 0x000fe200078efcff */
[----:B------:R-:W-:-:S03]  /*a5d0*/  IMAD.MOV.U32 R32, RZ, RZ, R14 ;  /* 0x000000ffff207224 */ /* 0x000fc600078e000e */
[----:B------:R-:W-:Y:S01]  /*a5e0*/  IABS R14, R13 ;  /* 0x0000000d000e7213 */ /* 0x000fe20000000000 */
[----:B------:R-:W-:Y:S01]  /*a5f0*/  @!P1 IMAD.MOV R32, RZ, RZ, -R32 ;  /* 0x000000ffff209224 */ /* 0x000fe200078e0a20 */
[----:B------:R-:W-:Y:S01]  /*a600*/  ISETP.GT.U32.AND P1, PT, R9, R11, PT ;  /* 0x0000000b0900720c */ /* 0x000fe20003f24070 */
[----:B------:R-:W-:Y:S01]  /*a610*/  @!P4 IMAD.IADD R12, R12, 0x1, -R9 ;  /* 0x000000010c0cc824 */ /* 0x000fe200078e0a09 */
[----:B------:R-:W-:Y:S01]  /*a620*/  ISETP.GE.AND P4, PT, R13, RZ, PT ;  /* 0x000000ff0d00720c */ /* 0x000fe20003f86270 */
[----:B------:R-:W-:-:S04]  /*a630*/  IMAD.HI.U32 R13, R8, R14, RZ ;  /* 0x0000000e080d7227 */ /* 0x000fc800078e00ff */
[----:B------:R-:W-:Y:S02]  /*a640*/  IMAD.MOV R13, RZ, RZ, -R13 ;  /* 0x000000ffff0d7224 */ /* 0x000fe400078e0a0d */
[----:B------:R-:W-:Y:S02]  /*a650*/  IMAD.MOV.U32 R39, RZ, RZ, R12 ;  /* 0x000000ffff277224 */ /* 0x000fe400078e000c */
[----:B------:R-:W-:Y:S02]  /*a660*/  IMAD R14, R9, R13, R14 ;  /* 0x0000000d090e7224 */ /* 0x000fe400078e020e */
[----:B------:R-:W-:Y:S02]  /*a670*/  @!P1 IMAD.IADD R11, R11, 0x1, -R9 ;  /* 0x000000010b0b9824 */ /* 0x000fe400078e0a09 */
[----:B------:R-:W-:Y:S01]  /*a680*/  @!P5 IMAD.MOV R39, RZ, RZ, -R39 ;  /* 0x000000ffff27d224 */ /* 0x000fe200078e0a27 */
[----:B------:R-:W-:Y:S02]  /*a690*/  ISETP.GT.U32.AND P5, PT, R9, R14, PT ;  /* 0x0000000e0900720c */ /* 0x000fe40003fa4070 */
[----:B------:R-:W-:-:S02]  /*a6a0*/  ISETP.GE.AND P6, PT, R15, RZ, PT ;  /* 0x000000ff0f00720c */ /* 0x000fc40003fc6270 */
[----:B------:R-:W-:Y:S02]  /*a6b0*/  ISETP.GT.U32.AND P1, PT, R9, R11, PT ;  /* 0x0000000b0900720c */ /* 0x000fe40003f24070 */
[----:B------:R-:W-:-:S04]  /*a6c0*/  LOP3.LUT R15, R10, 0x9a, RZ, 0xfc, !PT ;  /* 0x0000009a0a0f7812 */ /* 0x000fc800078efcff */
[----:B------:R-:W-:-:S03]  /*a6d0*/  IABS R13, R15 ;  /* 0x0000000f000d7213 */ /* 0x000fc60000000000 */
[----:B------:R-:W-:Y:S02]  /*a6e0*/  @!P5 IMAD.IADD R14, R14, 0x1, -R9 ;  /* 0x000000010e0ed824 */ /* 0x000fe400078e0a09 */
[----:B------:R-:W-:-:S04]  /*a6f0*/  IMAD.HI.U32 R12, R8, R13, RZ ;  /* 0x0000000d080c7227 */ /* 0x000fc800078e00ff */
[----:B------:R-:W-:Y:S01]  /*a700*/  @!P1 IMAD.IADD R11, R11, 0x1, -R9 ;  /* 0x000000010b0b9824 */ /* 0x000fe200078e0a09 */
[----:B------:R-:W-:Y:S01]  /*a710*/  ISETP.GE.AND P1, PT, R15, RZ, PT ;  /* 0x000000ff0f00720c */ /* 0x000fe20003f26270 */
[----:B------:R-:W-:Y:S01]  /*a720*/  IMAD.MOV R12, RZ, RZ, -R12 ;  /* 0x000000ffff0c7224 */ /* 0x000fe200078e0a0c */
[C---:B------:R-:W-:Y:S02]  /*a730*/  ISETP.GT.U32.AND P5, PT, R9.reuse, R14, PT ;  /* 0x0000000e0900720c */ /* 0x040fe40003fa4070 */
[----:B------:R-:W-:Y:S01]  /*a740*/  LOP3.LUT R15, R10, 0x9c, RZ, 0xfc, !PT ;  /* 0x0000009c0a0f7812 */ /* 0x000fe200078efcff */
[----:B------:R-:W-:Y:S02]  /*a750*/  IMAD R13, R9, R12, R13 ;  /* 0x0000000c090d7224 */ /* 0x000fe400078e020d */
[----:B------:R-:W-:Y:S01]  /*a760*/  IMAD.MOV.U32 R19, RZ, RZ, R11 ;  /* 0x000000ffff137224 */ /* 0x000fe200078e000b */
[----:B------:R-:W-:-:S03]  /*a770*/  IABS R12, R15 ;  /* 0x0000000f000c7213 */ /* 0x000fc60000000000 */
[----:B------:R-:W-:Y:S01]  /*a780*/  @!P6 IMAD.MOV R19, RZ, RZ, -R19 ;  /* 0x000000ffff13e224 */ /* 0x000fe200078e0a13 */
[----:B------:R-:W-:Y:S01]  /*a790*/  ISETP.GT.U32.AND P6, PT, R9, R13, PT ;  /* 0x0000000d0900720c */ /* 0x000fe20003fc4070 */
[----:B------:R-:W-:-:S04]  /*a7a0*/  IMAD.HI.U32 R11, R8, R12, RZ ;  /* 0x0000000c080b7227 */ /* 0x000fc800078e00ff */
[----:B------:R-:W-:Y:S02]  /*a7b0*/  @!P5 IMAD.IADD R14, R14, 0x1, -R9 ;  /* 0x000000010e0ed824 */ /* 0x000fe400078e0a09 */
[----:B------:R-:W-:Y:S02]  /*a7c0*/  IMAD.MOV R11, RZ, RZ, -R11 ;  /* 0x000000ffff0b7224 */ /* 0x000fe400078e0a0b */
[----:B------:R-:W-:Y:S02]  /*a7d0*/  IMAD.MOV.U32 R38, RZ, RZ, R14 ;  /* 0x000000ffff267224 */ /* 0x000fe400078e000e */
[----:B------:R-:W-:Y:S02]  /*a7e0*/  IMAD R12, R9, R11, R12 ;  /* 0x0000000b090c7224 */ /* 0x000fe400078e020c */
[----:B------:R-:W-:Y:S02]  /*a7f0*/  @!P6 IMAD.IADD R13, R13, 0x1, -R9 ;  /* 0x000000010d0de824 */ /* 0x000fe400078e0a09 */
[----:B------:R-:W-:Y:S01]  /*a800*/  @!P4 IMAD.MOV R38, RZ, RZ, -R38 ;  /* 0x000000ffff26c224 */ /* 0x000fe200078e0a26 */
[----:B------:R-:W-:-:S02]  /*a810*/  ISETP.GT.U32.AND P4, PT, R9, R12, PT ;  /* 0x0000000c0900720c */ /* 0x000fc40003f84070 */
[----:B------:R-:W-:Y:S02]  /*a820*/  ISETP.GT.U32.AND P6, PT, R9, R13, PT ;  /* 0x0000000d0900720c */ /* 0x000fe40003fc4070 */
[----:B------:R-:W-:-:S04]  /*a830*/  LOP3.LUT R14, R10, 0xa2, RZ, 0xfc, !PT ;  /* 0x000000a20a0e7812 */ /* 0x000fc800078efcff */
[----:B------:R-:W-:-:S05]  /*a840*/  IABS R11, R14 ;  /* 0x0000000e000b7213 */ /* 0x000fca0000000000 */
[--C-:B------:R-:W-:Y:S02]  /*a850*/  @!P4 IMAD.IADD R12, R12, 0x1, -R9.reuse ;  /* 0x000000010c0cc824 */ /* 0x100fe400078e0a09 */
[----:B------:R-:W-:Y:S01]  /*a860*/  @!P6 IMAD.IADD R13, R13, 0x1, -R9 ;  /* 0x000000010d0de824 */ /* 0x000fe200078e0a09 */
[----:B------:R-:W-:Y:S01]  /*a870*/  ISETP.GE.AND P6, PT, R14, RZ, PT ;  /* 0x000000ff0e00720c */ /* 0x000fe20003fc6270 */
[----:B------:R-:W-:Y:S01]  /*a880*/  IMAD.HI.U32 R14, R8, R11, RZ ;  /* 0x0000000b080e7227 */ /* 0x000fe200078e00ff */
[----:B------:R-:W-:-:S03]  /*a890*/  ISETP.GT.U32.AND P4, PT, R9, R12, PT ;  /* 0x0000000c0900720c */ /* 0x000fc60003f84070 */
[----:B------:R-:W-:-:S04]  /*a8a0*/  IMAD.MOV R14, RZ, RZ, -R14 ;  /* 0x000000ffff0e7224 */ /* 0x000fc800078e0a0e */
[----:B------:R-:W-:-:S06]  /*a8b0*/  IMAD R11, R9, R14, R11 ;  /* 0x0000000e090b7224 */ /* 0x000fcc00078e020b */
[----:B------:R-:W-:Y:S01]  /*a8c0*/  @!P4 IMAD.IADD R12, R12, 0x1, -R9 ;  /* 0x000000010c0cc824 */ /* 0x000fe200078e0a09 */
[----:B------:R-:W-:Y:S02]  /*a8d0*/  ISETP.GT.U32.AND P4, PT, R9, R11, PT ;  /* 0x0000000b0900720c */ /* 0x000fe40003f84070 */
[----:B------:R-:W-:Y:S01]  /*a8e0*/  LOP3.LUT R14, R10, 0xa4, RZ, 0xfc, !PT ;  /* 0x000000a40a0e7812 */ /* 0x000fe200078efcff */
[----:B------:R-:W-:-:S03]  /*a8f0*/  IMAD.MOV.U32 R18, RZ, RZ, R13 ;  /* 0x000000ffff127224 */ /* 0x000fc600078e000d */
[----:B------:R-:W-:Y:S01]  /*a900*/  IABS R13, R14 ;  /* 0x0000000e000d7213 */ /* 0x000fe20000000000 */
[----:B------:R-:W-:Y:S01]  /*a910*/  @!P1 IMAD.MOV R18, RZ, RZ, -R18 ;  /* 0x000000ffff129224 */ /* 0x000fe200078e0a12 */
[----:B------:R-:W-:-:S05]  /*a920*/  ISETP.GE.AND P5, PT, R15, RZ, PT ;  /* 0x000000ff0f00720c */ /* 0x000fca0003fa6270 */
[----:B------:R-:W-:Y:S01]  /*a930*/  @!P4 IMAD.IADD R11, R11, 0x1, -R9 ;  /* 0x000000010b0bc824 */ /* 0x000fe200078e0a09 */
[----:B------:R-:W-:Y:S01]  /*a940*/  ISETP.GE.AND P1, PT, R14, RZ, PT ;  /* 0x000000ff0e00720c */ /* 0x000fe20003f26270 */
[----:B------:R-:W-:Y:S01]  /*a950*/  IMAD.HI.U32 R14, R8, R13, RZ ;  /* 0x0000000d080e7227 */ /* 0x000fe200078e00ff */
[----:B------:R-:W-:Y:S02]  /*a960*/  LOP3.LUT R15, R10, 0xaa, RZ, 0xfc, !PT ;  /* 0x000000aa0a0f7812 */ /* 0x000fe400078efcff */
[----:B------:R-:W-:Y:S01]  /*a970*/  ISETP.GT.U32.AND P4, PT, R9, R11, PT ;  /* 0x0000000b0900720c */ /* 0x000fe20003f84070 */
[----:B------:R-:W-:Y:S01]  /*a980*/  IMAD.MOV.U32 R37, RZ, RZ, R12 ;  /* 0x000000ffff257224 */ /* 0x000fe200078e000c */
[----:B------:R-:W-:Y:S01]  /*a990*/  IABS R16, R15 ;  /* 0x0000000f00107213 */ /* 0x000fe20000000000 */
[----:B------:R-:W-:-:S04]  /*a9a0*/  IMAD.MOV R12, RZ, RZ, -R14 ;  /* 0x000000ffff0c7224 */ /* 0x000fc800078e0a0e */
[----:B------:R-:W-:Y:S02]  /*a9b0*/  IMAD R13, R9, R12, R13 ;  /* 0x0000000c090d7224 */ /* 0x000fe400078e020d */
[----:B------:R-:W-:-:S04]  /*a9c0*/  IMAD.MOV.U32 R14, RZ, RZ, R16 ;  /* 0x000000ffff0e7224 */ /* 0x000fc800078e0010 */
[----:B------:R-:W-:Y:S01]  /*a9d0*/  @!P4 IMAD.IADD R11, R11, 0x1, -R9 ;  /* 0x000000010b0bc824 */ /* 0x000fe200078e0a09 */
[----:B------:R-:W-:Y:S01]  /*a9e0*/  ISETP.GT.U32.AND P4, PT, R9, R13, PT ;  /* 0x0000000d0900720c */ /* 0x000fe20003f84070 */
[----:B------:R-:W-:-:S04]  /*a9f0*/  IMAD.HI.U32 R12, R8, R14, RZ ;  /* 0x0000000e080c7227 */ /* 0x000fc800078e00ff */
[----:B------:R-:W-:Y:S02]  /*aa00*/  IMAD.MOV R12, RZ, RZ, -R12 ;  /* 0x000000ffff0c7224 */ /* 0x000fe400078e0a0c */
[----:B------:R-:W-:Y:S02]  /*aa10*/  IMAD.MOV.U32 R17, RZ, RZ, R11 ;  /* 0x000000ffff117224 */ /* 0x000fe400078e000b */
[----:B------:R-:W-:Y:S01]  /*aa20*/  IMAD R14, R9, R12, R14 ;  /* 0x0000000c090e7224 */ /* 0x000fe200078e020e */
[----:B------:R-:W-:Y:S01]  /*aa30*/  LOP3.LUT R20, R10, 0xac, RZ, 0xfc, !PT ;  /* 0x000000ac0a147812 */ /* 0x000fe200078efcff */
[----:B------:R-:W-:Y:S02]  /*aa40*/  @!P6 IMAD.MOV R17, RZ, RZ, -R17 ;  /* 0x000000ffff11e224 */ /* 0x000fe400078e0a11 */
[----:B------:R-:W-:Y:S01]  /*aa50*/  @!P4 IMAD.IADD R13, R13, 0x1, -R9 ;  /* 0x000000010d0dc824 */ /* 0x000fe200078e0a09 */
[----:B------:R-:W-:Y:S02]  /*aa60*/  ISETP.GT.U32.AND P6, PT, R9, R14, PT ;  /* 0x0000000e0900720c */ /* 0x000fe40003fc4070 */
[----:B------:R-:W-:Y:S01]  /*aa70*/  IABS R12, R20 ;  /* 0x00000014000c7213 */ /* 0x000fe20000000000 */
[----:B------:R-:W-:Y:S01]  /*aa80*/  @!P5 IMAD.MOV R37, RZ, RZ, -R37 ;  /* 0x000000ffff25d224 */ /* 0x000fe200078e0a25 */
[----:B------:R-:W-:-:S02]  /*aa90*/  ISETP.GE.AND P5, PT, R15, RZ, PT ;  /* 0x000000ff0f00720c */ /* 0x000fc40003fa6270 */
[----:B------:R-:W-:Y:S01]  /*aaa0*/  ISETP.GT.U32.AND P4, PT, R9, R13, PT ;  /* 0x0000000d0900720c */ /* 0x000fe20003f84070 */
[----:B------:R-:W-:Y:S01]  /*aab0*/  IMAD.HI.U32 R15, R8, R12, RZ ;  /* 0x0000000c080f7227 */ /* 0x000fe200078e00ff */
[----:B------:R-:W-:-:S03]  /*aac0*/  LOP3.LUT R21, R10, 0xb2, RZ, 0xfc, !PT ;  /* 0x000000b20a157812 */ /* 0x000fc600078efcff */
[----:B------:R-:W-:Y:S01]  /*aad0*/  IMAD.MOV R15, RZ, RZ, -R15 ;  /* 0x000000ffff0f7224 */ /* 0x000fe200078e0a0f */
[----:B------:R-:W-:Y:S01]  /*aae0*/  IABS R16, R21 ;  /* 0x0000001500107213 */ /* 0x000fe20000000000 */
[--C-:B------:R-:W-:Y:S02]  /*aaf0*/  @!P6 IMAD.IADD R14, R14, 0x1, -R9.reuse ;  /* 0x000000010e0ee824 */ /* 0x100fe400078e0a09 */
[C---:B------:R-:W-:Y:S02]  /*ab00*/  IMAD R12, R9.reuse, R15, R12 ;  /* 0x0000000f090c7224 */ /* 0x040fe400078e020c */
[----:B------:R-:W-:Y:S01]  /*ab10*/  IMAD.MOV.U32 R11, RZ, RZ, R16 ;  /* 0x000000ffff0b7224 */ /* 0x000fe200078e0010 */
[----:B------:R-:W-:Y:S01]  /*ab20*/  ISETP.GT.U32.AND P6, PT, R9, R14, PT ;  /* 0x0000000e0900720c */ /* 0x000fe20003fc4070 */
[----:B------:R-:W-:Y:S01]  /*ab30*/  @!P4 IMAD.IADD R13, R13, 0x1, -R9 ;  /* 0x000000010d0dc824 */ /* 0x000fe200078e0a09 */
[----:B------:R-:W-:Y:S01]  /*ab40*/  ISETP.GT.U32.AND P4, PT, R9, R12, PT ;  /* 0x0000000c0900720c */ /* 0x000fe20003f84070 */
[----:B------:R-:W-:-:S04]  /*ab50*/  IMAD.HI.U32 R15, R8, R11, RZ ;  /* 0x0000000b080f7227 */ /* 0x000fc800078e00ff */
[----:B------:R-:W-:Y:S01]  /*ab60*/  IMAD.MOV R15, RZ, RZ, -R15 ;  /* 0x000000ffff0f7224 */ /* 0x000fe200078e0a0f */
[----:B------:R-:W-:-:S03]  /*ab70*/  LOP3.LUT R16, R10, 0xb4, RZ, 0xfc, !PT ;  /* 0x000000b40a107812 */ /* 0x000fc600078efcff */
[C---:B------:R-:W-:Y:S02]  /*ab80*/  IMAD R11, R9.reuse, R15, R11 ;  /* 0x0000000f090b7224 */ /* 0x040fe400078e020b */
[----:B------:R-:W-:Y:S01]  /*ab90*/  @!P6 IMAD.IADD R14, R14, 0x1, -R9 ;  /* 0x000000010e0ee824 */ /* 0x000fe200078e0a09 */
[----:B------:R-:W-:Y:S01]  /*aba0*/  IABS R15, R16 ;  /* 0x00000010000f7213 */ /* 0x000fe20000000000 */
[----:B------:R-:W-:Y:S01]  /*abb0*/  IMAD.MOV.U32 R36, RZ, RZ, R13 ;  /* 0x000000ffff247224 */ /* 0x000fe200078e000d */
[C---:B------:R-:W-:Y:S01]  /*abc0*/  ISETP.GT.U32.AND P6, PT, R9.reuse, R11, PT ;  /* 0x0000000b0900720c */ /* 0x040fe20003fc4070 */
[----:B------:R-:W-:Y:S02]  /*abd0*/  @!P4 IMAD.IADD R12, R12, 0x1, -R9 ;  /* 0x000000010c0cc824 */ /* 0x000fe400078e0a09 */
[----:B------:R-:W-:Y:S02]  /*abe0*/  @!P1 IMAD.MOV R36, RZ, RZ, -R36 ;  /* 0x000000ffff249224 */ /* 0x000fe400078e0a24 */
[----:B------:R-:W-:Y:S01]  /*abf0*/  IMAD.HI.U32 R13, R8, R15, RZ ;  /* 0x0000000f080d7227 */ /* 0x000fe200078e00ff */
[----:B------:R-:W-:-:S03]  /*ac00*/  ISETP.GT.U32.AND P1, PT, R9, R12, PT ;  /* 0x0000000c0900720c */ /* 0x000fc60003f24070 */
[----:B------:R-:W-:-:S04]  /*ac10*/  IMAD.MOV R13, RZ, RZ, -R13 ;  /* 0x000000ffff0d7224 */ /* 0x000fc800078e0a0d */
[----:B------:R-:W-:Y:S02]  /*ac20*/  @!P6 IMAD.IADD R11, R11, 0x1, -R9 ;  /* 0x000000010b0be824 */ /* 0x000fe400078e0a09 */
[----:B------:R-:W-:-:S03]  /*ac30*/  IMAD R13, R9, R13, R15 ;  /* 0x0000000d090d7224 */ /* 0x000fc600078e020f */
[C---:B------:R-:W-:Y:S01]  /*ac40*/  ISETP.GT.U32.AND P6, PT, R9.reuse, R11, PT ;  /* 0x0000000b0900720c */ /* 0x040fe20003fc4070 */
[----:B------:R-:W-:Y:S01]  /*ac50*/  @!P1 IMAD.IADD R12, R12, 0x1, -R9 ;  /* 0x000000010c0c9824 */ /* 0x000fe200078e0a09 */
[----:B------:R-:W-:-:S03]  /*ac60*/  ISETP.GT.U32.AND P1, PT, R9, R13, PT ;  /* 0x0000000d0900720c */ /* 0x000fc60003f24070 */
[----:B------:R-:W-:Y:S01]  /*ac70*/  IMAD.MOV.U32 R35, RZ, RZ, R12 ;  /* 0x000000ffff237224 */ /* 0x000fe200078e000c */
[----:B------:R-:W-:Y:S02]  /*ac80*/  LOP3.LUT R12, R10, 0xba, RZ, 0xfc, !PT ;  /* 0x000000ba0a0c7812 */ /* 0x000fe400078efcff */
[----:B------:R-:W-:-:S05]  /*ac90*/  ISETP.GE.AND P4, PT, R20, RZ, PT ;  /* 0x000000ff1400720c */ /* 0x000fca0003f86270 */
[--C-:B------:R-:W-:Y:S01]  /*aca0*/  @!P6 IMAD.IADD R11, R11, 0x1, -R9.reuse ;  /* 0x000000010b0be824 */ /* 0x100fe200078e0a09 */
[----:B------:R-:W-:Y:S01]  /*acb0*/  ISETP.GE.AND P6, PT, R12, RZ, PT ;  /* 0x000000ff0c00720c */ /* 0x000fe20003fc6270 */
[----:B------:R-:W-:Y:S01]  /*acc0*/  @!P1 IMAD.IADD R13, R13, 0x1, -R9 ;  /* 0x000000010d0d9824 */ /* 0x000fe200078e0a09 */
[----:B------:R-:W-:Y:S01]  /*acd0*/  IABS R12, R12 ;  /* 0x0000000c000c7213 */ /* 0x000fe20000000000 */
[----:B------:R-:W-:-:S03]  /*ace0*/  IMAD.MOV.U32 R20, RZ, RZ, R14 ;  /* 0x000000ffff147224 */ /* 0x000fc600078e000e */
[----:B------:R-:W-:Y:S01]  /*acf0*/  ISETP.GT.U32.AND P1, PT, R9, R13, PT ;  /* 0x0000000d0900720c */ /* 0x000fe20003f24070 */
[----:B------:R-:W-:-:S04]  /*ad00*/  IMAD.HI.U32 R14, R8, R12, RZ ;  /* 0x0000000c080e7227 */ /* 0x000fc800078e00ff */
[----:B------:R-:W-:Y:S02]  /*ad10*/  IMAD.MOV.U32 R22, RZ, RZ, R11 ;  /* 0x000000ffff167224 */ /* 0x000fe400078e000b */
[----:B------:R-:W-:Y:S02]  /*ad20*/  IMAD.MOV R11, RZ, RZ, -R14 ;  /* 0x000000ffff0b7224 */ /* 0x000fe400078e0a0e */
[----:B------:R-:W-:Y:S01]  /*ad30*/  @!P4 IMAD.MOV R35, RZ, RZ, -R35 ;  /* 0x000000ffff23c224 */ /* 0x000fe200078e0a23 */
[----:B------:R-:W-:Y:S01]  /*ad40*/  ISETP.GE.AND P4, PT, R16, RZ, PT ;  /* 0x000000ff1000720c */ /* 0x000fe20003f86270 */
[----:B------:R-:W-:Y:S01]  /*ad50*/  IMAD R11, R9, R11, R12 ;  /* 0x0000000b090b7224 */ /* 0x000fe200078e020c */
[----:B------:R-:W-:Y:S01]  /*ad60*/  LOP3.LUT R16, R10, 0xbc, RZ, 0xfc, !PT ;  /* 0x000000bc0a107812 */ /* 0x000fe200078efcff */
[----:B------:R-:W-:-:S03]  /*ad70*/  @!P1 IMAD.IADD R13, R13, 0x1, -R9 ;  /* 0x000000010d0d9824 */ /* 0x000fc600078e0a09 */
[----:B------:R-:W-:Y:S02]  /*ad80*/  IABS R15, R16 ;  /* 0x00000010000f7213 */ /* 0x000fe40000000000 */
[----:B------:R-:W-:-:S03]  /*ad90*/  ISETP.GT.U32.AND P1, PT, R9, R11, PT ;  /* 0x0000000b0900720c */ /* 0x000fc60003f24070 */
[----:B------:R-:W-:-:S04]  /*ada0*/  IMAD.HI.U32 R12, R8, R15, RZ ;  /* 0x0000000f080c7227 */ /* 0x000fc800078e00ff */
[----:B------:R-:W-:Y:S02]  /*adb0*/  IMAD.MOV R12, RZ, RZ, -R12 ;  /* 0x000000ffff0c7224 */ /* 0x000fe400078e0a0c */
[----:B------:R-:W-:Y:S02]  /*adc0*/  IMAD.MOV.U32 R34, RZ, RZ, R13 ;  /* 0x000000ffff227224 */ /* 0x000fe400078e000d */
[----:B------:R-:W-:Y:S02]  /*add0*/  IMAD R15, R9, R12, R15 ;  /* 0x0000000c090f7224 */ /* 0x000fe400078e020f */
[----:B------:R-:W-:Y:S02]  /*ade0*/  @!P1 IMAD.IADD R11, R11, 0x1, -R9 ;  /* 0x000000010b0b9824 */ /* 0x000fe400078e0a09 */
[----:B------:R-:W-:Y:S01]  /*adf0*/  @!P5 IMAD.MOV R20, RZ, RZ, -R20 ;  /* 0x000000ffff14d224 */ /* 0x000fe200078e0a14 */
[----:B------:R-:W-:Y:S01]  /*ae00*/  ISETP.GE.AND P5, PT, R21, RZ, PT ;  /* 0x000000ff1500720c */ /* 0x000fe20003fa6270 */
[----:B------:R-:W-:Y:S01]  /*ae10*/  @!P4 IMAD.MOV R34, RZ, RZ, -R34 ;  /* 0x000000ffff22c224 */ /* 0x000fe200078e0a22 */
[----:B------:R-:W-:-:S02]  /*ae20*/  ISETP.GT.U32.AND P4, PT, R9, R15, PT ;  /* 0x0000000f0900720c */ /* 0x000fc40003f84070 */
[C---:B------:R-:W-:Y:S02]  /*ae30*/  LOP3.LUT R21, R10.reuse, 0xc2, RZ, 0xfc, !PT ;  /* 0x000000c20a157812 */ /* 0x040fe400078efcff */
[----:B------:R-:W-:Y:S02]  /*ae40*/  ISETP.GT.U32.AND P1, PT, R9, R11, PT ;  /* 0x0000000b0900720c */ /* 0x000fe40003f24070 */
[----:B------:R-:W-:Y:S02]  /*ae50*/  IABS R14, R21 ;  /* 0x00000015000e7213 */ /* 0x000fe40000000000 */
[----:B------:R-:W-:-:S03]  /*ae60*/  LOP3.LUT R41, R10, 0xc4, RZ, 0xfc, !PT ;  /* 0x000000c40a297812 */ /* 0x000fc600078efcff */
[----:B------:R-:W-:-:S04]  /*ae70*/  IMAD.HI.U32 R12, R8, R14, RZ ;  /* 0x0000000e080c7227 */ /* 0x000fc800078e00ff */
[----:B------:R-:W-:Y:S01]  /*ae80*/  @!P5 IMAD.MOV R22, RZ, RZ, -R22 ;  /* 0x000000ffff16d224 */ /* 0x000fe200078e0a16 */
[----:B------:R-:W-:Y:S01]  /*ae90*/  ISETP.GE.AND P5, PT, R16, RZ, PT ;  /* 0x000000ff1000720c */ /* 0x000fe20003fa6270 */
[--C-:B------:R-:W-:Y:S01]  /*aea0*/  @!P4 IMAD.IADD R15, R15, 0x1, -R9.reuse ;  /* 0x000000010f0fc824 */ /* 0x100fe200078e0a09 */
[----:B------:R-:W-:Y:S01]  /*aeb0*/  IABS R16, R41 ;  /* 0x0000002900107213 */ /* 0x000fe20000000000 */
[----:B------:R-:W-:Y:S02]  /*aec0*/  IMAD.MOV R12, RZ, RZ, -R12 ;  /* 0x000000ffff0c7224 */ /* 0x000fe400078e0a0c */
[----:B------:R-:W-:Y:S01]  /*aed0*/  @!P1 IMAD.IADD R11, R11, 0x1, -R9 ;  /* 0x000000010b0b9824 */ /* 0x000fe200078e0a09 */
[----:B------:R-:W-:Y:S01]  /*aee0*/  ISETP.GE.AND P1, PT, R21, RZ, PT ;  /* 0x000000ff1500720c */ /* 0x000fe20003f26270 */
[C---:B------:R-:W-:Y:S01]  /*aef0*/  IMAD R14, R9.reuse, R12, R14 ;  /* 0x0000000c090e7224 */ /* 0x040fe200078e020e */
[----:B------:R-:W-:Y:S01]  /*af00*/  ISETP.GT.U32.AND P4, PT, R9, R15, PT ;  /* 0x0000000f0900720c */ /* 0x000fe20003f84070 */
[----:B------:R-:W-:-:S02]  /*af10*/  IMAD.MOV.U32 R21, RZ, RZ, R11 ;  /* 0x000000ffff157224 */ /* 0x000fc400078e000b */
[----:B------:R-:W-:-:S04]  /*af20*/  IMAD.HI.U32 R13, R8, R16, RZ ;  /* 0x00000010080d7227 */ /* 0x000fc800078e00ff */
[----:B------:R-:W-:Y:S01]  /*af30*/  @!P6 IMAD.MOV R21, RZ, RZ, -R21 ;  /* 0x000000ffff15e224 */ /* 0x000fe200078e0a15 */
[----:B------:R-:W-:Y:S01]  /*af40*/  ISETP.GT.U32.AND P6, PT, R9, R14, PT ;  /* 0x0000000e0900720c */ /* 0x000fe20003fc4070 */
[----:B------:R-:W-:-:S04]  /*af50*/  IMAD.MOV R13, RZ, RZ, -R13 ;  /* 0x000000ffff0d7224 */ /* 0x000fc800078e0a0d */
[----:B------:R-:W-:Y:S02]  /*af60*/  IMAD R16, R9, R13, R16 ;  /* 0x0000000d09107224 */ /* 0x000fe400078e0210 */
[--C-:B------:R-:W-:Y:S01]  /*af70*/  @!P4 IMAD.IADD R15, R15, 0x1, -R9.reuse ;  /* 0x000000010f0fc824 */ /* 0x100fe200078e0a09 */
[----:B------:R-:W-:Y:S02]  /*af80*/  LOP3.LUT R23, R10, 0xca, RZ, 0xfc, !PT ;  /* 0x000000ca0a177812 */ /* 0x000fe400078efcff */
[----:B------:R-:W-:Y:S02]  /*af90*/  ISETP.GT.U32.AND P4, PT, R9, R16, PT ;  /* 0x000000100900720c */ /* 0x000fe40003f84070 */
[----:B------:R-:W-:Y:S01]  /*afa0*/  IABS R13, R23 ;  /* 0x00000017000d7213 */ /* 0x000fe20000000000 */
[----:B------:R-:W-:Y:S01]  /*afb0*/  @!P6 IMAD.IADD R14, R14, 0x1, -R9 ;  /* 0x000000010e0ee824 */ /* 0x000fe200078e0a09 */
[----:B------:R-:W-:-:S03]  /*afc0*/  LOP3.LUT R24, R10, 0xd2, RZ, 0xfc, !PT ;  /* 0x000000d20a187812 */ /* 0x000fc600078efcff */
[----:B------:R-:W-:Y:S01]  /*afd0*/  IMAD.HI.U32 R11, R8, R13, RZ ;  /* 0x0000000d080b7227 */ /* 0x000fe200078e00ff */
[C---:B------:R-:W-:Y:S02]  /*afe0*/  ISETP.GT.U32.AND P6, PT, R9.reuse, R14, PT ;  /* 0x0000000e0900720c */ /* 0x040fe40003fc4070 */
[----:B------:R-:W-:Y:S01]  /*aff0*/  IABS R12, R24 ;  /* 0x00000018000c7213 */ /* 0x000fe20000000000 */
[----:B------:R-:W-:Y:S02]  /*b000*/  IMAD.MOV R11, RZ, RZ, -R11 ;  /* 0x000000ffff0b7224 */ /* 0x000fe400078e0a0b */
[----:B------:R-:W-:Y:S02]  /*b010*/  @!P4 IMAD.IADD R16, R16, 0x1, -R9 ;  /* 0x000000011010c824 */ /* 0x000fe400078e0a09 */
[C---:B------:R-:W-:Y:S02]  /*b020*/  IMAD R13, R9.reuse, R11, R13 ;  /* 0x0000000b090d7224 */ /* 0x040fe400078e020d */
[----:B------:R-:W-:Y:S01]  /*b030*/  IMAD.HI.U32 R11, R8, R12, RZ ;  /* 0x0000000c080b7227 */ /* 0x000fe200078e00ff */
[----:B------:R-:W-:-:S03]  /*b040*/  ISETP.GT.U32.AND P4, PT, R9, R16, PT ;  /* 0x000000100900720c */ /* 0x000fc60003f84070 */
[----:B------:R-:W-:Y:S01]  /*b050*/  @!P6 IMAD.IADD R14, R14, 0x1, -R9 ;  /* 0x000000010e0ee824 */ /* 0x000fe200078e0a09 */
[----:B------:R-:W-:Y:S01]  /*b060*/  ISETP.GT.U32.AND P6, PT, R9, R13, PT ;  /* 0x0000000d0900720c */ /* 0x000fe20003fc4070 */
[----:B------:R-:W-:-:S04]  /*b070*/  IMAD.MOV R11, RZ, RZ, -R11 ;  /* 0x000000ffff0b7224 */ /* 0x000fc800078e0a0b */
[----:B------:R-:W-:Y:S01]  /*b080*/  IMAD R12, R9, R11, R12 ;  /* 0x0000000b090c7224 */ /* 0x000fe200078e020c */
[----:B------:R-:W-:-:S03]  /*b090*/  LOP3.LUT R40, R10, 0xda, RZ, 0xfc, !PT ;  /* 0x000000da0a287812 */ /* 0x000fc600078efcff */
[--C-:B------:R-:W-:Y:S01]  /*b0a0*/  @!P4 IMAD.IADD R16, R16, 0x1, -R9.reuse ;  /* 0x000000011010c824 */ /* 0x100fe200078e0a09 */
[----:B------:R-:W-:Y:S02]  /*b0b0*/  ISETP.GT.U32.AND P4, PT, R9, R12, PT ;  /* 0x0000000c0900720c */ /* 0x000fe40003f84070 */
[----:B------:R-:W-:Y:S01]  /*b0c0*/  IABS R11, R40 ;  /* 0x00000028000b7213 */ /* 0x000fe20000000000 */
[----:B------:R-:W-:Y:S02]  /*b0d0*/  @!P6 IMAD.IADD R13, R13, 0x1, -R9 ;  /* 0x000000010d0de824 */ /* 0x000fe400078e0a09 */
[----:B------:R-:W-:Y:S02]  /*b0e0*/  IMAD.MOV.U32 R33, RZ, RZ, R15 ;  /* 0x000000ffff217224 */ /* 0x000fe400078e000f */
[----:B------:R-:W-:Y:S01]  /*b0f0*/  IMAD.HI.U32 R15, R8, R11, RZ ;  /* 0x0000000b080f7227 */ /* 0x000fe200078e00ff */
[----:B------:R-:W-:-:S03]  /*b100*/  ISETP.GT.U32.AND P6, PT, R9, R13, PT ;  /* 0x0000000d0900720c */ /* 0x000fc60003fc4070 */
[----:B------:R-:W-:Y:S02]  /*b110*/  IMAD.MOV R15, RZ, RZ, -R15 ;  /* 0x000000ffff0f7224 */ /* 0x000fe400078e0a0f */
[----:B------:R-:W-:Y:S02]  /*b120*/  @!P4 IMAD.IADD R12, R12, 0x1, -R9 ;  /* 0x000000010c0cc824 */ /* 0x000fe400078e0a09 */
[----:B------:R-:W-:-:S03]  /*b130*/  IMAD R11, R9, R15, R11 ;  /* 0x0000000f090b7224 */ /* 0x000fc600078e020b */
[----:B------:R-:W-:-:S03]  /*b140*/  ISETP.GT.U32.AND P4, PT, R9, R12, PT ;  /* 0x0000000c0900720c */ /* 0x000fc60003f84070 */
[----:B------:R-:W-:Y:S01]  /*b150*/  @!P6 IMAD.IADD R13, R13, 0x1, -R9 ;  /* 0x000000010d0de824 */ /* 0x000fe200078e0a09 */
[----:B------:R-:W-:Y:S01]  /*b160*/  ISETP.GT.U32.AND P6, PT, R9, R11, PT ;  /* 0x0000000b0900720c */ /* 0x000fe20003fc4070 */
[----:B------:R-:W0:Y:S01]  /*b170*/  S2R R88, SR_TID.X ;  /* 0x0000000000587919 */ /* 0x000e220000002100 */
[----:B------:R-:W-:Y:S01]  /*b180*/  IMAD.MOV.U32 R15, RZ, RZ, R14 ;  /* 0x000000ffff0f7224 */ /* 0x000fe200078e000e */
[----:B------:R-:W-:Y:S01]  /*b190*/  LOP3.LUT R14, R10, 0xcc, RZ, 0xfc, !PT ;  /* 0x000000cc0a0e7812 */ /* 0x000fe200078efcff */
[----:B------:R-:W-:-:S05]  /*b1a0*/  @!P5 IMAD.MOV R33, RZ, RZ, -R33 ;  /* 0x000000ffff21d224 */ /* 0x000fca00078e0a21 */
[--C-:B------:R-:W-:Y:S01]  /*b1b0*/  @!P4 IMAD.IADD R12, R12, 0x1, -R9.reuse ;  /* 0x000000010c0cc824 */ /* 0x100fe200078e0a09 */
[----:B------:R-:W-:Y:S02]  /*b1c0*/  ISETP.GE.AND P4, PT, R24, RZ, PT ;  /* 0x000000ff1800720c */ /* 0x000fe40003f86270 */
[----:B------:R-:W-:Y:S01]  /*b1d0*/  ISETP.GE.AND P5, PT, R23, RZ, PT ;  /* 0x000000ff1700720c */ /* 0x000fe20003fa6270 */
[----:B------:R-:W-:Y:S02]  /*b1e0*/  @!P6 IMAD.IADD R11, R11, 0x1, -R9 ;  /* 0x000000010b0be824 */ /* 0x000fe400078e0a09 */
[----:B------:R-:W-:Y:S01]  /*b1f0*/  IMAD.MOV.U32 R23, RZ, RZ, R13 ;  /* 0x000000ffff177224 */ /* 0x000fe200078e000d */
[----:B------:R-:W-:Y:S01]  /*b200*/  IABS R13, R14 ;  /* 0x0000000e000d7213 */ /* 0x000fe20000000000 */
[----:B------:R-:W-:Y:S01]  /*b210*/  IMAD.MOV.U32 R24, RZ, RZ, R12 ;  /* 0x000000ffff187224 */ /* 0x000fe200078e000c */
[----:B------:R-:W-:Y:S02]  /*b220*/  ISETP.GT.U32.AND P6, PT, R9, R11, PT ;  /* 0x0000000b0900720c */ /* 0x000fe40003fc4070 */
[----:B------:R-:W-:Y:S01]  /*b230*/  LOP3.LUT R43, R10, 0xd4, RZ, 0xfc, !PT ;  /* 0x000000d40a2b7812 */ /* 0x000fe200078efcff */
[----:B------:R-:W-:Y:S01]  /*b240*/  IMAD.HI.U32 R12, R8, R13, RZ ;  /* 0x0000000d080c7227 */ /* 0x000fe200078e00ff */
[----:B------:R-:W-:-:S03]  /*b250*/  LOP3.LUT R42, R10, 0xe2, RZ, 0xfc, !PT ;  /* 0x000000e20a2a7812 */ /* 0x000fc600078efcff */
[----:B------:R-:W-:Y:S01]  /*b260*/  @!P4 IMAD.MOV R24, RZ, RZ, -R24 ;  /* 0x000000ffff18c224 */ /* 0x000fe200078e0a18 */
[----:B------:R-:W-:Y:S01]  /*b270*/  ISETP.GE.AND P4, PT, R14, RZ, PT ;  /* 0x000000ff0e00720c */ /* 0x000fe20003f86270 */
[----:B------:R-:W-:Y:S01]  /*b280*/  IMAD.MOV R12, RZ, RZ, -R12 ;  /* 0x000000ffff0c7224 */ /* 0x000fe200078e0a0c */
[----:B------:R-:W-:Y:S01]  /*b290*/  IABS R14, R43 ;  /* 0x0000002b000e7213 */ /* 0x000fe20000000000 */
[----:B------:R-:W-:Y:S01]  /*b2a0*/  @!P5 IMAD.MOV R23, RZ, RZ, -R23 ;  /* 0x000000ffff17d224 */ /* 0x000fe200078e0a17 */
[----:B------:R-:W-:Y:S01]  /*b2b0*/  ISETP.GE.AND P5, PT, R41, RZ, PT ;  /* 0x000000ff2900720c */ /* 0x000fe20003fa6270 */
[----:B------:R-:W-:Y:S01]  /*b2c0*/  IMAD R13, R9, R12, R13 ;  /* 0x0000000c090d7224 */ /* 0x000fe200078e020d */
[----:B------:R-:W-:Y:S01]  /*b2d0*/  IABS R41, R42 ;  /* 0x0000002a00297213 */ /* 0x000fe20000000000 */
[----:B------:R-:W-:-:S04]  /*b2e0*/  IMAD.HI.U32 R12, R8, R14, RZ ;  /* 0x0000000e080c7227 */ /* 0x000fc800078e00ff */
[----:B------:R-:W-:Y:S01]  /*b2f0*/  @!P6 IMAD.IADD R11, R11, 0x1, -R9 ;  /* 0x000000010b0be824 */ /* 0x000fe200078e0a09 */
[----:B------:R-:W-:Y:S01]  /*b300*/  ISETP.GE.AND P6, PT, R40, RZ, PT ;  /* 0x000000ff2800720c */ /* 0x000fe20003fc6270 */
[----:B------:R-:W-:Y:S02]  /*b310*/  IMAD.MOV R40, RZ, RZ, -R12 ;  /* 0x000000ffff287224 */ /* 0x000fe400078e0a0c */
[----:B------:R-:W-:Y:S02]  /*b320*/  IMAD.MOV.U32 R12, RZ, RZ, R41 ;  /* 0x000000ffff0c7224 */ /* 0x000fe400078e0029 */
[----:B------:R-:W-:Y:S02]  /*b330*/  IMAD R14, R9, R40, R14 ;  /* 0x00000028090e7224 */ /* 0x000fe400078e020e */
[----:B------:R-:W-:Y:S01]  /*b340*/  IMAD.HI.U32 R40, R8, R12, RZ ;  /* 0x0000000c08287227 */ /* 0x000fe200078e00ff */
[----:B0-----:R-:W-:-:S03]  /*b350*/  SHF.R.U32.HI R88, RZ, 0x5, R88 ;  /* 0x00000005ff587819 */ /* 0x001fc60000011658 */
[----:B------:R-:W-:Y:S02]  /*b360*/  IMAD.MOV R40, RZ, RZ, -R40 ;  /* 0x000000ffff287224 */ /* 0x000fe400078e0a28 */
[----:B------:R-:W-:Y:S01]  /*b370*/  @!P1 IMAD.MOV R15, RZ, RZ, -R15 ;  /* 0x000000ffff0f9224 */ /* 0x000fe200078e0a0f */
[----:B------:R-:W-:Y:S01]  /*b380*/  LOP3.LUT P1, RZ, R88, UR16, RZ, 0xfc, !PT ;  /* 0x0000001058ff7c12 */ /* 0x000fe2000f82fcff */
[----:B------:R-:W-:Y:S01]  /*b390*/  IMAD R12, R9, R40, R12 ;  /* 0x00000028090c7224 */ /* 0x000fe200078e020c */
[----:B------:R-:W-:Y:S01]  /*b3a0*/  SEL R40, R85, R19, !P3 ;  /* 0x0000001355287207 */ /* 0x000fe20005800000 */
[----:B------:R-:W2:Y:S01]  /*b3b0*/  LDL.LU R88, [R1+0x24] ;  /* 0x0000240001587983 */ /* 0x000ea20000300800 */
[----:B------:R-:W-:-:S03]  /*b3c0*/  IMAD.MOV.U32 R19, RZ, RZ, R11 ;  /* 0x000000ffff137224 */ /* 0x000fc600078e000b */
[----:B------:R-:W2:Y:S01]  /*b3d0*/  LDL.LU R11, [R1+0x28] ;  /* 0x00002800010b7983 */ /* 0x000ea20000300800 */
[----:B------:R-:W0:Y:S01]  /*b3e0*/  S2R R86, SR_TID.X ;  /* 0x0000000000567919 */ /* 0x000e220000002100 */
[----:B------:R-:W-:Y:S02]  /*b3f0*/  IMAD R40, R40, UR6, RZ ;  /* 0x0000000628287c24 */ /* 0x000fe4000f8e02ff */
[----:B------:R-:W-:-:S03]  /*b400*/  @!P6 IMAD.MOV R19, RZ, RZ, -R19 ;  /* 0x000000ffff13e224 */ /* 0x000fc600078e0a13 */
[----:B------:R-:W-:-:S04]  /*b410*/  IADD3 R54, P6, PT, R40, R7, RZ ;  /* 0x0000000728367210 */ /* 0x000fc80007fde0ff */
[----:B------:R-:W-:Y:S02]  /*b420*/  LEA.HI.X.SX32 R73, R40, R6, 0x1, P6 ;  /* 0x0000000628497211 */ /* 0x000fe400030f0eff */
[----:B------:R-:W-:Y:S02]  /*b430*/  ISETP.GT.U32.AND P6, PT, R9, R12, PT ;  /* 0x0000000c0900720c */ /* 0x000fe40003fc4070 */
[----:B------:R-:W-:Y:S01]  /*b440*/  SEL R18, R85, R18, !P3 ;  /* 0x0000001255127207 */ /* 0x000fe20005800000 */
[----:B------:R-:W-:-:S04]  /*b450*/  @!UP1 UIADD3 UR4, UPT, UPT, -UR5, 0x100000, URZ ;  /* 0x0010000005049890 */ /* 0x000fc8000fffe1ff */
[----:B------:R-:W-:Y:S02]  /*b460*/  @!UP1 USHF.L.U32 UR5, UR4, 0xb, URZ ;  /* 0x0000000b04059899 */ /* 0x000fe400080006ff */
[----:B------:R-:W-:Y:S01]  /*b470*/  @!UP1 USHF.L.U32 UR4, UR4, 0x1, URZ ;  /* 0x0000000104049899 */ /* 0x000fe200080006ff */
[----:B------:R-:W-:Y:S01]  /*b480*/  IMAD R18, R18, UR6, RZ ;  /* 0x0000000612127c24 */ /* 0x000fe2000f8e02ff */
[----:B------:R1:W-:Y:S01]  /*b490*/  STL [R1+0x37c], R54 ;  /* 0x00037c3601007387 */ /* 0x0003e20000100800 */
[----:B------:R-:W-:Y:S01]  /*b4a0*/  @P2 IMAD.MOV.U32 R40, RZ, RZ, R54 ;  /* 0x000000ffff282224 */ /* 0x000fe200078e0036 */
[----:B------:R-:W-:Y:S01]  /*b4b0*/  VOTEU.ALL UP1, P0 ;  /* 0x0000000000ff7886 */ /* 0x000fe20000020000 */
[----:B------:R-:W-:Y:S01]  /*b4c0*/  @!P6 IMAD.IADD R12, R12, 0x1, -R9 ;  /* 0x000000010c0ce824 */ /* 0x000fe200078e0a09 */
[----:B------:R-:W-:Y:S01]  /*b4d0*/  PRMT R77, RZ, 0x7610, R77 ;  /* 0x00007610ff4d7816 */ /* 0x000fe2000000004d */
[----:B------:R3:W-:Y:S01]  /*b4e0*/  STL [R1+0x378], R73 ;  /* 0x0003784901007387 */ /* 0x0007e20000100800 */
[----:B------:R-:W-:-:S04]  /*b4f0*/  @P2 IMAD.MOV.U32 R41, RZ, RZ, R73 ;  /* 0x000000ffff292224 */ /* 0x000fc800078e0049 */
[----:B------:R0:W2:Y:S01]  /*b500*/  @!UP1 SYNCS.EXCH.64 URZ, [UR8+0xc008], UR4 ;  /* 0x00c0080408ff95b2 */ /* 0x0000a20008000100 */
[----:B-1----:R-:W-:Y:S01]  /*b510*/  IADD3 R54, P6, PT, R18, R7, RZ ;  /* 0x0000000712367210 */ /* 0x002fe20007fde0ff */
[----:B------:R-:W4:Y:S01]  /*b520*/  LDL.LU R80, [R1+0xf8] ;  /* 0x0000f80001507983 */ /* 0x000f220000300800 */
[----:B0-----:R-:W-:-:S03]  /*b530*/  LOP3.LUT R86, R86, 0x7f, RZ, 0xc0, !PT ;  /* 0x0000007f56567812 */ /* 0x001fc600078ec0ff */
[----:B------:R0:W4:Y:S01]  /*b540*/  @P2 LDG.E.U8 R77, desc[UR18][R40.64] ;  /* 0x00000012284d2981 */ /* 0x000122000c1e1100 */
[----:B---3--:R-:W-:-:S03]  /*b550*/  LEA.HI.X.SX32 R73, R18, R6, 0x1, P6 ;  /* 0x0000000612497211 */ /* 0x008fc600030f0eff */
[----:B------:R-:W-:Y:S04]  /*b560*/  STS.U8 [R86+UR8+0x8000], R76 ;  /* 0x0080004c56007988 */ /* 0x000fe80008000008 */
[----:B------:R1:W-:Y:S01]  /*b570*/  STS.U8 [R86+UR8+0x8400], R78 ;  /* 0x0084004e56007988 */ /* 0x0003e20008000008 */
[----:B0-----:R-:W-:Y:S02]  /*b580*/  @P2 IMAD.MOV.U32 R40, RZ, RZ, R54 ;  /* 0x000000ffff282224 */ /* 0x001fe400078e0036 */
[----:B------:R-:W-:Y:S01]  /*b590*/  @P2 IMAD.MOV.U32 R41, RZ, RZ, R73 ;  /* 0x000000ffff292224 */ /* 0x000fe200078e0049 */
[----:B------:R-:W3:Y:S04]  /*b5a0*/  LDL.LU R84, [R1+0xdc] ;  /* 0x0000dc0001547983 */ /* 0x000ee80000300800 */
[----:B------:R-:W3:Y:S01]  /*b5b0*/  LDL.LU R87, [R1+0xfc] ;  /* 0x0000fc0001577983 */ /* 0x000ee20000300800 */
[----:B-1----:R-:W-:-:S03]  /*b5c0*/  PRMT R78, RZ, 0x7610, R78 ;  /* 0x00007610ff4e7816 */ /* 0x002fc6000000004e */
[----:B------:R0:W-:Y:S01]  /*b5d0*/  STL [R1+0x394], R54 ;  /* 0x0003943601007387 */ /* 0x0001e20000100800 */
[----:B------:R-:W-:-:S03]  /*b5e0*/  ISETP.GT.U32.AND P6, PT, R9, R12, PT ;  /* 0x0000000c0900720c */ /* 0x000fc60003fc4070 */
[----:B------:R1:W-:Y:S04]  /*b5f0*/  STL [R1+0x390], R73 ;  /* 0x0003904901007387 */ /* 0x0003e80000100800 */
[----:B------:R0:W3:Y:S01]  /*b600*/  @P2 LDG.E.U8 R78, desc[UR18][R40.64] ;  /* 0x00000012284e2981 */ /* 0x0000e2000c1e1100 */
[----:B------:R-:W-:-:S03]  /*b610*/  SEL R17, R85, R17, !P3 ;  /* 0x0000001155117207 */ /* 0x000fc60005800000 */
[----:B------:R-:W3:Y:S04]  /*b620*/  LDL.LU R40, [R1+0xd8] ;  /* 0x0000d80001287983 */ /* 0x000ee80000300800 */
[----:B------:R-:W4:Y:S01]  /*b630*/  LDL.LU R41, [R1+0x2c] ;  /* 0x00002c0001297983 */ /* 0x000f220000300800 */
[----:B------:R-:W-:Y:S02]  /*b640*/  IMAD R17, R17, UR6, RZ ;  /* 0x0000000611117c24 */ /* 0x000fe4000f8e02ff */
[----:B------:R-:W-:-:S03]  /*b650*/  @!P6 IMAD.IADD R12, R12, 0x1, -R9 ;  /* 0x000000010c0ce824 */ /* 0x000fc600078e0a09 */
[----:B0-----:R-:W-:-:S04]  /*b660*/  IADD3 R54, P6, PT, R17, R7, RZ ;  /* 0x0000000711367210 */ /* 0x001fc80007fde0ff */
[----:B-1----:R-:W-:Y:S01]  /*b670*/  LEA.HI.X.SX32 R73, R17, R6, 0x1, P6 ;  /* 0x0000000611497211 */ /* 0x002fe200030f0eff */
[----:B------:R-:W-:Y:S04]  /*b680*/  STL [R1+0x3ac], R54 ;  /* 0x0003ac3601007387 */ /* 0x000fe80000100800 */
[----:B------:R-:W-:Y:S04]  /*b690*/  STL [R1+0x3a8], R73 ;  /* 0x0003a84901007387 */ /* 0x000fe80000100800 */
[----:B--2---:R-:W-:Y:S04]  /*b6a0*/  STS.U8 [R86+UR8+0x8800], R11 ;  /* 0x0088000b56007988 */ /* 0x004fe80008000008 */
[----:B------:R0:W-:Y:S04]  /*b6b0*/  STS.U8 [R86+UR8+0x8c00], R88 ;  /* 0x008c005856007988 */ /* 0x0001e80008000008 */
[----:B0-----:R-:W2:Y:S01]  /*b6c0*/  LDL.LU R88, [R1+0x118] ;  /* 0x0001180001587983 */ /* 0x001ea20000300800 */
[----:B------:R-:W-:-:S04]  /*b6d0*/  LOP3.LUT R18, R10, 0xea, RZ, 0xfc, !PT ;  /* 0x000000ea0a127812 */ /* 0x000fc800078efcff */
[----:B------:R-:W-:Y:S02]  /*b6e0*/  IABS R11, R18 ;  /* 0x00000012000b7213 */ /* 0x000fe40000000000 */
[----:B------:R-:W-:-:S03]  /*b6f0*/  ISETP.GE.AND P6, PT, R42, RZ, PT ;  /* 0x000000ff2a00720c */ /* 0x000fc60003fc6270 */
[----:B------:R-:W-:Y:S01]  /*b700*/  IMAD.HI.U32 R17, R8, R11, RZ ;  /* 0x0000000b08117227 */ /* 0x000fe200078e00ff */
[----:B------:R-:W-:-:S03]  /*b710*/  SEL R20, R85, R20, !P3 ;  /* 0x0000001455147207 */ /* 0x000fc60005800000 */
[----:B------:R-:W-:Y:S02]  /*b720*/  IMAD.MOV R17, RZ, RZ, -R17 ;  /* 0x000000ffff117224 */ /* 0x000fe400078e0a11 */
[----:B------:R-:W-:Y:S02]  /*b730*/  IMAD R20, R20, UR6, RZ ;  /* 0x0000000614147c24 */ /* 0x000fe4000f8e02ff */
[----:B------:R-:W-:Y:S02]  /*b740*/  IMAD R11, R9, R17, R11 ;  /* 0x00000011090b7224 */ /* 0x000fe400078e020b */
[----:B------:R-:W-:Y:S01]  /*b750*/  IMAD.MOV.U32 R17, RZ, RZ, R12 ;  /* 0x000000ffff117224 */ /* 0x000fe200078e000c */
[----:B------:R-:W-:-:S03]  /*b760*/  PRMT R76, RZ, 0x7610, R76 ;  /* 0x00007610ff4c7816 */ /* 0x000fc6000000004c */
[----:B------:R-:W-:Y:S01]  /*b770*/  @!P6 IMAD.MOV R17, RZ, RZ, -R17 ;  /* 0x000000ffff11e224 */ /* 0x000fe200078e0a11 */
[----:B------:R-:W-:Y:S02]  /*b780*/  IADD3 R12, P6, PT, R20, R7, RZ ;  /* 0x00000007140c7210 */ /* 0x000fe40007fde0ff */
[----:B------:R-:W-:Y:S02]  /*b790*/  SEL R22, R85, R22, !P3 ;  /* 0x0000001655167207 */ /* 0x000fe40005800000 */
[----:B------:R-:W-:-:S03]  /*b7a0*/  PRMT R74, RZ, 0x7610, R74 ;  /* 0x00007610ff4a7816 */ /* 0x000fc6000000004a */
[----:B------:R-:W-:Y:S01]  /*b7b0*/  IMAD R22, R22, UR6, RZ ;  /* 0x0000000616167c24 */ /* 0x000fe2000f8e02ff */
[----:B---3--:R0:W-:Y:S04]  /*b7c0*/  STS.U8 [R86+UR8+0x9000], R40 ;  /* 0x0090002856007988 */ /* 0x0081e80008000008 */
[----:B----4-:R1:W-:Y:S01]  /*b7d0*/  STS.U8 [R86+UR8+0x9400], R41 ;  /* 0x0094002956007988 */ /* 0x0103e20008000008 */
[----:B0-----:R-:W-:Y:S02]  /*b7e0*/  @P2 IMAD.MOV.U32 R40, RZ, RZ, R54 ;  /* 0x000000ffff282224 */ /* 0x001fe400078e0036 */
[----:B-1----:R-:W-:Y:S02]  /*b7f0*/  @P2 IMAD.MOV.U32 R41, RZ, RZ, R73 ;  /* 0x000000ffff292224 */ /* 0x002fe400078e0049 */
[----:B------:R-:W3:Y:S04]  /*b800*/  LDL.LU R73, [R1+0x11c] ;  /* 0x00011c0001497983 */ /* 0x000ee80000300800 */
[----:B------:R0:W4:Y:S02]  /*b810*/  @P2 LDG.E.U8 R76, desc[UR18][R40.64] ;  /* 0x00000012284c2981 */ /* 0x000124000c1e1100 */
[----:B0-----:R-:W-:-:S02]  /*b820*/  LEA.HI.X.SX32 R40, R20, R6, 0x1, P6 ;  /* 0x0000000614287211 */ /* 0x001fc400030f0eff */
[----:B------:R-:W-:Y:S01]  /*b830*/  ISETP.GT.U32.AND P6, PT, R9, R11, PT ;  /* 0x0000000b0900720c */ /* 0x000fe20003fc4070 */
[----:B------:R-:W-:Y:S01]  /*b840*/  STL [R1+0x3c4], R12 ;  /* 0x0003c40c01007387 */ /* 0x000fe20000100800 */
[----:B------:R-:W-:Y:S01]  /*b850*/  LOP3.LUT R54, R86, 0x10, RZ, 0x3c, !PT ;  /* 0x0000001056367812 */ /* 0x000fe200078e3cff */
[----:B------:R-:W-:Y:S02]  /*b860*/  @P2 IMAD.MOV.U32 R41, RZ, RZ, R40 ;  /* 0x000000ffff292224 */ /* 0x000fe400078e0028 */
[----:B------:R0:W-:Y:S04]  /*b870*/  STL [R1+0x3c0], R40 ;  /* 0x0003c02801007387 */ /* 0x0001e80000100800 */
[----:B------:R1:W-:Y:S04]  /*b880*/  STS.U8 [R86+UR8+0x9800], R80 ;  /* 0x0098005056007988 */ /* 0x0003e80008000008 */
[----:B------:R-:W-:-:S02]  /*b890*/  @!P6 IMAD.IADD R11, R11, 0x1, -R9 ;  /* 0x000000010b0be824 */ /* 0x000fc400078e0a09 */
[----:B0-----:R-:W-:Y:S01]  /*b8a0*/  @P2 IMAD.MOV.U32 R40, RZ, RZ, R12 ;  /* 0x000000ffff282224 */ /* 0x001fe200078e000c */
[----:B------:R0:W-:Y:S01]  /*b8b0*/  STS.U8 [R86+UR8+0x9c00], R84 ;  /* 0x009c005456007988 */ /* 0x0001e20008000008 */
[----:B------:R-:W-:-:S03]  /*b8c0*/  IADD3 R20, P6, PT, R22, R7, RZ ;  /* 0x0000000716147210 */ /* 0x000fc60007fde0ff */
[----:B------:R0:W-:Y:S01]  /*b8d0*/  STS.U8 [R54+UR8+0x8480], R87 ;  /* 0x0084805736007988 */ /* 0x0001e20008000008 */
[----:B-1----:R-:W-:-:S03]  /*b8e0*/  LEA.HI.X.SX32 R80, R22, R6, 0x1, P6 ;  /* 0x0000000616507211 */ /* 0x002fc600030f0eff */
[----:B------:R-:W3:Y:S04]  /*b8f0*/  @P2 LDG.E.U8 R74, desc[UR18][R40.64] ;  /* 0x00000012284a2981 */ /* 0x000ee8000c1e1100 */
[----:B0-----:R-:W3:Y:S04]  /*b900*/  LDL.LU R84, [R1+0x17c] ;  /* 0x00017c0001547983 */ /* 0x001ee80000300800 */
[----:B------:R-:W3:Y:S04]  /*b910*/  LDL.LU R87, [R1+0x13c] ;  /* 0x00013c0001577983 */ /* 0x000ee80000300800 */
[----:B------:R-:W3:Y:S04]  /*b920*/  LDL.LU R40, [R1+0x15c] ;  /* 0x00015c0001287983 */ /* 0x000ee80000300800 */
[----:B--2---:R0:W-:Y:S04]  /*b930*/  STS.U8 [R54+UR8+0x8880], R88 ;  /* 0x0088805836007988 */ /* 0x0041e80008000008 */
[----:B0-----:R-:W2:Y:S04]  /*b940*/  LDL.LU R88, [R1+0x178] ;  /* 0x0001780001587983 */ /* 0x001ea80000300800 */
[----:B------:R-:W2:Y:S01]  /*b950*/  LDL.LU R22, [R1+0x138] ;  /* 0x0001380001167983 */ /* 0x000ea20000300800 */
[----:B------:R-:W-:-:S02]  /*b960*/  ISETP.GT.U32.AND P6, PT, R9, R11, PT ;  /* 0x0000000b0900720c */ /* 0x000fc40003fc4070 */
[----:B------:R-:W-:Y:S01]  /*b970*/  SEL R12, R85, R21, !P3 ;  /* 0x00000015550c7207 */ /* 0x000fe20005800000 */
[----:B------:R-:W-:Y:S01]  /*b980*/  @P2 IMAD.MOV.U32 R21, RZ, RZ, R80 ;  /* 0x000000ffff152224 */ /* 0x000fe200078e0050 */
[----:B------:R-:W-:-:S03]  /*b990*/  PRMT R75, RZ, 0x7610, R75 ;  /* 0x00007610ff4b7816 */ /* 0x000fc6000000004b */
[----:B------:R-:W-:-:S03]  /*b9a0*/  IMAD R12, R12, UR6, RZ ;  /* 0x000000060c0c7c24 */ /* 0x000fc6000f8e02ff */
[----:B------:R0:W3:Y:S03]  /*b9b0*/  @P2 LDG.E.U8 R75, desc[UR18][R20.64] ;  /* 0x00000012144b2981 */ /* 0x0000e6000c1e1100 */
[----:B------:R-:W-:Y:S01]  /*b9c0*/  @!P6 IMAD.IADD R11, R11, 0x1, -R9 ;  /* 0x000000010b0be824 */ /* 0x000fe200078e0a09 */
[----:B------:R1:W-:Y:S01]  /*b9d0*/  STL [R1+0x3dc], R20 ;  /* 0x0003dc1401007387 */ /* 0x0003e20000100800 */
[----:B0-----:R-:W-:-:S04]  /*b9e0*/  IADD3 R21, P6, PT, R12, R7, RZ ;  /* 0x000000070c157210 */ /* 0x001fc80007fde0ff */
[----:B-1----:R-:W-:Y:S02]  /*b9f0*/  LEA.HI.X.SX32 R20, R12, R6, 0x1, P6 ;  /* 0x000000060c147211 */ /* 0x002fe400030f0eff */
[----:B------:R-:W-:Y:S01]  /*ba00*/  ISETP.GE.AND P6, PT, R18, RZ, PT ;  /* 0x000000ff1200720c */ /* 0x000fe20003fc6270 */
[----:B------:R0:W-:Y:S04]  /*ba10*/  STL [R1+0x3d8], R80 ;  /* 0x0003d85001007387 */ /* 0x0001e80000100800 */
[----:B0-----:R-:W4:Y:S04]  /*ba20*/  LDL.LU R80, [R1+0xd04] ;  /* 0x000d040001507983 */ /* 0x001f280000300800 */
[----:B------:R-:W-:Y:S04]  /*ba30*/  STL [R1+0x3f4], R21 ;  /* 0x0003f41501007387 */ /* 0x000fe80000100800 */
[----:B------:R-:W-:Y:S04]  /*ba40*/  STL [R1+0x3f0], R20 ;  /* 0x0003f01401007387 */ /* 0x000fe80000100800 */
[----:B--2---:R0:W-:Y:S02]  /*ba50*/  STS.U8 [R54+UR8+0x8c80], R22 ;  /* 0x008c801636007988 */ /* 0x0041e40008000008 */
[----:B0-----:R-:W-:-:S04]  /*ba60*/  LOP3.LUT R22, R10, 0xf2, RZ, 0xfc, !PT ;  /* 0x000000f20a167812 */ /* 0x001fc800078efcff */
[----:B------:R-:W-:-:S05]  /*ba70*/  IABS R12, R22 ;  /* 0x00000016000c7213 */ /* 0x000fca0000000000 */
[----:B------:R-:W-:-:S04]  /*ba80*/  IMAD.HI.U32 R18, R8, R12, RZ ;  /* 0x0000000c08127227 */ /* 0x000fc800078e00ff */
[----:B------:R-:W-:Y:S01]  /*ba90*/  IMAD.MOV R18, RZ, RZ, -R18 ;  /* 0x000000ffff127224 */ /* 0x000fe200078e0a12 */
[----:B---3--:R0:W-:Y:S03]  /*baa0*/  STS.U8 [R54+UR8+0x9080], R73 ;  /* 0x0090804936007988 */ /* 0x0081e60008000008 */
[----:B------:R-:W-:Y:S01]  /*bab0*/  IMAD R12, R9, R18, R12 ;  /* 0x00000012090c7224 */ /* 0x000fe200078e020c */
[----:B0-----:R-:W2:Y:S04]  /*bac0*/  LDL.LU R73, [R1+0x1a0] ;  /* 0x0001a00001497983 */ /* 0x001ea80000300800 */
[----:B------:R-:W3:Y:S04]  /*bad0*/  LDL.LU R18, [R1+0x158] ;  /* 0x0001580001127983 */ /* 0x000ee80000300800 */
[----:B------:R0:W-:Y:S04]  /*bae0*/  STS.U8 [R54+UR8+0x9480], R84 ;  /* 0x0094805436007988 */ /* 0x0001e80008000008 */
[----:B0-----:R-:W2:Y:S01]  /*baf0*/  LDL.LU R84, [R1+0xd00] ;  /* 0x000d000001547983 */ /* 0x001ea20000300800 */
[----:B------:R-:W-:-:S04]  /*bb00*/  @P2 LOP3.LUT R21, R21, R20, RZ, 0x3c, !PT ;  /* 0x0000001415152212 */ /* 0x000fc800078e3cff */
[C---:B------:R-:W-:Y:S02]  /*bb10*/  @P2 LOP3.LUT R20, R21.reuse, R20, RZ, 0x3c, !PT ;  /* 0x0000001415142212 */ /* 0x040fe400078e3cff */
[----:B------:R-:W-:Y:S02]  /*bb20*/  PRMT R72, RZ, 0x7610, R72 ;  /* 0x00007610ff487816 */ /* 0x000fe40000000048 */
[----:B------:R-:W-:-:S05]  /*bb30*/  @P2 LOP3.LUT R21, R21, R20, RZ, 0x3c, !PT ;  /* 0x0000001415152212 */ /* 0x000fca00078e3cff */
[----:B------:R0:W2:Y:S01]  /*bb40*/  @P2 LDG.E.U8 R72, desc[UR18][R20.64] ;  /* 0x0000001214482981 */ /* 0x0000a2000c1e1100 */
[----:B------:R-:W-:-:S03]  /*bb50*/  SEL R23, R85, R23, !P3 ;  /* 0x0000001755177207 */ /* 0x000fc60005800000 */
[----:B---3--:R1:W-:Y:S02]  /*bb60*/  STS.U8 [R54+UR8+0x9880], R18 ;  /* 0x0098801236007988 */ /* 0x0083e40008000008 */
[----:B-1----:R-:W-:Y:S01]  /*bb70*/  SEL R18, R85, R15, !P3 ;  /* 0x0000000f55127207 */ /* 0x002fe20005800000 */
[----:B------:R-:W-:Y:S02]  /*bb80*/  IMAD.MOV.U32 R15, RZ, RZ, R11 ;  /* 0x000000ffff0f7224 */ /* 0x000fe400078e000b */
[----:B------:R-:W3:Y:S04]  /*bb90*/  LDL.LU R11, [R1+0x1dc] ;  /* 0x0001dc00010b7983 */ /* 0x000ee80000300800 */
[----:B------:R1:W-:Y:S04]  /*bba0*/  STS.U8 [R54+UR8+0x9c80], R40 ;  /* 0x009c802836007988 */ /* 0x0003e80008000008 */
[----:B------:R-:W-:Y:S01]  /*bbb0*/  STS.U8 [R54+UR8+0x8080], R87 ;  /* 0x0080805736007988 */ /* 0x000fe20008000008 */
[----:B-1----:R-:W-:-:S05]  /*bbc0*/  LOP3.LUT R40, R86, 0x20, RZ, 0x3c, !PT ;  /* 0x0000002056287812 */ /* 0x002fca00078e3cff */
[----:B------:R1:W-:Y:S04]  /*bbd0*/  STS.U8 [R40+UR8+0x8100], R88 ;  /* 0x0081005828007988 */ /* 0x0003e80008000008 */
[----:B-1----:R-:W4:Y:S01]  /*bbe0*/  LDL.LU R88, [R1+0x1a4] ;  /* 0x0001a40001587983 */ /* 0x002f220000300800 */
[----:B------:R-:W-:Y:S02]  /*bbf0*/  IMAD R18, R18, UR6, RZ ;  /* 0x0000000612127c24 */ /* 0x000fe4000f8e02ff */
[----:B------:R-:W-:-:S03]  /*bc00*/  @!P6 IMAD.MOV R15, RZ, RZ, -R15 ;  /* 0x000000ffff0fe224 */ /* 0x000fc600078e0a0f */
[----:B0-----:R-:W-:-:S04]  /*bc10*/  IADD3 R20, P6, PT, R18, R7, RZ ;  /* 0x0000000712147210 */ /* 0x001fc80007fde0ff */
[----:B------:R-:W-:Y:S02]  /*bc20*/  LEA.HI.X.SX32 R21, R18, R6, 0x1, P6 ;  /* 0x0000000612157211 */ /* 0x000fe400030f0eff */
[----:B------:R-:W-:Y:S01]  /*bc30*/  ISETP.GT.U32.AND P6, PT, R9, R12, PT ;  /* 0x0000000c0900720c */ /* 0x000fe20003fc4070 */
[----:B------:R-:W-:Y:S01]  /*bc40*/  IMAD R23, R23, UR6, RZ ;  /* 0x0000000617177c24 */ /* 0x000fe2000f8e02ff */
[----:B------:R-:W-:Y:S01]  /*bc50*/  PRMT R69, RZ, 0x7610, R69 ;  /* 0x00007610ff457816 */ /* 0x000fe20000000045 */
[----:B------:R0:W-:Y:S05]  /*bc60*/  STL [R1+0x40c], R20 ;  /* 0x00040c1401007387 */ /* 0x0001ea0000100800 */
[----:B------:R0:W4:Y:S05]  /*bc70*/  @P2 LDG.E.U8 R69, desc[UR18][R20.64] ;  /* 0x0000001214452981 */ /* 0x00012a000c1e1100 */
[----:B------:R-:W-:Y:S01]  /*bc80*/  @!P6 IMAD.IADD R12, R12, 0x1, -R9 ;  /* 0x000000010c0ce824 */ /* 0x000fe200078e0a09 */
[C---:B------:R-:W-:Y:S01]  /*bc90*/  IADD3 R18, P6, PT, R23.reuse, R7, RZ ;  /* 0x0000000717127210 */ /* 0x040fe20007fde0ff */
[----:B------:R1:W-:Y:S03]  /*bca0*/  STL [R1+0x408], R21 ;  /* 0x0004081501007387 */ /* 0x0003e60000100800 */
[----:B0-----:R-:W-:Y:S01]  /*bcb0*/  LEA.HI.X.SX32 R20, R23, R6, 0x1, P6 ;  /* 0x0000000617147211 */ /* 0x001fe200030f0eff */
[----:B------:R-:W4:Y:S01]  /*bcc0*/  LDL.LU R87, [R1+0x1f4] ;  /* 0x0001f40001577983 */ /* 0x000f220000300800 */
[----:B------:R-:W-:-:S02]  /*bcd0*/  ISETP.GT.U32.AND P6, PT, R9, R12, PT ;  /* 0x0000000c0900720c */ /* 0x000fc40003fc4070 */
[----:B------:R-:W-:Y:S01]  /*bce0*/  SEL R24, R85, R24, !P3 ;  /* 0x0000001855187207 */ /* 0x000fe20005800000 */
[----:B------:R-:W4:Y:S01]  /*bcf0*/  LDL.LU R86, [R1+0x1ec] ;  /* 0x0001ec0001567983 */ /* 0x000f220000300800 */
[----:B------:R-:W-:-:S03]  /*bd00*/  PRMT R71, RZ, 0x7610, R71 ;  /* 0x00007610ff477816 */ /* 0x000fc60000000047 */
[----:B--2---:R0:W-:Y:S01]  /*bd10*/  STS.U8 [R40+UR8+0x8500], R73 ;  /* 0x0085004928007988 */ /* 0x0041e20008000008 */
[----:B-1----:R-:W-:-:S03]  /*bd20*/  @P2 IMAD.MOV.U32 R21, RZ, RZ, R20 ;  /* 0x000000ffff152224 */ /* 0x002fc600078e0014 */
[----:B------:R-:W2:Y:S01]  /*bd30*/  LDL.LU R54, [R1+0x1d4] ;  /* 0x0001d40001367983 */ /* 0x000ea20000300800 */
[----:B------:R-:W-:-:S03]  /*bd40*/  IMAD R24, R24, UR6, RZ ;  /* 0x0000000618187c24 */ /* 0x000fc6000f8e02ff */
[----:B0-----:R-:W2:Y:S04]  /*bd50*/  LDL.LU R73, [R1+0x1e8] ;  /* 0x0001e80001497983 */ /* 0x001ea80000300800 */
[----:B------:R-:W-:Y:S04]  /*bd60*/  STL [R1+0x424], R18 ;  /* 0x0004241201007387 */ /* 0x000fe80000100800 */
[----:B------:R0:W-:Y:S01]  /*bd70*/  STL [R1+0x420], R20 ;  /* 0x0004201401007387 */ /* 0x0001e20000100800 */
[----:B------:R-:W-:Y:S02]  /*bd80*/  @!P6 IMAD.IADD R12, R12, 0x1, -R9 ;  /* 0x000000010c0ce824 */ /* 0x000fe400078e0a09 */
[----:B0-----:R-:W-:-:S05]  /*bd90*/  @P2 IMAD.MOV.U32 R20, RZ, RZ, R18 ;  /* 0x000000ffff142224 */ /* 0x001fca00078e0012 */
[----:B------:R0:W2:Y:S02]  /*bda0*/  @P2 LDG.E.U8 R71, desc[UR18][R20.64] ;  /* 0x0000001214472981 */ /* 0x0000a4000c1e1100 */
[----:B0-----:R-:W-:-:S04]  /*bdb0*/  IADD3 R21, P6, PT, R24, R7, RZ ;  /* 0x0000000718157210 */ /* 0x001fc80007fde0ff */
[----:B------:R-:W-:Y:S02]  /*bdc0*/  LEA.HI.X.SX32 R20, R24, R6, 0x1, P6 ;  /* 0x0000000618147211 */ /* 0x000fe400030f0eff */
[----:B------:R-:W-:Y:S02]  /*bdd0*/  ISETP.GE.AND P6, PT, R22, RZ, PT ;  /* 0x000000ff1600720c */ /* 0x000fe40003fc6270 */
[----:B------:R-:W-:Y:S01]  /*bde0*/  LOP3.LUT R22, R10, 0xfa, RZ, 0xfc, !PT ;  /* 0x000000fa0a167812 */ /* 0x000fe200078efcff */
[----:B------:R-:W-:Y:S04]  /*bdf0*/  STL [R1+0x43c], R21 ;  /* 0x00043c1501007387 */ /* 0x000fe80000100800 */
[----:B------:R-:W-:Y:S04]  /*be00*/  STL [R1+0x438], R20 ;  /* 0x0004381401007387 */ /* 0x000fe80000100800 */
[----:B---3--:R0:W-:Y:S02]  /*be10*/  STS.U8 [R40+UR8+0x8900], R11 ;  /* 0x0089000b28007988 */ /* 0x0081e40008000008 */
[----:B0-----:R-:W-:-:S05]  /*be20*/  IABS R11, R22 ;  /* 0x00000016000b7213 */ /* 0x001fca0000000000 */
[----:B------:R-:W-:-:S04]  /*be30*/  IMAD.HI.U32 R18, R8, R11, RZ ;  /* 0x0000000b08127227 */ /* 0x000fc800078e00ff */
[----:B------:R-:W-:-:S04]  /*be40*/  IMAD.MOV R18, RZ, RZ, -R18 ;  /* 0x000000ffff127224 */ /* 0x000fc800078e0a12 */
[----:B------:R-:W-:Y:S01]  /*be50*/  IMAD R11, R9, R18, R11 ;  /* 0x00000012090b7224 */ /* 0x000fe200078e020b */
[----:B----4-:R0:W-:Y:S04]  /*be60*/  STS.U8 [R40+UR8+0x8d00], R88 ;  /* 0x008d005828007988 */ /* 0x0101e80008000008 */
[----:B0-----:R-:W3:Y:S04]  /*be70*/  LDL.LU R88, [R1+0x220] ;  /* 0x0002200001587983 */ /* 0x001ee80000300800 */
[----:B------:R-:W4:Y:S01]  /*be80*/  LDL.LU R18, [R1+0x1e4] ;  /* 0x0001e40001127983 */ /* 0x000f220000300800 */
[----:B------:R-:W-:-:S04]  /*be90*/  @P2 LOP3.LUT R21, R21, R20, RZ, 0x3c, !PT ;  /* 0x0000001415152212 */ /* 0x000fc800078e3cff */
[C---:B------:R-:W-:Y:S02]  /*bea0*/  @P2 LOP3.LUT R20, R21.reuse, R20, RZ, 0x3c, !PT ;  /* 0x0000001415142212 */ /* 0x040fe400078e3cff */
[----:B------:R-:W-:Y:S02]  /*beb0*/  PRMT R24, RZ, 0x7610, R24 ;  /* 0x00007610ff187816 */ /* 0x000fe40000000018 */
[----:B------:R-:W-:-:S05]  /*bec0*/  @P2 LOP3.LUT R21, R21, R20, RZ, 0x3c, !PT ;  /* 0x0000001415152212 */ /* 0x000fca00078e3cff */
[----:B------:R0:W3:Y:S01]  /*bed0*/  @P2 LDG.E.U8 R24, desc[UR18][R20.64] ;  /* 0x0000001214182981 */ /* 0x0000e2000c1e1100 */
[----:B------:R-:W-:Y:S01]  /*bee0*/  SEL R19, R85, R19, !P3 ;  /* 0x0000001355137207 */ /* 0x000fe20005800000 */
[----:B0-----:R-:W0:Y:S04]  /*bef0*/  S2R R21, SR_TID.X ;  /* 0x0000000000157919 */ /* 0x001e280000002100 */
[----:B------:R-:W-:Y:S01]  /*bf00*/  IMAD R19, R19, UR6, RZ ;  /* 0x0000000613137c24 */ /* 0x000fe2000f8e02ff */
[----:B------:R1:W-:Y:S01]  /*bf10*/  STS.U8 [R40+UR8+0x9100], R87 ;  /* 0x0091005728007988 */ /* 0x0003e20008000008 */
[----:B------:R-:W-:-:S03]  /*bf20*/  @!P6 IMAD.MOV R12, RZ, RZ, -R12 ;  /* 0x000000ffff0ce224 */ /* 0x000fc600078e0a0c */
[----:B------:R1:W-:Y:S01]  /*bf30*/  STS.U8 [R40+UR8+0x9500], R86 ;  /* 0x0095005628007988 */ /* 0x0003e20008000008 */
[----:B------:R-:W-:Y:S02]  /*bf40*/  SEL R17, R85, R17, !P3 ;  /* 0x0000001155117207 */ /* 0x000fe40005800000 */
[----:B------:R-:W-:-:S03]  /*bf50*/  PRMT R23, RZ, 0x7610, R23 ;  /* 0x00007610ff177816 */ /* 0x000fc60000000017 */
[----:B------:R-:W-:Y:S01]  /*bf60*/  IMAD R17, R17, UR6, RZ ;  /* 0x0000000611117c24 */ /* 0x000fe2000f8e02ff */
[----:B-1----:R-:W3:Y:S04]  /*bf70*/  LDL.LU R87, [R1+0xcfc] ;  /* 0x000cfc0001577983 */ /* 0x002ee80000300800 */
[----:B------:R-:W3:Y:S01]  /*bf80*/  LDL.LU R86, [R1+0xcf8] ;  /* 0x000cf80001567983 */ /* 0x000ee20000300800 */
[----:B0-----:R-:W-:-:S04]  /*bf90*/  LOP3.LUT R21, R21, 0x7f, RZ, 0xc0, !PT ;  /* 0x0000007f15157812 */ /* 0x001fc800078ec0ff */
[----:B------:R-:W-:Y:S01]  /*bfa0*/  LOP3.LUT R20, R21, 0x30, RZ, 0x3c, !PT ;  /* 0x0000003015147812 */ /* 0x000fe200078e3cff */
[----:B----4-:R0:W-:Y:S04]  /*bfb0*/  STS.U8 [R40+UR8+0x9900], R18 ;  /* 0x0099001228007988 */ /* 0x0101e80008000008 */
[----:B--2---:R1:W-:Y:S01]  /*bfc0*/  STS.U8 [R40+UR8+0x9d00], R54 ;  /* 0x009d003628007988 */ /* 0x0043e20008000008 */
[----:B0-----:R-:W-:-:S04]  /*bfd0*/  IADD3 R18, P6, PT, R19, R7, RZ ;  /* 0x0000000713127210 */ /* 0x001fc80007fde0ff */
[----:B-1----:R-:W-:Y:S01]  /*bfe0*/  LEA.HI.X.SX32 R40, R19, R6, 0x1, P6 ;  /* 0x0000000613287211 */ /* 0x002fe200030f0eff */
[----:B------:R-:W2:Y:S01]  /*bff0*/  LDL.LU R54, [R1+0x254] ;  /* 0x0002540001367983 */ /* 0x000ea20000300800 */
[----:B------:R-:W-:-:S03]  /*c000*/  ISETP.GT.U32.AND P6, PT, R9, R11, PT ;  /* 0x0000000b0900720c */ /* 0x000fc60003fc4070 */
[----:B------:R-:W-:Y:S01]  /*c010*/  @P2 IMAD.MOV.U32 R19, RZ, RZ, R40 ;  /* 0x000000ffff132224 */ /* 0x000fe200078e0028 */
[----:B------:R0:W-:Y:S04]  /*c020*/  STL [R1+0x454], R18 ;  /* 0x0004541201007387 */ /* 0x0001e80000100800 */
[----:B------:R0:W4:Y:S05]  /*c030*/  @P2 LDG.E.U8 R23, desc[UR18][R18.64] ;  /* 0x0000001212172981 */ /* 0x00012a000c1e1100 */
[----:B------:R-:W-:Y:S01]  /*c040*/  @!P6 IMAD.IADD R11, R11, 0x1, -R9 ;  /* 0x000000010b0be824 */ /* 0x000fe200078e0a09 */
[----:B------:R1:W-:Y:S01]  /*c050*/  STS.U8 [R20+UR8+0x8180], R73 ;  /* 0x0081804914007988 */ /* 0x0003e20008000008 */
[----:B0-----:R-:W-:-:S03]  /*c060*/  IADD3 R18, P6, PT, R17, R7, RZ ;  /* 0x0000000711127210 */ /* 0x001fc60007fde0ff */
[----:B------:R-:W-:Y:S01]  /*c070*/  STL [R1+0x450], R40 ;  /* 0x0004502801007387 */ /* 0x000fe20000100800 */
[----:B------:R-:W-:-:S03]  /*c080*/  LEA.HI.X.SX32 R19, R17, R6, 0x1, P6 ;  /* 0x0000000611137211 */ /* 0x000fc600030f0eff */
[----:B-1----:R-:W4:Y:S04]  /*c090*/  LDL.LU R73, [R1+0x2a8] ;  /* 0x0002a80001497983 */ /* 0x002f280000300800 */
[----:B------:R-:W4:Y:S04]  /*c0a0*/  LDL.LU R17, [R1+0x250] ;  /* 0x0002500001117983 */ /* 0x000f280000300800 */
[----:B------:R-:W-:Y:S04]  /*c0b0*/  STL [R1+0x46c], R18 ;  /* 0x00046c1201007387 */ /* 0x000fe80000100800 */
[----:B---3--:R0:W-:Y:S04]  /*c0c0*/  STS.U8 [R20+UR8+0x8580], R88 ;  /* 0x0085805814007988 */ /* 0x0081e80008000008 */
[----:B------:R1:W-:Y:S04]  /*c0d0*/  STL [R1+0x468], R19 ;  /* 0x0004681301007387 */ /* 0x0003e80000100800 */
[----:B0-----:R-:W3:Y:S01]  /*c0e0*/  LDL.LU R88, [R1+0x2ac] ;  /* 0x0002ac0001587983 */ /* 0x001ee20000300800 */
[----:B------:R-:W-:-:S02]  /*c0f0*/  ISETP.GT.U32.AND P6, PT, R9, R11, PT ;  /* 0x0000000b0900720c */ /* 0x000fc40003fc4070 */
[----:B------:R-:W-:Y:S01]  /*c100*/  SEL R15, R85, R15, !P3 ;  /* 0x0000000f550f7207 */ /* 0x000fe20005800000 */
[----:B------:R-:W3:Y:S01]  /*c110*/  LDL.LU R20, [R1+0x240] ;  /* 0x0002400001147983 */ /* 0x000ee20000300800 */
[----:B------:R-:W-:-:S03]  /*c120*/  PRMT R67, RZ, 0x7610, R67 ;  /* 0x00007610ff437816 */ /* 0x000fc60000000043 */
[----:B------:R-:W-:-:S03]  /*c130*/  IMAD R15, R15, UR6, RZ ;  /* 0x000000060f0f7c24 */ /* 0x000fc6000f8e02ff */
[----:B------:R1:W3:Y:S03]  /*c140*/  @P2 LDG.E.U8 R67, desc[UR18][R18.64] ;  /* 0x0000001212432981 */ /* 0x0002e6000c1e1100 */
[----:B------:R-:W-:Y:S01]  /*c150*/  @!P6 IMAD.IADD R11, R11, 0x1, -R9 ;  /* 0x000000010b0be824 */ /* 0x000fe200078e0a09 */
[----:B-1----:R-:W-:-:S04]  /*c160*/  IADD3 R19, P6, PT, R15, R7, RZ ;  /* 0x000000070f137210 */ /* 0x002fc80007fde0ff */
[----:B------:R-:W-:Y:S01]  /*c170*/  LEA.HI.X.SX32 R18, R15, R6, 0x1, P6 ;  /* 0x000000060f127211 */ /* 0x000fe200030f0eff */
[----:B------:R0:W-:Y:S01]  /*c180*/  STL [R1+0x484], R19 ;  /* 0x0004841301007387 */ /* 0x0001e20000100800 */
[----:B------:R-:W-:Y:S02]  /*c190*/  ISETP.GE.AND P6, PT, R22, RZ, PT ;  /* 0x000000ff1600720c */ /* 0x000fe40003fc6270 */
[----:B------:R-:W-:Y:S01]  /*c1a0*/  LOP3.LUT R22, R21, 0x30, RZ, 0x3c, !PT ;  /* 0x0000003015167812 */ /* 0x000fe200078e3cff */
[----:B------:R1:W-:Y:S01]  /*c1b0*/  STL [R1+0x480], R18 ;  /* 0x0004801201007387 */ /* 0x0003e20000100800 */
[----:B------:R-:W-:Y:S02]  /*c1c0*/  SEL R15, R85, R12, !P3 ;  /* 0x0000000c550f7207 */ /* 0x000fe40005800000 */
[-C--:B0-----:R-:W-:Y:S01]  /*c1d0*/  @P2 LOP3.LUT R19, R19, R18.reuse, RZ, 0x3c, !PT ;  /* 0x0000001213132212 */ /* 0x081fe200078e3cff */
[----:B------:R-:W3:Y:S03]  /*c1e0*/  LDL.LU R40, [R1+0x290] ;  /* 0x0002900001287983 */ /* 0x000ee60000300800 */
[----:B-1----:R-:W-:-:S02]  /*c1f0*/  @P2 LOP3.LUT R18, R19, R18, RZ, 0x3c, !PT ;  /* 0x0000001213122212 */ /* 0x002fc400078e3cff */
[----:B------:R-:W-:Y:S01]  /*c200*/  PRMT R68, RZ, 0x7610, R68 ;  /* 0x00007610ff447816 */ /* 0x000fe20000000044 */
[----:B------:R-:W-:Y:S01]  /*c210*/  IMAD.MOV.U32 R12, RZ, RZ, R11 ;  /* 0x000000ffff0c7224 */ /* 0x000fe200078e000b */
[----:B------:R-:W-:Y:S01]  /*c220*/  @P2 LOP3.LUT R19, R19, R18, RZ, 0x3c, !PT ;  /* 0x0000001213132212 */ /* 0x000fe200078e3cff */
[----:B------:R-:W-:Y:S02]  /*c230*/  IMAD R15, R15, UR6, RZ ;  /* 0x000000060f0f7c24 */ /* 0x000fe4000f8e02ff */
[----:B------:R-:W-:Y:S02]  /*c240*/  @!P6 IMAD.MOV R12, RZ, RZ, -R12 ;  /* 0x000000ffff0ce224 */ /* 0x000fe400078e0a0c */
[----:B------:R0:W3:Y:S02]  /*c250*/  @P2 LDG.E.U8 R68, desc[UR18][R18.64] ;  /* 0x0000001212442981 */ /* 0x0000e4000c1e1100 */
[----:B0-----:R-:W-:-:S04]  /*c260*/  IADD3 R19, P6, PT, R15, R7, RZ ;  /* 0x000000070f137210 */ /* 0x001fc80007fde0ff */
[----:B------:R-:W-:Y:S01]  /*c270*/  LEA.HI.X.SX32 R18, R15, R6, 0x1, P6 ;  /* 0x000000060f127211 */ /* 0x000fe200030f0eff */
[----:B--2---:R0:W-:Y:S04]  /*c280*/  STS.U8 [R22+UR8+0x8980], R54 ;  /* 0x0089803616007988 */ /* 0x0041e80008000008 */
[----:B0-----:R-:W2:Y:S04]  /*c290*/  LDL.LU R54, [R1+0x21c] ;  /* 0x00021c0001367983 */ /* 0x001ea80000300800 */
[----:B----4-:R-:W-:Y:S04]  /*c2a0*/  STS.U8 [R22+UR8+0x8d80], R73 ;  /* 0x008d804916007988 */ /* 0x010fe80008000008 */
[----:B------:R0:W-:Y:S02]  /*c2b0*/  STS.U8 [R22+UR8+0x9180], R17 ;  /* 0x0091801116007988 */ /* 0x0001e40008000008 */
[----:B0-----:R-:W-:-:S04]  /*c2c0*/  LOP3.LUT R17, R10, 0xdc, RZ, 0xfc, !PT ;  /* 0x000000dc0a117812 */ /* 0x001fc800078efcff */
[----:B------:R-:W-:-:S05]  /*c2d0*/  IABS R11, R17 ;  /* 0x00000011000b7213 */ /* 0x000fca0000000000 */
[----:B------:R-:W-:Y:S01]  /*c2e0*/  IMAD.HI.U32 R15, R8, R11, RZ ;  /* 0x0000000b080f7227 */ /* 0x000fe200078e00ff */
[----:B------:R-:W-:Y:S03]  /*c2f0*/  STL [R1+0x49c], R19 ;  /* 0x00049c1301007387 */ /* 0x000fe60000100800 */
[----:B------:R-:W-:Y:S01]  /*c300*/  IMAD.MOV R15, RZ, RZ, -R15 ;  /* 0x000000ffff0f7224 */ /* 0x000fe200078e0a0f */
[----:B------:R-:W-:Y:S03]  /*c310*/  STL [R1+0x498], R18 ;  /* 0x0004981201007387 */ /* 0x000fe60000100800 */
[----:B------:R-:W-:Y:S01]  /*c320*/  IMAD R11, R9, R15, R11 ;  /* 0x0000000f090b7224 */ /* 0x000fe200078e020b */
[----:B------:R-:W4:Y:S04]  /*c330*/  LDL.LU R73, [R1+0x234] ;  /* 0x0002340001497983 */ /* 0x000f280000300800 */
[----:B------:R-:W2:Y:S04]  /*c340*/  LDL.LU R15, [R1+0x244] ;  /* 0x00024400010f7983 */ /* 0x000ea80000300800 */
[----:B---3--:R0:W-:Y:S04]  /*c350*/  STS.U8 [R22+UR8+0x9580], R88 ;  /* 0x0095805816007988 */ /* 0x0081e80008000008 */
[----:B0-----:R-:W3:Y:S01]  /*c360*/  LDL.LU R88, [R1+0xcf4] ;  /* 0x000cf40001587983 */ /* 0x001ee20000300800 */
[----:B------:R-:W-:-:S02]  /*c370*/  @P2 LOP3.LUT R19, R19, R18, RZ, 0x3c, !PT ;  /* 0x0000001213132212 */ /* 0x000fc400078e3cff */
[----:B------:R-:W-:Y:S02]  /*c380*/  SEL R12, R85, R12, !P3 ;  /* 0x0000000c550c7207 */ /* 0x000fe40005800000 */
[----:B------:R-:W-:-:S03]  /*c390*/  @P2 LOP3.LUT R18, R19, R18, RZ, 0x3c, !PT ;  /* 0x0000001213122212 */ /* 0x000fc600078e3cff */
[----:B------:R-:W-:Y:S01]  /*c3a0*/  IMAD R12, R12, UR6, RZ ;  /* 0x000000060c0c7c24 */ /* 0x000fe2000f8e02ff */
[----:B------:R-:W-:Y:S01]  /*c3b0*/  PRMT R60, RZ, 0x7610, R60 ;  /* 0x00007610ff3c7816 */ /* 0x000fe2000000003c */
[----:B------:R-:W-:Y:S01]  /*c3c0*/  @!P5 IMAD.MOV R16, RZ, RZ, -R16 ;  /* 0x000000ffff10d224 */ /* 0x000fe200078e0a10 */
[----:B------:R-:W-:-:S05]  /*c3d0*/  @P2 LOP3.LUT R19, R19, R18, RZ, 0x3c, !PT ;  /* 0x0000001213132212 */ /* 0x000fca00078e3cff */
[----:B------:R0:W4:Y:S01]  /*c3e0*/  @P2 LDG.E.U8 R60, desc[UR18][R18.64] ;  /* 0x00000012123c2981 */ /* 0x000122000c1e1100 */
[----:B------:R-:W-:Y:S02]  /*c3f0*/  ISETP.GE.AND P6, PT, R43, RZ, PT ;  /* 0x000000ff2b00720c */ /* 0x000fe40003fc6270 */
[----:B------:R-:W-:Y:S02]  /*c400*/  PRMT R43, RZ, 0x7610, R43 ;  /* 0x00007610ff2b7816 */ /* 0x000fe4000000002b */
[----:B------:R-:W-:Y:S01]  /*c410*/  PRMT R66, RZ, 0x7610, R66 ;  /* 0x00007610ff427816 */ /* 0x000fe20000000042 */
[----:B--2---:R1:W-:Y:S04]  /*c420*/  STS.U8 [R22+UR8+0x9980], R15 ;  /* 0x0099800f16007988 */ /* 0x0043e80008000008 */
[----:B------:R2:W-:Y:S01]  /*c430*/  STS.U8 [R22+UR8+0x9d80], R20 ;  /* 0x009d801416007988 */ /* 0x0005e20008000008 */
[----:B-1----:R-:W-:-:S04]  /*c440*/  IADD3 R15, P5, PT, R12, R7, RZ ;  /* 0x000000070c0f7210 */ /* 0x002fc80007fbe0ff */
[----:B0-----:R-:W-:Y:S01]  /*c450*/  LEA.HI.X.SX32 R18, R12, R6, 0x1, P5 ;  /* 0x000000060c127211 */ /* 0x001fe200028f0eff */
[----:B--2---:R-:W2:Y:S01]  /*c460*/  LDL.LU R20, [R1+0x294] ;  /* 0x0002940001147983 */ /* 0x004ea20000300800 */
[----:B------:R-:W-:Y:S02]  /*c470*/  ISETP.GT.U32.AND P5, PT, R9, R13, PT ;  /* 0x0000000d0900720c */ /* 0x000fe40003fa4070 */
[----:B------:R-:W-:Y:S02]  /*c480*/  LOP3.LUT R22, R21, 0x40, RZ, 0x3c, !PT ;  /* 0x0000004015167812 */ /* 0x000fe400078e3cff */
[----:B---3--:R-:W-:-:S03]  /*c490*/  SEL R12, R85, R88, !P3 ;  /* 0x00000058550c7207 */ /* 0x008fc60005800000 */
[----:B------:R-:W-:Y:S02]  /*c4a0*/  STS.U8 [R22+UR8+0x8200], R40 ;  /* 0x0082002816007988 */ /* 0x000fe40008000008 */
[----:B------:R-:W-:Y:S02]  /*c4b0*/  IMAD R12, R12, UR6, RZ ;  /* 0x000000060c0c7c24 */ /* 0x000fe4000f8e02ff */
[----:B------:R0:W-:Y:S01]  /*c4c0*/  STS.U8 [R22+UR8+0x8600], R54 ;  /* 0x0086003616007988 */ /* 0x0001e20008000008 */
[----:B------:R-:W-:Y:S02]  /*c4d0*/  @P2 IMAD.MOV.U32 R19, RZ, RZ, R18 ;  /* 0x000000ffff132224 */ /* 0x000fe400078e0012 */
[----:B------:R-:W-:Y:S01]  /*c4e0*/  @!P5 IMAD.IADD R13, R13, 0x1, -R9 ;  /* 0x000000010d0dd824 */ /* 0x000fe200078e0a09 */
[----:B0-----:R-:W3:Y:S04]  /*c4f0*/  LDL.LU R54, [R1+0x278] ;  /* 0x0002780001367983 */ /* 0x001ee80000300800 */
[----:B------:R-:W-:Y:S04]  /*c500*/  STL [R1+0x4b4], R15 ;  /* 0x0004b40f01007387 */ /* 0x000fe80000100800 */
[----:B------:R0:W-:Y:S04]  /*c510*/  STL [R1+0x4b0], R18 ;  /* 0x0004b01201007387 */ /* 0x0001e80000100800 */
[----:B----4-:R1:W-:Y:S04]  /*c520*/  STS.U8 [R22+UR8+0x8a00], R73 ;  /* 0x008a004916007988 */ /* 0x0103e80008000008 */
[----:B------:R-:W4:Y:S01]  /*c530*/  LDL.LU R21, [R1+0x238] ;  /* 0x0002380001157983 */ /* 0x000f220000300800 */
[----:B0-----:R-:W-:Y:S01]  /*c540*/  @P2 IMAD.MOV.U32 R18, RZ, RZ, R15 ;  /* 0x000000ffff122224 */ /* 0x001fe200078e000f */
[----:B------:R-:W-:-:S02]  /*c550*/  IADD3 R15, P5, PT, R12, R7, RZ ;  /* 0x000000070c0f7210 */ /* 0x000fc40007fbe0ff */
[----:B-1----:R-:W4:Y:S04]  /*c560*/  LDL.LU R73, [R1+0x268] ;  /* 0x0002680001497983 */ /* 0x002f280000300800 */
[----:B------:R0:W4:Y:S04]  /*c570*/  @P2 LDG.E.U8 R43, desc[UR18][R18.64] ;  /* 0x00000012122b2981 */ /* 0x000128000c1e1100 */
[----:B------:R-:W4:Y:S01]  /*c580*/  LDL.LU R40, [R1+0x210] ;  /* 0x0002100001287983 */ /* 0x000f220000300800 */
[----:B0-----:R-:W-:-:S03]  /*c590*/  LEA.HI.X.SX32 R18, R12, R6, 0x1, P5 ;  /* 0x000000060c127211 */ /* 0x001fc600028f0eff */
[----:B------:R-:W-:Y:S04]  /*c5a0*/  STL [R1+0xdc], R15 ;  /* 0x0000dc0f01007387 */ /* 0x000fe80000100800 */
[----:B------:R0:W-:Y:S01]  /*c5b0*/  STL [R1+0xd8], R18 ;  /* 0x0000d81201007387 */ /* 0x0001e20000100800 */
[----:B------:R-:W-:Y:S02]  /*c5c0*/  @P2 IMAD.MOV.U32 R19, RZ, RZ, R18 ;  /* 0x000000ffff132224 */ /* 0x000fe400078e0012 */
[----:B0-----:R-:W-:-:S05]  /*c5d0*/  @P2 IMAD.MOV.U32 R18, RZ, RZ, R15 ;  /* 0x000000ffff122224 */ /* 0x001fca00078e000f */
[----:B------:R0:W4:Y:S04]  /*c5e0*/  @P2 LDG.E.U8 R66, desc[UR18][R18.64] ;  /* 0x0000001212422981 */ /* 0x000128000c1e1100 */
[----:B------:R-:W4:Y:S04]  /*c5f0*/  LDL.LU R18, [R1+0x25c] ;  /* 0x00025c0001127983 */ /* 0x000f280000300800 */
[----:B------:R-:W4:Y:S01]  /*c600*/  LDL.LU R19, [R1+0x230] ;  /* 0x0002300001137983 */ /* 0x000f220000300800 */
[----:B------:R-:W-:Y:S02]  /*c610*/  ISETP.GT.U32.AND P5, PT, R9, R13, PT ;  /* 0x0000000d0900720c */ /* 0x000fe40003fa4070 */
[----:B------:R-:W-:-:S05]  /*c620*/  SEL R12, R85, R86, !P3 ;  /* 0x00000056550c7207 */ /* 0x000fca0005800000 */
[----:B------:R-:W-:-:S06]  /*c630*/  IMAD R12, R12, UR6, RZ ;  /* 0x000000060c0c7c24 */ /* 0x000fcc000f8e02ff */
[----:B------:R-:W-:Y:S01]  /*c640*/  @!P5 IMAD.IADD R13, R13, 0x1, -R9 ;  /* 0x000000010d0dd824 */ /* 0x000fe200078e0a09 */
[----:B------:R-:W-:-:S04]  /*c650*/  IADD3 R86, P5, PT, R12, R7, RZ ;  /* 0x000000070c567210 */ /* 0x000fc80007fbe0ff */
[----:B------:R-:W-:Y:S01]  /*c660*/  LEA.HI.X.SX32 R88, R12, R6, 0x1, P5 ;  /* 0x000000060c587211 */ /* 0x000fe200028f0eff */
[----:B------:R-:W-:Y:S04]  /*c670*/  STL [R1+0xfc], R86 ;  /* 0x0000fc5601007387 */ /* 0x000fe80000100800 */
[----:B------:R-:W-:Y:S04]  /*c680*/  STL [R1+0xf8], R88 ;  /* 0x0000f85801007387 */ /* 0x000fe80000100800 */
[----:B--2---:R-:W-:Y:S04]  /*c690*/  STS.U8 [R22+UR8+0x8e00], R20 ;  /* 0x008e001416007988 */ /* 0x004fe80008000008 */
[----:B---3--:R1:W-:Y:S04]  /*c6a0*/  STS.U8 [R22+UR8+0x9200], R54 ;  /* 0x0092003616007988 */ /* 0x0083e80008000008 */
[----:B-1----:R-:W2:Y:S04]  /*c6b0*/  LDL.LU R54, [R1+0x228] ;  /* 0x0002280001367983 */ /* 0x002ea80000300800 */
[----:B----4-:R-:W-:Y:S04]  /*c6c0*/  STS.U8 [R22+UR8+0x9600], R18 ;  /* 0x0096001216007988 */ /* 0x010fe80008000008 */
[----:B------:R0:W-:Y:S02]  /*c6d0*/  STS.U8 [R22+UR8+0x9a00], R19 ;  /* 0x009a001316007988 */ /* 0x0001e40008000008 */
[----:B0-----:R-:W-:-:S02]  /*c6e0*/  @P2 IMAD.MOV.U32 R19, RZ, RZ, R88 ;  /* 0x000000ffff132224 */ /* 0x001fc400078e0058 */
[----:B------:R-:W0:Y:S01]  /*c6f0*/  S2R R88, SR_TID.X ;  /* 0x0000000000587919 */ /* 0x000e220000002100 */
[----:B------:R-:W-:Y:S01]  /*c700*/  @P2 IMAD.MOV.U32 R18, RZ, RZ, R86 ;  /* 0x000000ffff122224 */ /* 0x000fe200078e0056 */
[----:B------:R-:W-:Y:S01]  /*c710*/  STS.U8 [R22+UR8+0x9e00], R21 ;  /* 0x009e001516007988 */ /* 0x000fe20008000008 */
[----:B0-----:R-:W-:-:S04]  /*c720*/  LOP3.LUT R88, R88, 0x7f, RZ, 0xc0, !PT ;  /* 0x0000007f58587812 */ /* 0x001fc800078ec0ff */
[----:B------:R-:W-:-:S05]  /*c730*/  LOP3.LUT R86, R88, 0x50, RZ, 0x3c, !PT ;  /* 0x0000005058567812 */ /* 0x000fca00078e3cff */
[----:B------:R0:W-:Y:S04]  /*c740*/  STS.U8 [R86+UR8+0x8280], R73 ;  /* 0x0082804956007988 */ /* 0x0001e80008000008 */
[----:B0-----:R-:W3:Y:S01]  /*c750*/  LDL.LU R73, [R1+0x27c] ;  /* 0x00027c0001497983 */ /* 0x001ee20000300800 */
[----:B------:R-:W-:-:S04]  /*c760*/  LOP3.LUT R20, R10, 0xe4, RZ, 0xfc, !PT ;  /* 0x000000e40a147812 */ /* 0x000fc800078efcff */
[----:B------:R-:W-:Y:S02]  /*c770*/  IABS R12, R20 ;  /* 0x00000014000c7213 */ /* 0x000fe40000000000 */
[----:B------:R-:W-:-:S03]  /*c780*/  ISETP.GE.AND P5, PT, R17, RZ, PT ;  /* 0x000000ff1100720c */ /* 0x000fc60003fa6270 */
[----:B------:R-:W-:Y:S01]  /*c790*/  IMAD.HI.U32 R15, R8, R12, RZ ;  /* 0x0000000c080f7227 */ /* 0x000fe200078e00ff */
[----:B------:R-:W-:-:S03]  /*c7a0*/  SEL R17, R85, R87, !P3 ;  /* 0x0000005755117207 */ /* 0x000fc60005800000 */
[----:B------:R-:W-:Y:S01]  /*c7b0*/  IMAD.MOV R15, RZ, RZ, -R15 ;  /* 0x000000ffff0f7224 */ /* 0x000fe200078e0a0f */
[----:B------:R-:W-:Y:S01]  /*c7c0*/  PRMT R41, RZ, 0x7610, R41 ;  /* 0x00007610ff297816 */ /* 0x000fe20000000029 */
[----:B------:R-:W-:Y:S02]  /*c7d0*/  IMAD R17, R17, UR6, RZ ;  /* 0x0000000611117c24 */ /* 0x000fe4000f8e02ff */
[----:B------:R-:W-:Y:S02]  /*c7e0*/  IMAD R12, R9, R15, R12 ;  /* 0x0000000f090c7224 */ /* 0x000fe400078e020c */
[----:B------:R-:W-:Y:S01]  /*c7f0*/  IMAD.MOV.U32 R15, RZ, RZ, R13 ;  /* 0x000000ffff0f7224 */ /* 0x000fe200078e000d */
[----:B------:R0:W4:Y:S03]  /*c800*/  @P2 LDG.E.U8 R41, desc[UR18][R18.64] ;  /* 0x0000001212292981 */ /* 0x000126000c1e1100 */
[----:B------:R-:W-:Y:S01]  /*c810*/  @!P4 IMAD.MOV R15, RZ, RZ, -R15 ;  /* 0x000000ffff0fc224 */ /* 0x000fe200078e0a0f */
[----:B0-----:R-:W-:-:S04]  /*c820*/  IADD3 R18, P4, PT, R17, R7, RZ ;  /* 0x0000000711127210 */ /* 0x001fc80007f9e0ff */
[----:B------:R-:W-:Y:S02]  /*c830*/  LEA.HI.X.SX32 R19, R17, R6, 0x1, P4 ;  /* 0x0000000611137211 */ /* 0x000fe400020f0eff */
[----:B------:R-:W-:Y:S02]  /*c840*/  ISETP.GT.U32.AND P4, PT, R9, R14, PT ;  /* 0x0000000e0900720c */ /* 0x000fe40003f84070 */
[----:B------:R-:W-:Y:S02]  /*c850*/  SEL R13, R85, R84, !P3 ;  /* 0x00000054550d7207 */ /* 0x000fe40005800000 */
[----:B------:R-:W-:-:S03]  /*c860*/  PRMT R62, RZ, 0x7610, R62 ;  /* 0x00007610ff3e7816 */ /* 0x000fc6000000003e */
[----:B------:R-:W-:Y:S01]  /*c870*/  IMAD R13, R13, UR6, RZ ;  /* 0x000000060d0d7c24 */ /* 0x000fe2000f8e02ff */
[----:B------:R0:W-:Y:S04]  /*c880*/  STS.U8 [R86+UR8+0x8680], R40 ;  /* 0x0086802856007988 */ /* 0x0001e80008000008 */
[----:B------:R1:W4:Y:S01]  /*c890*/  @P2 LDG.E.U8 R62, desc[UR18][R18.64] ;  /* 0x00000012123e2981 */ /* 0x000322000c1e1100 */
[----:B------:R-:W-:Y:S01]  /*c8a0*/  @!P4 IMAD.IADD R14, R14, 0x1, -R9 ;  /* 0x000000010e0ec824 */ /* 0x000fe200078e0a09 */
[C---:B------:R-:W-:Y:S02]  /*c8b0*/  IADD3 R17, P4, PT, R13.reuse, R7, RZ ;  /* 0x000000070d117210 */ /* 0x040fe40007f9e0ff */
[----:B0-----:R-:W4:Y:S04]  /*c8c0*/  LDL.LU R40, [R1+0x260] ;  /* 0x0002600001287983 */ /* 0x001f280000300800 */
[----:B------:R1:W-:Y:S02]  /*c8d0*/  STL [R1+0x11c], R18 ;  /* 0x00011c1201007387 */ /* 0x0003e40000100800 */
[----:B-1----:R-:W-:-:S02]  /*c8e0*/  LEA.HI.X.SX32 R18, R13, R6, 0x1, P4 ;  /* 0x000000060d127211 */ /* 0x002fc400020f0eff */
[----:B------:R-:W-:Y:S02]  /*c8f0*/  ISETP.GT.U32.AND P4, PT, R9, R14, PT ;  /* 0x0000000e0900720c */ /* 0x000fe40003f84070 */
[----:B------:R-:W-:Y:S01]  /*c900*/  SEL R13, R85, R80, !P3 ;  /* 0x00000050550d7207 */ /* 0x000fe20005800000 */
[----:B------:R0:W-:Y:S04]  /*c910*/  STL [R1+0x118], R19 ;  /* 0x0001181301007387 */ /* 0x0001e80000100800 */
[----:B------:R-:W4:Y:S01]  /*c920*/  LDL.LU R22, [R1+0x22c] ;  /* 0x00022c0001167983 */ /* 0x000f220000300800 */
[----:B------:R-:W-:-:S03]  /*c930*/  IMAD R13, R13, UR6, RZ ;  /* 0x000000060d0d7c24 */ /* 0x000fc6000f8e02ff */
[----:B------:R-:W4:Y:S01]  /*c940*/  LDL.LU R21, [R1+0x258] ;  /* 0x0002580001157983 */ /* 0x000f220000300800 */
[----:B------:R-:W-:Y:S01]  /*c950*/  PRMT R65, RZ, 0x7610, R65 ;  /* 0x00007610ff417816 */ /* 0x000fe20000000041 */
[----:B0-----:R-:W-:Y:S02]  /*c960*/  @P2 IMAD.MOV.U32 R19, RZ, RZ, R18 ;  /* 0x000000ffff132224 */ /* 0x001fe400078e0012 */
[----:B------:R-:W-:Y:S01]  /*c970*/  @!P4 IMAD.IADD R14, R14, 0x1, -R9 ;  /* 0x000000010e0ec824 */ /* 0x000fe200078e0a09 */
[----:B------:R-:W-:Y:S01]  /*c980*/  IADD3 R87, P4, PT, R13, R7, RZ ;  /* 0x000000070d577210 */ /* 0x000fe20007f9e0ff */
[----:B--2---:R0:W-:Y:S04]  /*c990*/  STS.U8 [R86+UR8+0x8a80], R54 ;  /* 0x008a803656007988 */ /* 0x0041e80008000008 */
[----:B0-----:R-:W2:Y:S04]  /*c9a0*/  LDL.LU R54, [R1+0x208] ;  /* 0x0002080001367983 */ /* 0x001ea80000300800 */
[----:B------:R-:W-:Y:S04]  /*c9b0*/  STL [R1+0x13c], R17 ;  /* 0x00013c1101007387 */ /* 0x000fe80000100800 */
[----:B------:R0:W-:Y:S02]  /*c9c0*/  STL [R1+0x138], R18 ;  /* 0x0001381201007387 */ /* 0x0001e40000100800 */
[----:B0-----:R-:W-:-:S05]  /*c9d0*/  @P2 IMAD.MOV.U32 R18, RZ, RZ, R17 ;  /* 0x000000ffff122224 */ /* 0x001fca00078e0011 */
[----:B------:R0:W2:Y:S02]  /*c9e0*/  @P2 LDG.E.U8 R65, desc[UR18][R18.64] ;  /* 0x0000001212412981 */ /* 0x0000a4000c1e1100 */
[----:B0-----:R-:W-:Y:S02]  /*c9f0*/  LEA.HI.X.SX32 R19, R13, R6, 0x1, P4 ;  /* 0x000000060d137211 */ /* 0x001fe400020f0eff */
[----:B------:R-:W2:Y:S01]  /*ca00*/  LDL.LU R18, [R1+0x224] ;  /* 0x0002240001127983 */ /* 0x000ea20000300800 */
[----:B------:R-:W-:-:S03]  /*ca10*/  ISETP.GE.AND P4, PT, R20, RZ, PT ;  /* 0x000000ff1400720c */ /* 0x000fc60003f86270 */
[----:B------:R-:W2:Y:S04]  /*ca20*/  LDL.LU R20, [R1+0x248] ;  /* 0x0002480001147983 */ /* 0x000ea80000300800 */
[----:B------:R-:W-:Y:S04]  /*ca30*/  STL [R1+0x15c], R87 ;  /* 0x00015c5701007387 */ /* 0x000fe80000100800 */
[----:B------:R-:W-:Y:S04]  /*ca40*/  STL [R1+0x158], R19 ;  /* 0x0001581301007387 */ /* 0x000fe80000100800 */
[----:B---3--:R0:W-:Y:S04]  /*ca50*/  STS.U8 [R86+UR8+0x8e80], R73 ;  /* 0x008e804956007988 */ /* 0x0081e80008000008 */
[----:B0-----:R-:W3:Y:S01]  /*ca60*/  LDL.LU R73, [R1+0x218] ;  /* 0x0002180001497983 */ /* 0x001ee20000300800 */
[----:B------:R-:W-:-:S02]  /*ca70*/  PRMT R42, RZ, 0x7610, R42 ;  /* 0x00007610ff2a7816 */ /* 0x000fc4000000002a */
[----:B------:R-:W-:Y:S01]  /*ca80*/  PRMT R61, RZ, 0x7610, R61 ;  /* 0x00007610ff3d7816 */ /* 0x000fe2000000003d */
[----:B----4-:R0:W-:Y:S02]  /*ca90*/  STS.U8 [R86+UR8+0x9280], R40 ;  /* 0x0092802856007988 */ /* 0x0101e40008000008 */
[----:B0-----:R-:W-:-:S04]  /*caa0*/  LOP3.LUT R40, R10, 0xec, RZ, 0xfc, !PT ;  /* 0x000000ec0a287812 */ /* 0x001fc800078efcff */
[----:B------:R-:W-:-:S05]  /*cab0*/  IABS R13, R40 ;  /* 0x00000028000d7213 */ /* 0x000fca0000000000 */
[----:B------:R-:W-:-:S04]  /*cac0*/  IMAD.HI.U32 R17, R8, R13, RZ ;  /* 0x0000000d08117227 */ /* 0x000fc800078e00ff */
[----:B------:R-:W-:-:S04]  /*cad0*/  IMAD.MOV R17, RZ, RZ, -R17 ;  /* 0x000000ffff117224 */ /* 0x000fc800078e0a11 */
[----:B------:R-:W-:Y:S02]  /*cae0*/  IMAD R13, R9, R17, R13 ;  /* 0x00000011090d7224 */ /* 0x000fe400078e020d */
[----:B------:R-:W-:-:S04]  /*caf0*/  IMAD.MOV.U32 R17, RZ, RZ, R14 ;  /* 0x000000ffff117224 */ /* 0x000fc800078e000e */
[----:B------:R-:W-:Y:S01]  /*cb00*/  @!P6 IMAD.MOV R17, RZ, RZ, -R17 ;  /* 0x000000ffff11e224 */ /* 0x000fe200078e0a11 */
[----:B------:R-:W-:-:S05]  /*cb10*/  SEL R14, R85, R82, !P3 ;  /* 0x00000052550e7207 */ /* 0x000fca0005800000 */
[----:B------:R-:W-:Y:S01]  /*cb20*/  IMAD R14, R14, UR6, RZ ;  /* 0x000000060e0e7c24 */ /* 0x000fe2000f8e02ff */
[----:B------:R-:W-:Y:S01]  /*cb30*/  PRMT R84, RZ, 0x7610, R84 ;  /* 0x00007610ff547816 */ /* 0x000fe20000000054 */
[----:B--2---:R-:W-:Y:S04]  /*cb40*/  STS.U8 [R86+UR8+0x9680], R20 ;  /* 0x0096801456007988 */ /* 0x004fe80008000008 */
[----:B------:R0:W-:Y:S02]  /*cb50*/  STS.U8 [R86+UR8+0x9a80], R18 ;  /* 0x009a801256007988 */ /* 0x0001e40008000008 */
[----:B0-----:R-:W-:-:S05]  /*cb60*/  @P2 IMAD.MOV.U32 R18, RZ, RZ, R87 ;  /* 0x000000ffff122224 */ /* 0x001fca00078e0057 */
[----:B------:R0:W2:Y:S01]  /*cb70*/  @P2 LDG.E.U8 R42, desc[UR18][R18.64] ;  /* 0x00000012122a2981 */ /* 0x0000a2000c1e1100 */
[----:B------:R-:W-:Y:S02]  /*cb80*/  LOP3.LUT R20, R88, 0x60, RZ, 0x3c, !PT ;  /* 0x0000006058147812 */ /* 0x000fe400078e3cff */
[----:B0-----:R-:W-:-:S05]  /*cb90*/  SEL R18, R85, R83, !P3 ;  /* 0x0000005355127207 */ /* 0x001fca0005800000 */
[----:B------:R-:W-:Y:S01]  /*cba0*/  IMAD R18, R18, UR6, RZ ;  /* 0x0000000612127c24 */ /* 0x000fe2000f8e02ff */
[----:B------:R0:W-:Y:S04]  /*cbb0*/  STS.U8 [R86+UR8+0x9e80], R22 ;  /* 0x009e801656007988 */ /* 0x0001e80008000008 */
[C---:B------:R-:W-:Y:S01]  /*cbc0*/  IADD3 R19, P6, PT, R18.reuse, R7, RZ ;  /* 0x0000000712137210 */ /* 0x040fe20007fde0ff */
[----:B------:R1:W-:Y:S04]  /*cbd0*/  STS.U8 [R20+UR8+0x8300], R21 ;  /* 0x0083001514007988 */ /* 0x0003e80008000008 */
[----:B0-----:R-:W4:Y:S04]  /*cbe0*/  LDL.LU R22, [R1+0x24c] ;  /* 0x00024c0001167983 */ /* 0x001f280000300800 */
[----:B------:R-:W2:Y:S01]  /*cbf0*/  LDL.LU R87, [R1+0x20c] ;  /* 0x00020c0001577983 */ /* 0x000ea20000300800 */
[----:B-1----:R-:W-:-:S02]  /*cc00*/  LEA.HI.X.SX32 R21, R18, R6, 0x1, P6 ;  /* 0x0000000612157211 */ /* 0x002fc400030f0eff */
[----:B------:R-:W-:Y:S01]  /*cc10*/  ISETP.GT.U32.AND P6, PT, R9, R11, PT ;  /* 0x0000000b0900720c */ /* 0x000fe20003fc4070 */
[----:B------:R0:W-:Y:S01]  /*cc20*/  STL [R1+0x17c], R19 ;  /* 0x00017c1301007387 */ /* 0x0001e20000100800 */
[----:B------:R-:W-:Y:S02]  /*cc30*/  @P2 IMAD.MOV.U32 R18, RZ, RZ, R19 ;  /* 0x000000ffff122224 */ /* 0x000fe400078e0013 */
[----:B0-----:R-:W-:-:S09]  /*cc40*/  @P2 IMAD.MOV.U32 R19, RZ, RZ, R21 ;  /* 0x000000ffff132224 */ /* 0x001fd200078e0015 */
[----:B------:R-:W-:Y:S01]  /*cc50*/  @!P6 IMAD.IADD R11, R11, 0x1, -R9 ;  /* 0x000000010b0be824 */ /* 0x000fe200078e0a09 */
[----:B------:R0:W2:Y:S04]  /*cc60*/  @P2 LDG.E.U8 R61, desc[UR18][R18.64] ;  /* 0x00000012123d2981 */ /* 0x0000a8000c1e1100 */
[----:B------:R-:W-:Y:S01]  /*cc70*/  STS.U8 [R20+UR8+0x8700], R54 ;  /* 0x0087003614007988 */ /* 0x000fe20008000008 */
[----:B0-----:R-:W-:-:S03]  /*cc80*/  IADD3 R18, P6, PT, R14, R7, RZ ;  /* 0x000000070e127210 */ /* 0x001fc60007fde0ff */
[----:B------:R-:W-:Y:S01]  /*cc90*/  STL [R1+0x178], R21 ;  /* 0x0001781501007387 */ /* 0x000fe20000100800 */
[----:B------:R-:W-:-:S03]  /*cca0*/  LEA.HI.X.SX32 R19, R14, R6, 0x1, P6 ;  /* 0x000000060e137211 */ /* 0x000fc600030f0eff */
[----:B---3--:R0:W-:Y:S04]  /*ccb0*/  STS.U8 [R20+UR8+0x8b00], R73 ;  /* 0x008b004914007988 */ /* 0x0081e80008000008 */
[----:B------:R1:W3:Y:S04]  /*ccc0*/  @P2 LDG.E.U8 R84, desc[UR18][R18.64] ;  /* 0x0000001212542981 */ /* 0x0002e8000c1e1100 */
[----:B0-----:R-:W2:Y:S04]  /*ccd0*/  LDL.LU R73, [R1+0x200] ;  /* 0x0002000001497983 */ /* 0x001ea80000300800 */
[----:B------:R-:W2:Y:S04]  /*cce0*/  LDL.LU R21, [R1+0x1fc] ;  /* 0x0001fc0001157983 */ /* 0x000ea80000300800 */
[----:B------:R0:W-:Y:S04]  /*ccf0*/  STL [R1+0x1a4], R18 ;  /* 0x0001a41201007387 */ /* 0x0001e80000100800 */
[----:B------:R1:W-:Y:S04]  /*cd00*/  STL [R1+0x1a0], R19 ;  /* 0x0001a01301007387 */ /* 0x0003e80000100800 */
[----:B0-----:R-:W2:Y:S04]  /*cd10*/  LDL.LU R18, [R1+0x264] ;  /* 0x0002640001127983 */ /* 0x001ea80000300800 */
[----:B-1----:R-:W3:Y:S01]  /*cd20*/  LDL.LU R19, [R1+0x23c] ;  /* 0x00023c0001137983 */ /* 0x002ee20000300800 */
[----:B------:R-:W-:-:S02]  /*cd30*/  ISETP.GT.U32.AND P6, PT, R9, R11, PT ;  /* 0x0000000b0900720c */ /* 0x000fc40003fc4070 */
[----:B------:R-:W-:-:S05]  /*cd40*/  SEL R14, R85, R81, !P3 ;  /* 0x00000051550e7207 */ /* 0x000fca0005800000 */
[----:B------:R-:W-:-:S06]  /*cd50*/  IMAD R14, R14, UR6, RZ ;  /* 0x000000060e0e7c24 */ /* 0x000fcc000f8e02ff */
[----:B------:R-:W-:Y:S01]  /*cd60*/  @!P6 IMAD.IADD R11, R11, 0x1, -R9 ;  /* 0x000000010b0be824 */ /* 0x000fe200078e0a09 */
[----:B------:R-:W-:-:S04]  /*cd70*/  IADD3 R54, P6, PT, R14, R7, RZ ;  /* 0x000000070e367210 */ /* 0x000fc80007fde0ff */
[----:B------:R-:W-:Y:S02]  /*cd80*/  LEA.HI.X.SX32 R86, R14, R6, 0x1, P6 ;  /* 0x000000060e567211 */ /* 0x000fe400030f0eff */
[----:B------:R-:W-:Y:S01]  /*cd90*/  PRMT R83, RZ, 0x7610, R83 ;  /* 0x00007610ff537816 */ /* 0x000fe20000000053 */
[----:B------:R-:W-:Y:S01]  /*cda0*/  STL [R1+0x27c], R54 ;  /* 0x00027c3601007387 */ /* 0x000fe20000100800 */
[----:B------:R-:W-:Y:S02]  /*cdb0*/  SEL R25, R85, R25, !P3 ;  /* 0x0000001955197207 */ /* 0x000fe40005800000 */
[----:B------:R-:W-:Y:S01]  /*cdc0*/  PRMT R82, RZ, 0x7610, R82 ;  /* 0x00007610ff527816 */ /* 0x000fe20000000052 */
[----:B------:R-:W-:Y:S02]  /*cdd0*/  STL [R1+0x278], R86 ;  /* 0x0002785601007387 */ /* 0x000fe40000100800 */
[----:B------:R-:W-:Y:S02]  /*cde0*/  IMAD R25, R25, UR6, RZ ;  /* 0x0000000619197c24 */ /* 0x000fe4000f8e02ff */
[----:B--2---:R-:W-:Y:S04]  /*cdf0*/  STS.U8 [R20+UR8+0x8f00], R18 ;  /* 0x008f001214007988 */ /* 0x004fe80008000008 */
[----:B----4-:R0:W-:Y:S02]  /*ce00*/  STS.U8 [R20+UR8+0x9300], R22 ;  /* 0x0093001614007988 */ /* 0x0101e40008000008 */
[----:B0-----:R-:W-:-:S04]  /*ce10*/  LOP3.LUT R22, R10, 0xf4, RZ, 0xfc, !PT ;  /* 0x000000f40a167812 */ /* 0x001fc800078efcff */
[----:B------:R-:W-:-:S05]  /*ce20*/  IABS R14, R22 ;  /* 0x00000016000e7213 */ /* 0x000fca0000000000 */
[----:B------:R-:W-:-:S04]  /*ce30*/  IMAD.HI.U32 R18, R8, R14, RZ ;  /* 0x0000000e08127227 */ /* 0x000fc800078e00ff */
[----:B------:R-:W-:Y:S01]  /*ce40*/  IMAD.MOV R18, RZ, RZ, -R18 ;  /* 0x000000ffff127224 */ /* 0x000fe200078e0a12 */
[----:B---3--:R0:W-:Y:S03]  /*ce50*/  STS.U8 [R20+UR8+0x9700], R19 ;  /* 0x0097001314007988 */ /* 0x0081e60008000008 */
[----:B------:R-:W-:Y:S02]  /*ce60*/  IMAD R14, R9, R18, R14 ;  /* 0x00000012090e7224 */ /* 0x000fe400078e020e */
[----:B------:R-:W-:Y:S02]  /*ce70*/  @P2 IMAD.MOV.U32 R18, RZ, RZ, R54 ;  /* 0x000000ffff122224 */ /* 0x000fe400078e0036 */
[----:B0-----:R-:W-:-:S05]  /*ce80*/  @P2 IMAD.MOV.U32 R19, RZ, RZ, R86 ;  /* 0x000000ffff132224 */ /* 0x001fca00078e0056 */
[----:B------:R0:W2:Y:S02]  /*ce90*/  @P2 LDG.E.U8 R83, desc[UR18][R18.64] ;  /* 0x0000001212532981 */ /* 0x0000a4000c1e1100 */
[----:B0-----:R-:W-:Y:S02]  /*cea0*/  IMAD.MOV.U32 R18, RZ, RZ, R11 ;  /* 0x000000ffff127224 */ /* 0x001fe400078e000b */
[----:B------:R-:W-:Y:S02]  /*ceb0*/  STS.U8 [R20+UR8+0x9b00], R87 ;  /* 0x009b005714007988 */ /* 0x000fe40008000008 */
[----:B------:R-:W-:Y:S01]  /*cec0*/  @!P5 IMAD.MOV R18, RZ, RZ, -R18 ;  /* 0x000000ffff12d224 */ /* 0x000fe200078e0a12 */
[----:B------:R-:W-:Y:S01]  /*ced0*/  ISETP.GT.U32.AND P5, PT, R9, R12, PT ;  /* 0x0000000c0900720c */ /* 0x000fe20003fa4070 */
[----:B------:R-:W3:Y:S01]  /*cee0*/  LDL.LU R19, [R1+0x1f8] ;  /* 0x0001f80001137983 */ /* 0x000ee20000300800 */
[----:B------:R-:W-:-:S03]  /*cef0*/  SEL R11, R85, R79, !P3 ;  /* 0x0000004f550b7207 */ /* 0x000fc60005800000 */
[----:B------:R0:W-:Y:S02]  /*cf00*/  STS.U8 [R20+UR8+0x9f00], R73 ;  /* 0x009f004914007988 */ /* 0x0001e40008000008 */
[----:B------:R-:W-:Y:S02]  /*cf10*/  IMAD R11, R11, UR6, RZ ;  /* 0x000000060b0b7c24 */ /* 0x000fe4000f8e02ff */
[----:B------:R-:W4:Y:S01]  /*cf20*/  LDL.LU R54, [R1+0x214] ;  /* 0x0002140001367983 */ /* 0x000f220000300800 */
[----:B0-----:R-:W-:-:S03]  /*cf30*/  LOP3.LUT R20, R88, 0x70, RZ, 0x3c, !PT ;  /* 0x0000007058147812 */ /* 0x001fc600078e3cff */
[----:B------:R-:W-:Y:S01]  /*cf40*/  @!P5 IMAD.IADD R12, R12, 0x1, -R9 ;  /* 0x000000010c0cd824 */ /* 0x000fe200078e0a09 */
[----:B------:R-:W2:Y:S04]  /*cf50*/  LDL.LU R73, [R1+0x1f0] ;  /* 0x0001f00001497983 */ /* 0x000ea80000300800 */
[----:B------:R0:W-:Y:S04]  /*cf60*/  STS.U8 [R20+UR8+0x8380], R21 ;  /* 0x0083801514007988 */ /* 0x0001e80008000008 */
[----:B------:R-:W2:Y:S04]  /*cf70*/  LDL.LU R87, [R1+0x1e0] ;  /* 0x0001e00001577983 */ /* 0x000ea80000300800 */
[----:B------:R-:W2:Y:S01]  /*cf80*/  LDL.LU R86, [R1+0x1d0] ;  /* 0x0001d00001567983 */ /* 0x000ea20000300800 */
[----:B0-----:R-:W-:-:S04]  /*cf90*/  IADD3 R20, P5, PT, R11, R7, RZ ;  /* 0x000000070b147210 */ /* 0x001fc80007fbe0ff */
[----:B------:R-:W-:Y:S02]  /*cfa0*/  LEA.HI.X.SX32 R21, R11, R6, 0x1, P5 ;  /* 0x000000060b157211 */ /* 0x000fe400028f0eff */
[----:B------:R-:W-:Y:S01]  /*cfb0*/  ISETP.GT.U32.AND P5, PT, R9, R12, PT ;  /* 0x0000000c0900720c */ /* 0x000fe20003fa4070 */
[----:B------:R-:W-:Y:S04]  /*cfc0*/  STL [R1+0x294], R20 ;  /* 0x0002941401007387 */ /* 0x000fe80000100800 */
[----:B------:R0:W-:Y:S04]  /*cfd0*/  STL [R1+0x290], R21 ;  /* 0x0002901501007387 */ /* 0x0001e80000100800 */
[----:B------:R0:W2:Y:S04]  /*cfe0*/  @P2 LDG.E.U8 R82, desc[UR18][R20.64] ;  /* 0x0000001214522981 */ /* 0x0000a8000c1e1100 */
[----:B------:R-:W-:Y:S01]  /*cff0*/  @!P5 IMAD.IADD R12, R12, 0x1, -R9 ;  /* 0x000000010c0cd824 */ /* 0x000fe200078e0a09 */
[----:B0-----:R-:W-:-:S04]  /*d000*/  IADD3 R21, P5, PT, R25, R7, RZ ;  /* 0x0000000719157210 */ /* 0x001fc80007fbe0ff */
[----:B------:R-:W-:Y:S02]  /*d010*/  LEA.HI.X.SX32 R20, R25, R6, 0x1, P5 ;  /* 0x0000000619147211 */ /* 0x000fe400028f0eff */
[----:B------:R-:W2:Y:S01]  /*d020*/  LDL.LU R25, [R1+0x1d8] ;  /* 0x0001d80001197983 */ /* 0x000ea20000300800 */
[----:B------:R-:W-:-:S03]  /*d030*/  ISETP.GE.AND P5, PT, R22, RZ, PT ;  /* 0x000000ff1600720c */ /* 0x000fc60003fa6270 */
[----:B------:R-:W2:Y:S01]  /*d040*/  LDL.LU R22, [R1+0x204] ;  /* 0x0002040001167983 */ /* 0x000ea20000300800 */
[----:B------:R-:W-:-:S03]  /*d050*/  LOP3.LUT R11, R88, 0x70, RZ, 0x3c, !PT ;  /* 0x00000070580b7812 */ /* 0x000fc600078e3cff */
[----:B------:R0:W-:Y:S04]  /*d060*/  STL [R1+0x2ac], R21 ;  /* 0x0002ac1501007387 */ /* 0x0001e80000100800 */
[----:B------:R1:W-:Y:S01]  /*d070*/  STL [R1+0x2a8], R20 ;  /* 0x0002a81401007387 */ /* 0x0003e20000100800 */
[----:B------:R-:W-:Y:S02]  /*d080*/  SEL R26, R85, R26, !P3 ;  /* 0x0000001a551a7207 */ /* 0x000fe40005800000 */
[----:B0-----:R-:W-:-:S04]  /*d090*/  @P2 LOP3.LUT R21, R21, R20, RZ, 0x3c, !PT ;  /* 0x0000001415152212 */ /* 0x001fc800078e3cff */
[C---:B-1----:R-:W-:Y:S02]  /*d0a0*/  @P2 LOP3.LUT R20, R21.reuse, R20, RZ, 0x3c, !PT ;  /* 0x0000001415142212 */ /* 0x042fe400078e3cff */
[----:B------:R-:W-:Y:S01]  /*d0b0*/  PRMT R81, RZ, 0x7610, R81 ;  /* 0x00007610ff517816 */ /* 0x000fe20000000051 */
[----:B------:R-:W-:Y:S01]  /*d0c0*/  IMAD R26, R26, UR6, RZ ;  /* 0x000000061a1a7c24 */ /* 0x000fe2000f8e02ff */
[----:B------:R-:W-:Y:S01]  /*d0d0*/  @P2 LOP3.LUT R21, R21, R20, RZ, 0x3c, !PT ;  /* 0x0000001415152212 */ /* 0x000fe200078e3cff */
[----:B------:R-:W-:-:S04]  /*d0e0*/  @!P4 IMAD.MOV R12, RZ, RZ, -R12 ;  /* 0x000000ffff0cc224 */ /* 0x000fc800078e0a0c */
[----:B------:R0:W4:Y:S04]  /*d0f0*/  @P2 LDG.E.U8 R81, desc[UR18][R20.64] ;  /* 0x0000001214512981 */ /* 0x000128000c1e1100 */
[----:B--2---:R1:W-:Y:S04]  /*d100*/  STS.U8 [R11+UR8+0x8780], R22 ;  /* 0x008780160b007988 */ /* 0x0043e80008000008 */
[----:B---3--:R2:W-:Y:S01]  /*d110*/  STS.U8 [R11+UR8+0x8b80], R19 ;  /* 0x008b80130b007988 */ /* 0x0085e20008000008 */
[----:B-1----:R-:W-:-:S04]  /*d120*/  LOP3.LUT R22, R10, 0xfc, RZ, 0xfc, !PT ;  /* 0x000000fc0a167812 */ /* 0x002fc800078efcff */
[----:B--2---:R-:W-:-:S05]  /*d130*/  IABS R11, R22 ;  /* 0x00000016000b7213 */ /* 0x004fca0000000000 */
[----:B------:R-:W-:-:S04]  /*d140*/  IMAD.HI.U32 R19, R8, R11, RZ ;  /* 0x0000000b08137227 */ /* 0x000fc800078e00ff */
[----:B------:R-:W-:-:S04]  /*d150*/  IMAD.MOV R19, RZ, RZ, -R19 ;  /* 0x000000ffff137224 */ /* 0x000fc800078e0a13 */
[----:B------:R-:W-:Y:S01]  /*d160*/  IMAD R11, R9, R19, R11 ;  /* 0x00000013090b7224 */ /* 0x000fe200078e020b */
[----:B------:R-:W-:-:S05]  /*d170*/  LOP3.LUT R19, R88, 0x70, RZ, 0x3c, !PT ;  /* 0x0000007058137812 */ /* 0x000fca00078e3cff */
[----:B----4-:R1:W-:Y:S04]  /*d180*/  STS.U8 [R19+UR8+0x8f80], R54 ;  /* 0x008f803613007988 */ /* 0x0103e80008000008 */
[----:B------:R2:W-:Y:S04]  /*d190*/  STS.U8 [R19+UR8+0x9380], R73 ;  /* 0x0093804913007988 */ /* 0x0005e80008000008 */
[----:B------:R3:W-:Y:S04]  /*d1a0*/  STS.U8 [R19+UR8+0x9780], R87 ;  /* 0x0097805713007988 */ /* 0x0007e80008000008 */
[----:B-1----:R-:W4:Y:S04]  /*d1b0*/  LDL.LU R54, [R1+0xcf0] ;  /* 0x000cf00001367983 */ /* 0x002f280000300800 */
[----:B--2---:R-:W2:Y:S04]  /*d1c0*/  LDL.LU R73, [R1+0xcec] ;  /* 0x000cec0001497983 */ /* 0x004ea80000300800 */
[----:B---3--:R-:W3:Y:S01]  /*d1d0*/  LDL.LU R87, [R1+0x1cc] ;  /* 0x0001cc0001577983 */ /* 0x008ee20000300800 */
[----:B0-----:R-:W-:-:S03]  /*d1e0*/  IADD3 R20, P4, PT, R26, R7, RZ ;  /* 0x000000071a147210 */ /* 0x001fc60007f9e0ff */
[----:B------:R0:W-:Y:S01]  /*d1f0*/  STS.U8 [R19+UR8+0x9b80], R86 ;  /* 0x009b805613007988 */ /* 0x0001e20008000008 */
[----:B------:R-:W-:Y:S02]  /*d200*/  LEA.HI.X.SX32 R21, R26, R6, 0x1, P4 ;  /* 0x000000061a157211 */ /* 0x000fe400020f0eff */
[----:B------:R-:W-:Y:S02]  /*d210*/  ISETP.GT.U32.AND P4, PT, R9, R13, PT ;  /* 0x0000000d0900720c */ /* 0x000fe40003f84070 */
[----:B------:R-:W-:Y:S01]  /*d220*/  SEL R27, R85, R27, !P3 ;  /* 0x0000001b551b7207 */ /* 0x000fe20005800000 */
[----:B0-----:R-:W2:Y:S04]  /*d230*/  LDL.LU R86, [R1+0x1c8] ;  /* 0x0001c80001567983 */ /* 0x001ea80000300800 */
[----:B------:R-:W-:Y:S01]  /*d240*/  IMAD R27, R27, UR6, RZ ;  /* 0x000000061b1b7c24 */ /* 0x000fe2000f8e02ff */
[----:B------:R-:W-:Y:S01]  /*d250*/  PRMT R79, RZ, 0x7610, R79 ;  /* 0x00007610ff4f7816 */ /* 0x000fe2000000004f */
[----:B------:R0:W-:Y:S04]  /*d260*/  STS.U8 [R19+UR8+0x9f80], R25 ;  /* 0x009f801913007988 */ /* 0x0001e80008000008 */
[----:B------:R-:W-:Y:S01]  /*d270*/  @!P4 IMAD.IADD R13, R13, 0x1, -R9 ;  /* 0x000000010d0dc824 */ /* 0x000fe200078e0a09 */
[----:B------:R1:W-:Y:S04]  /*d280*/  STL [R1+0x2c4], R20 ;  /* 0x0002c41401007387 */ /* 0x0003e80000100800 */
[----:B------:R1:W2:Y:S01]  /*d290*/  @P2 LDG.E.U8 R79, desc[UR18][R20.64] ;  /* 0x00000012144f2981 */ /* 0x0002a2000c1e1100 */
[----:B0-----:R-:W-:-:S02]  /*d2a0*/  IADD3 R19, P4, PT, R27, R7, RZ ;  /* 0x000000071b137210 */ /* 0x001fc40007f9e0ff */
[----:B------:R-:W-:Y:S02]  /*d2b0*/  SEL R28, R85, R28, !P3 ;  /* 0x0000001c551c7207 */ /* 0x000fe40005800000 */
[----:B-1----:R-:W-:Y:S02]  /*d2c0*/  LEA.HI.X.SX32 R20, R27, R6, 0x1, P4 ;  /* 0x000000061b147211 */ /* 0x002fe400020f0eff */
[----:B------:R-:W-:Y:S01]  /*d2d0*/  ISETP.GT.U32.AND P4, PT, R9, R13, PT ;  /* 0x0000000d0900720c */ /* 0x000fe20003f84070 */
[----:B------:R-:W-:Y:S01]  /*d2e0*/  IMAD R28, R28, UR6, RZ ;  /* 0x000000061c1c7c24 */ /* 0x000fe2000f8e02ff */
[----:B------:R0:W-:Y:S04]  /*d2f0*/  STL [R1+0x2c0], R21 ;  /* 0x0002c01501007387 */ /* 0x0001e80000100800 */
[----:B------:R-:W-:Y:S04]  /*d300*/  STL [R1+0x2dc], R19 ;  /* 0x0002dc1301007387 */ /* 0x000fe80000100800 */
[----:B------:R1:W-:Y:S01]  /*d310*/  STL [R1+0x2d8], R20 ;  /* 0x0002d81401007387 */ /* 0x0003e20000100800 */
[----:B0-----:R-:W-:-:S02]  /*d320*/  @P2 IMAD.MOV.U32 R21, RZ, RZ, R20 ;  /* 0x000000ffff152224 */ /* 0x001fc400078e0014 */
[----:B------:R-:W-:Y:S01]  /*d330*/  @!P4 IMAD.IADD R13, R13, 0x1, -R9 ;  /* 0x000000010d0dc824 */ /* 0x000fe200078e0a09 */
[----:B------:R-:W4:Y:S04]  /*d340*/  LDL.LU R26, [R1+0x1c0] ;  /* 0x0001c000011a7983 */ /* 0x000f280000300800 */
[----:B------:R-:W4:Y:S01]  /*d350*/  LDL.LU R25, [R1+0x1bc] ;  /* 0x0001bc0001197983 */ /* 0x000f220000300800 */
[----:B-1----:R-:W-:Y:S01]  /*d360*/  @P2 IMAD.MOV.U32 R20, RZ, RZ, R19 ;  /* 0x000000ffff142224 */ /* 0x002fe200078e0013 */
[----:B------:R-:W-:-:S04]  /*d370*/  IADD3 R19, P4, PT, R28, R7, RZ ;  /* 0x000000071c137210 */ /* 0x000fc80007f9e0ff */
[----:B------:R-:W-:Y:S02]  /*d380*/  LEA.HI.X.SX32 R27, R28, R6, 0x1, P4 ;  /* 0x000000061c1b7211 */ /* 0x000fe400020f0eff */
[----:B------:R-:W4:Y:S04]  /*d390*/  LDL.LU R28, [R1+0x1c4] ;  /* 0x0001c400011c7983 */ /* 0x000f280000300800 */
[----:B------:R-:W-:Y:S04]  /*d3a0*/  STL [R1+0x2f4], R19 ;  /* 0x0002f41301007387 */ /* 0x000fe80000100800 */
[----:B------:R-:W-:Y:S04]  /*d3b0*/  STL [R1+0x2f0], R27 ;  /* 0x0002f01b01007387 */ /* 0x000fe80000100800 */
[----:B---3--:R0:W-:Y:S04]  /*d3c0*/  STS.U8 [R88+UR8], R87 ;  /* 0x0000005758007988 */ /* 0x0081e80008000008 */
[----:B0-----:R-:W3:Y:S01]  /*d3d0*/  LDL.LU R87, [R1+0x1b8] ;  /* 0x0001b80001577983 */ /* 0x001ee20000300800 */
[----:B------:R-:W-:-:S02]  /*d3e0*/  SEL R29, R85, R29, !P3 ;  /* 0x0000001d551d7207 */ /* 0x000fc40005800000 */
[----:B------:R-:W-:-:S03]  /*d3f0*/  PRMT R80, RZ, 0x7610, R80 ;  /* 0x00007610ff507816 */ /* 0x000fc60000000050 */
[----:B------:R-:W-:-:S03]  /*d400*/  IMAD R29, R29, UR6, RZ ;  /* 0x000000061d1d7c24 */ /* 0x000fc6000f8e02ff */
[----:B------:R0:W3:Y:S01]  /*d410*/  @P2 LDG.E.U8 R80, desc[UR18][R20.64] ;  /* 0x0000001214502981 */ /* 0x0000e2000c1e1100 */
[----:B------:R-:W-:Y:S01]  /*d420*/  ISETP.GE.AND P4, PT, R22, RZ, PT ;  /* 0x000000ff1600720c */ /* 0x000fe20003f86270 */
[----:B0-----:R-:W-:Y:S01]  /*d430*/  @P2 IMAD.MOV.U32 R20, RZ, RZ, R19 ;  /* 0x000000ffff142224 */ /* 0x001fe200078e0013 */
[C---:B------:R-:W-:Y:S01]  /*d440*/  IADD3 R19, P6, PT, R29.reuse, R7, RZ ;  /* 0x000000071d137210 */ /* 0x040fe20007fde0ff */
[----:B------:R-:W-:Y:S02]  /*d450*/  @P2 IMAD.MOV.U32 R21, RZ, RZ, R27 ;  /* 0x000000ffff152224 */ /* 0x000fe400078e001b */
[----:B------:R-:W3:Y:S01]  /*d460*/  LDL.LU R27, [R1+0x1b4] ;  /* 0x0001b400011b7983 */ /* 0x000ee20000300800 */
[----:B------:R-:W-:-:S03]  /*d470*/  LEA.HI.X.SX32 R22, R29, R6, 0x1, P6 ;  /* 0x000000061d167211 */ /* 0x000fc600030f0eff */
[----:B------:R-:W-:Y:S04]  /*d480*/  STL [R1+0x30c], R19 ;  /* 0x00030c1301007387 */ /* 0x000fe80000100800 */
[----:B--2---:R0:W-:Y:S04]  /*d490*/  STS.U8 [R88+UR8+0x200], R86 ;  /* 0x0002005658007988 */ /* 0x0041e80008000008 */
[----:B------:R-:W-:Y:S04]  /*d4a0*/  STL [R1+0x308], R22 ;  /* 0x0003081601007387 */ /* 0x000fe80000100800 */
[----:B0-----:R-:W2:Y:S01]  /*d4b0*/  LDL.LU R86, [R1+0x1ac] ;  /* 0x0001ac0001567983 */ /* 0x001ea20000300800 */
[----:B------:R-:W-:-:S02]  /*d4c0*/  SEL R30, R85, R30, !P3 ;  /* 0x0000001e551e7207 */ /* 0x000fc40005800000 */
[----:B------:R-:W-:Y:S01]  /*d4d0*/  PRMT R70, RZ, 0x7610, R70 ;  /* 0x00007610ff467816 */ /* 0x000fe20000000046 */
[----:B------:R0:W-:Y:S01]  /*d4e0*/  STS.U8 [R88+UR8+0x400], R73 ;  /* 0x0004004958007988 */ /* 0x0001e20008000008 */
[----:B------:R-:W-:Y:S01]  /*d4f0*/  SEL R31, R85, R31, !P3 ;  /* 0x0000001f551f7207 */ /* 0x000fe20005800000 */
[----:B------:R-:W-:-:S03]  /*d500*/  IMAD R30, R30, UR6, RZ ;  /* 0x000000061e1e7c24 */ /* 0x000fc6000f8e02ff */
[----:B------:R1:W2:Y:S01]  /*d510*/  @P2 LDG.E.U8 R70, desc[UR18][R20.64] ;  /* 0x0000001214462981 */ /* 0x0002a2000c1e1100 */
[----:B------:R-:W-:Y:S01]  /*d520*/  IMAD R31, R31, UR6, RZ ;  /* 0x000000061f1f7c24 */ /* 0x000fe2000f8e02ff */
[----:B0-----:R-:W-:Y:S01]  /*d530*/  PRMT R73, RZ, 0x7610, R73 ;  /* 0x00007610ff497816 */ /* 0x001fe20000000049 */
[----:B-1----:R-:W-:Y:S01]  /*d540*/  @P2 IMAD.MOV.U32 R20, RZ, RZ, R19 ;  /* 0x000000ffff142224 */ /* 0x002fe200078e0013 */
[----:B------:R-:W-:Y:S01]  /*d550*/  IADD3 R19, P6, PT, R30, R7, RZ ;  /* 0x000000071e137210 */ /* 0x000fe20007fde0ff */
[----:B------:R-:W-:-:S03]  /*d560*/  @P2 IMAD.MOV.U32 R21, RZ, RZ, R22 ;  /* 0x000000ffff152224 */ /* 0x000fc600078e0016 */
[-C--:B------:R-:W-:Y:S01]  /*d570*/  LEA.HI.X.SX32 R22, R30, R6.reuse, 0x1, P6 ;  /* 0x000000061e167211 */ /* 0x080fe200030f0eff */
[----:B------:R0:W-:Y:S04]  /*d580*/  STL [R1+0x324], R19 ;  /* 0x0003241301007387 */ /* 0x0001e80000100800 */
[----:B------:R1:W2:Y:S04]  /*d590*/  @P2 LDG.E.U8 R73, desc[UR18][R20.64] ;  /* 0x0000001214492981 */ /* 0x0002a8000c1e1100 */
[----:B------:R0:W-:Y:S04]  /*d5a0*/  STL [R1+0x320], R22 ;  /* 0x0003201601007387 */ /* 0x0001e80000100800 */
[----:B----4-:R-:W-:Y:S01]  /*d5b0*/  STS.U8 [R88+UR8+0x600], R28 ;  /* 0x0006001c58007988 */ /* 0x010fe20008000008 */
[----:B-1----:R-:W-:Y:S01]  /*d5c0*/  @P2 IMAD.MOV.U32 R20, RZ, RZ, R19 ;  /* 0x000000ffff142224 */ /* 0x002fe200078e0013 */
[C---:B0-----:R-:W-:Y:S01]  /*d5d0*/  IADD3 R19, P6, PT, R31.reuse, R7, RZ ;  /* 0x000000071f137210 */ /* 0x041fe20007fde0ff */
[----:B------:R-:W-:Y:S01]  /*d5e0*/  @P2 IMAD.MOV.U32 R21, RZ, RZ, R22 ;  /* 0x000000ffff152224 */ /* 0x000fe200078e0016 */
[----:B------:R0:W-:Y:S02]  /*d5f0*/  STS.U8 [R88+UR8+0x800], R26 ;  /* 0x0008001a58007988 */ /* 0x0001e40008000008 */
[----:B------:R-:W-:-:S02]  /*d600*/  LEA.HI.X.SX32 R22, R31, R6, 0x1, P6 ;  /* 0x000000061f167211 */ /* 0x000fc400030f0eff */
[----:B------:R-:W4:Y:S04]  /*d610*/  LDL.LU R29, [R1+0x1a8] ;  /* 0x0001a800011d7983 */ /* 0x000f280000300800 */
[----:B------:R1:W-:Y:S04]  /*d620*/  STS.U8 [R88+UR8+0xa00], R25 ;  /* 0x000a001958007988 */ /* 0x0003e80008000008 */
[----:B0-----:R-:W4:Y:S04]  /*d630*/  LDL.LU R26, [R1+0x18c] ;  /* 0x00018c00011a7983 */ /* 0x001f280000300800 */
[----:B-1----:R-:W4:Y:S04]  /*d640*/  LDL.LU R25, [R1+0x188] ;  /* 0x0001880001197983 */ /* 0x002f280000300800 */
[----:B------:R-:W-:Y:S04]  /*d650*/  STL [R1+0x33c], R19 ;  /* 0x00033c1301007387 */ /* 0x000fe80000100800 */
[----:B------:R-:W-:Y:S04]  /*d660*/  STL [R1+0x338], R22 ;  /* 0x0003381601007387 */ /* 0x000fe80000100800 */
[----:B---3--:R0:W-:Y:S04]  /*d670*/  STS.U8 [R88+UR8+0xc00], R87 ;  /* 0x000c005758007988 */ /* 0x0081e80008000008 */
[----:B0-----:R-:W3:Y:S01]  /*d680*/  LDL.LU R87, [R1+0x184] ;  /* 0x0001840001577983 */ /* 0x001ee20000300800 */
[----:B------:R-:W-:-:S02]  /*d690*/  SEL R32, R85, R32, !P3 ;  /* 0x0000002055207207 */ /* 0x000fc40005800000 */
[----:B------:R-:W-:Y:S01]  /*d6a0*/  PRMT R63, RZ, 0x7610, R63 ;  /* 0x00007610ff3f7816 */ /* 0x000fe2000000003f */
[----:B------:R-:W3:Y:S02]  /*d6b0*/  LDL.LU R28, [R1+0x180] ;  /* 0x00018000011c7983 */ /* 0x000ee40000300800 */
[----:B------:R-:W-:-:S03]  /*d6c0*/  IMAD R32, R32, UR6, RZ ;  /* 0x0000000620207c24 */ /* 0x000fc6000f8e02ff */
[----:B------:R0:W3:Y:S02]  /*d6d0*/  @P2 LDG.E.U8 R63, desc[UR18][R20.64] ;  /* 0x00000012143f2981 */ /* 0x0000e4000c1e1100 */
[----:B0-----:R-:W-:Y:S01]  /*d6e0*/  @P2 IMAD.MOV.U32 R20, RZ, RZ, R19 ;  /* 0x000000ffff142224 */ /* 0x001fe200078e0013 */
[----:B------:R-:W-:Y:S01]  /*d6f0*/  IADD3 R19, P6, PT, R32, R7, RZ ;  /* 0x0000000720137210 */ /* 0x000fe20007fde0ff */
[----:B------:R-:W-:-:S03]  /*d700*/  @P2 IMAD.MOV.U32 R21, RZ, RZ, R22 ;  /* 0x000000ffff152224 */ /* 0x000fc600078e0016 */
[----:B------:R-:W-:Y:S01]  /*d710*/  LEA.HI.X.SX32 R22, R32, R6, 0x1, P6 ;  /* 0x0000000620167211 */ /* 0x000fe200030f0eff */
[----:B------:R-:W-:Y:S04]  /*d720*/  STL [R1+0x354], R19 ;  /* 0x0003541301007387 */ /* 0x000fe80000100800 */
[----:B------:R0:W-:Y:S04]  /*d730*/  STS.U8 [R88+UR8+0xe00], R27 ;  /* 0x000e001b58007988 */ /* 0x0001e80008000008 */
[----:B------:R-:W-:Y:S04]  /*d740*/  STL [R1+0x350], R22 ;  /* 0x0003501601007387 */ /* 0x000fe80000100800 */
[----:B--2---:R1:W-:Y:S04]  /*d750*/  STS.U8 [R88+UR8+0x1000], R86 ;  /* 0x0010005658007988 */ /* 0x0043e80008000008 */
[----:B0-----:R-:W2:Y:S04]  /*d760*/  LDL.LU R27, [R1+0x164] ;  /* 0x00016400011b7983 */ /* 0x001ea80000300800 */
[----:B-1----:R-:W2:Y:S01]  /*d770*/  LDL.LU R86, [R1+0x160] ;  /* 0x0001600001567983 */ /* 0x002ea20000300800 */
[----:B------:R-:W-:-:S02]  /*d780*/  SEL R39, R85, R39, !P3 ;  /* 0x0000002755277207 */ /* 0x000fc40005800000 */
[----:B------:R-:W-:Y:S02]  /*d790*/  PRMT R64, RZ, 0x7610, R64 ;  /* 0x00007610ff407816 */ /* 0x000fe40000000040 */
[----:B------:R-:W-:Y:S01]  /*d7a0*/  SEL R38, R85, R38, !P3 ;  /* 0x0000002655267207 */ /* 0x000fe20005800000 */
[----:B------:R-:W-:Y:S01]  /*d7b0*/  IMAD R39, R39, UR6, RZ ;  /* 0x0000000627277c24 */ /* 0x000fe2000f8e02ff */
[----:B------:R-:W-:Y:S02]  /*d7c0*/  PRMT R58, RZ, 0x7610, R58 ;  /* 0x00007610ff3a7816 */ /* 0x000fe4000000003a */
[----:B------:R0:W2:Y:S01]  /*d7d0*/  @P2 LDG.E.U8 R64, desc[UR18][R20.64] ;  /* 0x0000001214402981 */ /* 0x0000a2000c1e1100 */
[----:B------:R-:W-:Y:S02]  /*d7e0*/  IMAD R38, R38, UR6, RZ ;  /* 0x0000000626267c24 */ /* 0x000fe4000f8e02ff */
[----:B0-----:R-:W-:Y:S01]  /*d7f0*/  @P2 IMAD.MOV.U32 R20, RZ, RZ, R19 ;  /* 0x000000ffff142224 */ /* 0x001fe200078e0013 */
[----:B------:R-:W-:Y:S01]  /*d800*/  IADD3 R19, P6, PT, R39, R7, RZ ;  /* 0x0000000727137210 */ /* 0x000fe20007fde0ff */
[----:B------:R-:W-:-:S03]  /*d810*/  @P2 IMAD.MOV.U32 R21, RZ, RZ, R22 ;  /* 0x000000ffff152224 */ /* 0x000fc600078e0016 */
[-C--:B------:R-:W-:Y:S01]  /*d820*/  LEA.HI.X.SX32 R22, R39, R6.reuse, 0x1, P6 ;  /* 0x0000000627167211 */ /* 0x080fe200030f0eff */
[----:B------:R0:W-:Y:S04]  /*d830*/  STL [R1+0x36c], R19 ;  /* 0x00036c1301007387 */ /* 0x0001e80000100800 */
[----:B------:R1:W2:Y:S04]  /*d840*/  @P2 LDG.E.U8 R58, desc[UR18][R20.64] ;  /* 0x00000012143a2981 */ /* 0x0002a8000c1e1100 */
[----:B------:R4:W-:Y:S01]  /*d850*/  STL [R1+0x368], R22 ;  /* 0x0003681601007387 */ /* 0x0009e20000100800 */
[----:B-1----:R-:W-:Y:S01]  /*d860*/  @P2 IMAD.MOV.U32 R20, RZ, RZ, R19 ;  /* 0x000000ffff142224 */ /* 0x002fe200078e0013 */
[C---:B0-----:R-:W-:Y:S01]  /*d870*/  IADD3 R19, P6, PT, R38.reuse, R7, RZ ;  /* 0x0000000726137210 */ /* 0x041fe20007fde0ff */
[----:B------:R-:W-:Y:S01]  /*d880*/  @P2 IMAD.MOV.U32 R21, RZ, RZ, R22 ;  /* 0x000000ffff152224 */ /* 0x000fe200078e0016 */
[----:B----4-:R-:W-:Y:S02]  /*d890*/  STS.U8 [R88+UR8+0x1200], R29 ;  /* 0x0012001d58007988 */ /* 0x010fe40008000008 */
[----:B------:R-:W-:-:S02]  /*d8a0*/  LEA.HI.X.SX32 R22, R38, R6, 0x1, P6 ;  /* 0x0000000626167211 */ /* 0x000fc400030f0eff */
[----:B------:R0:W-:Y:S04]  /*d8b0*/  STS.U8 [R88+UR8+0x1400], R26 ;  /* 0x0014001a58007988 */ /* 0x0001e80008000008 */
[----:B------:R-:W-:Y:S04]  /*d8c0*/  STS.U8 [R88+UR8+0x1600], R25 ;  /* 0x0016001958007988 */ /* 0x000fe80008000008 */
[----:B0-----:R-:W4:Y:S04]  /*d8d0*/  LDL.LU R26, [R1+0x144] ;  /* 0x00014400011a7983 */ /* 0x001f280000300800 */
        /* <DEDUP_REMOVED lines=13> */
[----:B------:R-:W-:Y:S04]  /*d9b0*/  STS.U8 [R88+UR8+0x1a00], R28 ;  /* 0x001a001c58007988 */ /* 0x000fe80008000008 */
[----:B------:R-:W-:Y:S04]  /*d9c0*/  STL [R1+0x39c], R19 ;  /* 0x00039c1301007387 */ /* 0x000fe80000100800 */
[----:B--2---:R-:W-:Y:S04]  /*d9d0*/  STS.U8 [R88+UR8+0x1c00], R27 ;  /* 0x001c001b58007988 */ /* 0x004fe80008000008 */
[----:B------:R-:W-:Y:S04]  /*d9e0*/  STL [R1+0x398], R22 ;  /* 0x0003981601007387 */ /* 0x000fe80000100800 */
[----:B------:R0:W-:Y:S04]  /*d9f0*/  STS.U8 [R88+UR8+0x1e00], R86 ;  /* 0x001e005658007988 */ /* 0x0001e80008000008 */
[----:B0-----:R-:W2:Y:S01]  /*da00*/  LDL.LU R86, [R1+0x120] ;  /* 0x0001200001567983 */ /* 0x001ea20000300800 */
        /* <DEDUP_REMOVED lines=13> */
[----:B------:R4:W-:Y:S04]  /*dae0*/  STL [R1+0x3b0], R22 ;  /* 0x0003b01601007387 */ /* 0x0009e80000100800 */
[----:B------:R-:W-:Y:S01]  /*daf0*/  STS.U8 [R88+UR8+0x2000], R54 ;  /* 0x0020003658007988 */ /* 0x000fe20008000008 */
[----:B-1----:R-:W-:Y:S01]  /*db00*/  @P2 IMAD.MOV.U32 R20, RZ, RZ, R19 ;  /* 0x000000ffff142224 */ /* 0x002fe200078e0013 */
[C---:B0-----:R-:W-:Y:S01]  /*db10*/  IADD3 R19, P6, PT, R35.reuse, R7, RZ ;  /* 0x0000000723137210 */ /* 0x041fe20007fde0ff */
[----:B------:R-:W-:Y:S01]  /*db20*/  @P2 IMAD.MOV.U32 R21, RZ, RZ, R22 ;  /* 0x000000ffff152224 */ /* 0x000fe200078e0016 */
[----:B------:R-:W2:Y:S02]  /*db30*/  LDL.LU R27, [R1+0x104] ;  /* 0x00010400011b7983 */ /* 0x000ea40000300800 */
[----:B----4-:R-:W-:-:S02]  /*db40*/  LEA.HI.X.SX32 R22, R35, R6, 0x1, P6 ;  /* 0x0000000623167211 */ /* 0x010fc400030f0eff */
[----:B------:R-:W-:Y:S04]  /*db50*/  STS.U8 [R88+UR8+0x2200], R26 ;  /* 0x0022001a58007988 */ /* 0x000fe80008000008 */
[----:B------:R-:W-:Y:S04]  /*db60*/  STL [R1+0x3cc], R19 ;  /* 0x0003cc1301007387 */ /* 0x000fe80000100800 */
[----:B------:R-:W-:Y:S04]  /*db70*/  STL [R1+0x3c8], R22 ;  /* 0x0003c81601007387 */ /* 0x000fe80000100800 */
[----:B---3--:R0:W-:Y:S04]  /*db80*/  STS.U8 [R88+UR8+0x2400], R87 ;  /* 0x0024005758007988 */ /* 0x0081e80008000008 */
[----:B0-----:R-:W3:Y:S01]  /*db90*/  LDL.LU R87, [R1+0x100] ;  /* 0x0001000001577983 */ /* 0x001ee20000300800 */
[----:B------:R-:W-:-:S02]  /*dba0*/  SEL R34, R85, R34, !P3 ;  /* 0x0000002255227207 */ /* 0x000fc40005800000 */
[----:B------:R-:W-:Y:S02]  /*dbb0*/  PRMT R54, RZ, 0x7610, R54 ;  /* 0x00007610ff367816 */ /* 0x000fe40000000036 */
[----:B------:R-:W-:Y:S01]  /*dbc0*/  SEL R33, R85, R33, !P3 ;  /* 0x0000002155217207 */ /* 0x000fe20005800000 */
[----:B------:R-:W-:Y:S01]  /*dbd0*/  IMAD R34, R34, UR6, RZ ;  /* 0x0000000622227c24 */ /* 0x000fe2000f8e02ff */
[----:B------:R-:W-:Y:S02]  /*dbe0*/  PRMT R55, RZ, 0x7610, R55 ;  /* 0x00007610ff377816 */ /* 0x000fe40000000037 */
[----:B------:R0:W4:Y:S01]  /*dbf0*/  @P2 LDG.E.U8 R54, desc[UR18][R20.64] ;  /* 0x0000001214362981 */ /* 0x000122000c1e1100 */
[----:B------:R-:W-:Y:S02]  /*dc00*/  IMAD R33, R33, UR6, RZ ;  /* 0x0000000621217c24 */ /* 0x000fe4000f8e02ff */
[----:B0-----:R-:W-:Y:S01]  /*dc10*/  @P2 IMAD.MOV.U32 R20, RZ, RZ, R19 ;  /* 0x000000ffff142224 */ /* 0x001fe200078e0013 */
[----:B------:R-:W-:Y:S01]  /*dc20*/  IADD3 R19, P6, PT, R34, R7, RZ ;  /* 0x0000000722137210 */ /* 0x000fe20007fde0ff */
[----:B------:R-:W-:-:S03]  /*dc30*/  @P2 IMAD.MOV.U32 R21, RZ, RZ, R22 ;  /* 0x000000ffff152224 */ /* 0x000fc600078e0016 */
[-C--:B------:R-:W-:Y:S01]  /*dc40*/  LEA.HI.X.SX32 R22, R34, R6.reuse, 0x1, P6 ;  /* 0x0000000622167211 */ /* 0x080fe200030f0eff */
[----:B------:R0:W-:Y:S04]  /*dc50*/  STL [R1+0x3e4], R19 ;  /* 0x0003e41301007387 */ /* 0x0001e80000100800 */
[----:B------:R1:W4:Y:S04]  /*dc60*/  @P2 LDG.E.U8 R55, desc[UR18][R20.64] ;  /* 0x0000001214372981 */ /* 0x000328000c1e1100 */
[----:B------:R0:W-:Y:S04]  /*dc70*/  STL [R1+0x3e0], R22 ;  /* 0x0003e01601007387 */ /* 0x0001e80000100800 */
[----:B------:R0:W-:Y:S01]  /*dc80*/  STS.U8 [R88+UR8+0x2600], R25 ;  /* 0x0026001958007988 */ /* 0x0001e20008000008 */
[----:B-1----:R-:W-:Y:S01]  /*dc90*/  @P2 IMAD.MOV.U32 R20, RZ, RZ, R19 ;  /* 0x000000ffff142224 */ /* 0x002fe200078e0013 */
[C---:B0-----:R-:W-:Y:S01]  /*dca0*/  IADD3 R19, P6, PT, R33.reuse, R7, RZ ;  /* 0x0000000721137210 */ /* 0x041fe20007fde0ff */
[----:B------:R-:W-:Y:S01]  /*dcb0*/  @P2 IMAD.MOV.U32 R21, RZ, RZ, R22 ;  /* 0x000000ffff152224 */ /* 0x000fe200078e0016 */
[----:B------:R-:W4:Y:S02]  /*dcc0*/  LDL.LU R26, [R1+0xe4] ;  /* 0x0000e400011a7983 */ /* 0x000f240000300800 */
[----:B------:R-:W-:-:S02]  /*dcd0*/  LEA.HI.X.SX32 R22, R33, R6, 0x1, P6 ;  /* 0x0000000621167211 */ /* 0x000fc400030f0eff */
[----:B------:R-:W-:Y:S04]  /*dce0*/  STS.U8 [R88+UR8+0x2800], R52 ;  /* 0x0028003458007988 */ /* 0x000fe80008000008 */
[----:B------:R-:W4:Y:S04]  /*dcf0*/  LDL.LU R25, [R1+0xe0] ;  /* 0x0000e00001197983 */ /* 0x000f280000300800 */
[----:B------:R-:W-:Y:S04]  /*dd00*/  STL [R1+0x3fc], R19 ;  /* 0x0003fc1301007387 */ /* 0x000fe80000100800 */
[----:B--2---:R0:W-:Y:S04]  /*dd10*/  STS.U8 [R88+UR8+0x2a00], R86 ;  /* 0x002a005658007988 */ /* 0x0041e80008000008 */
[----:B------:R-:W-:Y:S04]  /*dd20*/  STL [R1+0x3f8], R22 ;  /* 0x0003f81601007387 */ /* 0x000fe80000100800 */
[----:B0-----:R-:W2:Y:S01]  /*dd30*/  LDL.LU R86, [R1+0x18] ;  /* 0x0000180001567983 */ /* 0x001ea20000300800 */
[----:B------:R-:W-:-:S02]  /*dd40*/  SEL R16, R85, R16, !P3 ;  /* 0x0000001055107207 */ /* 0x000fc40005800000 */
[----:B------:R-:W-:Y:S02]  /*dd50*/  PRMT R52, RZ, 0x7610, R52 ;  /* 0x00007610ff347816 */ /* 0x000fe40000000034 */
[----:B------:R-:W-:Y:S01]  /*dd60*/  SEL R15, R85, R15, !P3 ;  /* 0x0000000f550f7207 */ /* 0x000fe20005800000 */
[----:B------:R-:W-:Y:S01]  /*dd70*/  IMAD R16, R16, UR6, RZ ;  /* 0x0000000610107c24 */ /* 0x000fe2000f8e02ff */
[----:B------:R0:W-:Y:S04]  /*dd80*/  STS.U8 [R88+UR8+0x2c00], R53 ;  /* 0x002c003558007988 */ /* 0x0001e80008000008 */
[----:B------:R1:W2:Y:S01]  /*dd90*/  @P2 LDG.E.U8 R52, desc[UR18][R20.64] ;  /* 0x0000001214342981 */ /* 0x0002a2000c1e1100 */
[----:B------:R-:W-:Y:S01]  /*dda0*/  IMAD R15, R15, UR6, RZ ;  /* 0x000000060f0f7c24 */ /* 0x000fe2000f8e02ff */
[----:B0-----:R-:W-:Y:S01]  /*ddb0*/  PRMT R53, RZ, 0x7610, R53 ;  /* 0x00007610ff357816 */ /* 0x001fe20000000035 */
[----:B-1----:R-:W-:Y:S01]  /*ddc0*/  @P2 IMAD.MOV.U32 R20, RZ, RZ, R19 ;  /* 0x000000ffff142224 */ /* 0x002fe200078e0013 */
[----:B------:R-:W-:Y:S01]  /*ddd0*/  IADD3 R19, P6, PT, R16, R7, RZ ;  /* 0x0000000710137210 */ /* 0x000fe20007fde0ff */
[----:B------:R-:W-:-:S03]  /*dde0*/  @P2 IMAD.MOV.U32 R21, RZ, RZ, R22 ;  /* 0x000000ffff152224 */ /* 0x000fc600078e0016 */
[----:B------:R-:W-:Y:S02]  /*ddf0*/  LEA.HI.X.SX32 R22, R16, R6, 0x1, P6 ;  /* 0x0000000610167211 */ /* 0x000fe400030f0eff */
[----:B------:R-:W-:Y:S01]  /*de00*/  IADD3 R16, P6, PT, R15, R7, RZ ;  /* 0x000000070f107210 */ /* 0x000fe20007fde0ff */
[----:B------:R0:W2:Y:S04]  /*de10*/  @P2 LDG.E.U8 R53, desc[UR18][R20.64] ;  /* 0x0000001214352981 */ /* 0x0000a8000c1e1100 */
[----:B------:R1:W-:Y:S01]  /*de20*/  STL [R1+0x414], R19 ;  /* 0x0004141301007387 */ /* 0x0003e20000100800 */
[----:B0-----:R-:W-:-:S03]  /*de30*/  @P2 IMAD.MOV.U32 R20, RZ, RZ, R19 ;  /* 0x000000ffff142224 */ /* 0x001fc600078e0013 */
[----:B------:R-:W-:Y:S01]  /*de40*/  STS.U8 [R88+UR8+0x2e00], R27 ;  /* 0x002e001b58007988 */ /* 0x000fe20008000008 */
[----:B-1----:R-:W-:-:S03]  /*de50*/  LEA.HI.X.SX32 R19, R15, R6, 0x1, P6 ;  /* 0x000000060f137211 */ /* 0x002fc600030f0eff */
[----:B------:R-:W-:Y:S04]  /*de60*/  STL [R1+0x410], R22 ;  /* 0x0004101601007387 */ /* 0x000fe80000100800 */
[----:B------:R-:W-:Y:S04]  /*de70*/  STS.U8 [R88+UR8+0x3000], R50 ;  /* 0x0030003258007988 */ /* 0x000fe80008000008 */
[----:B------:R-:W-:Y:S04]  /*de80*/  STL [R1+0x42c], R16 ;  /* 0x00042c1001007387 */ /* 0x000fe80000100800 */
[----:B------:R-:W-:Y:S04]  /*de90*/  STL [R1+0x428], R19 ;  /* 0x0004281301007387 */ /* 0x000fe80000100800 */
[----:B---3--:R0:W-:Y:S04]  /*dea0*/  STS.U8 [R88+UR8+0x3200], R87 ;  /* 0x0032005758007988 */ /* 0x0081e80008000008 */
[----:B0-----:R-:W3:Y:S01]  /*deb0*/  LDL.LU R87, [R1+0x30] ;  /* 0x0000300001577983 */ /* 0x001ee20000300800 */
[----:B------:R-:W-:Y:S01]  /*dec0*/  SEL R17, R85, R17, !P3 ;  /* 0x0000001155117207 */ /* 0x000fe20005800000 */
[----:B------:R-:W-:Y:S01]  /*ded0*/  @P2 IMAD.MOV.U32 R21, RZ, RZ, R22 ;  /* 0x000000ffff152224 */ /* 0x000fe200078e0016 */
[----:B------:R-:W-:-:S03]  /*dee0*/  PRMT R50, RZ, 0x7610, R50 ;  /* 0x00007610ff327816 */ /* 0x000fc60000000032 */
[----:B------:R-:W-:Y:S02]  /*def0*/  IMAD R15, R17, UR6, RZ ;  /* 0x00000006110f7c24 */ /* 0x000fe4000f8e02ff */
[----:B------:R-:W-:Y:S01]  /*df00*/  @P2 IMAD.MOV.U32 R17, RZ, RZ, R19 ;  /* 0x000000ffff112224 */ /* 0x000fe200078e0013 */
[----:B------:R0:W-:Y:S02]  /*df10*/  STS.U8 [R88+UR8+0x3400], R51 ;  /* 0x0034003358007988 */ /* 0x0001e40008000008 */
[----:B------:R-:W-:Y:S02]  /*df20*/  IADD3 R19, P6, PT, R15, R7, RZ ;  /* 0x000000070f137210 */ /* 0x000fe40007fde0ff */
[----:B------:R1:W3:Y:S01]  /*df30*/  @P2 LDG.E.U8 R50, desc[UR18][R20.64] ;  /* 0x0000001214322981 */ /* 0x0002e2000c1e1100 */
[----:B------:R-:W-:Y:S02]  /*df40*/  SEL R18, R85, R18, !P3 ;  /* 0x0000001255127207 */ /* 0x000fe40005800000 */
[----:B-1----:R-:W-:-:S02]  /*df50*/  LEA.HI.X.SX32 R20, R15, R6, 0x1, P6 ;  /* 0x000000060f147211 */ /* 0x002fc400030f0eff */
[----:B------:R-:W-:Y:S01]  /*df60*/  ISETP.GE.AND P6, PT, R40, RZ, PT ;  /* 0x000000ff2800720c */ /* 0x000fe20003fc6270 */
[----:B----4-:R-:W-:Y:S01]  /*df70*/  STS.U8 [R88+UR8+0x3600], R26 ;  /* 0x0036001a58007988 */ /* 0x010fe20008000008 */
[----:B0-----:R-:W-:Y:S01]  /*df80*/  PRMT R51, RZ, 0x7610, R51 ;  /* 0x00007610ff337816 */ /* 0x001fe20000000033 */
[----:B------:R-:W-:-:S05]  /*df90*/  IMAD R18, R18, UR6, RZ ;  /* 0x0000000612127c24 */ /* 0x000fca000f8e02ff */
[----:B------:R0:W4:Y:S04]  /*dfa0*/  @P2 LDG.E.U8 R51, desc[UR18][R16.64] ;  /* 0x0000001210332981 */ /* 0x000128000c1e1100 */
[----:B------:R-:W-:Y:S04]  /*dfb0*/  STS.U8 [R88+UR8+0x3800], R25 ;  /* 0x0038001958007988 */ /* 0x000fe80008000008 */
[----:B------:R-:W-:Y:S04]  /*dfc0*/  STS.U8 [R88+UR8+0x3a00], R49 ;  /* 0x003a003158007988 */ /* 0x000fe80008000008 */
[----:B--2---:R1:W-:Y:S02]  /*dfd0*/  STS.U8 [R88+UR8+0x3c00], R86 ;  /* 0x003c005658007988 */ /* 0x0043e40008000008 */
[----:B-1----:R-:W1:Y:S01]  /*dfe0*/  S2R R86, SR_TID.X ;  /* 0x0000000000567919 */ /* 0x002e620000002100 */
[----:B------:R-:W-:Y:S01]  /*dff0*/  PRMT R49, RZ, 0x7610, R49 ;  /* 0x00007610ff317816 */ /* 0x000fe20000000031 */
[----:B0-----:R-:W-:-:S02]  /*e000*/  @P2 IMAD.MOV.U32 R16, RZ, RZ, R19 ;  /* 0x000000ffff102224 */ /* 0x001fc400078e0013 */
[----:B------:R-:W-:Y:S02]  /*e010*/  @P2 IMAD.MOV.U32 R17, RZ, RZ, R20 ;  /* 0x000000ffff112224 */ /* 0x000fe400078e0014 */
[----:B------:R-:W-:Y:S01]  /*e020*/  @!P6 IMAD.MOV R13, RZ, RZ, -R13 ;  /* 0x000000ffff0de224 */ /* 0x000fe200078e0a0d */
[----:B------:R-:W-:Y:S02]  /*e030*/  IADD3 R15, P6, PT, R18, R7, RZ ;  /* 0x00000007120f7210 */ /* 0x000fe40007fde0ff */
[----:B------:R0:W2:Y:S01]  /*e040*/  @P2 LDG.E.U8 R49, desc[UR18][R16.64] ;  /* 0x0000001210312981 */ /* 0x0000a2000c1e1100 */
[----:B------:R-:W-:-:S03]  /*e050*/  SEL R12, R85, R12, !P3 ;  /* 0x0000000c550c7207 */ /* 0x000fc60005800000 */
[----:B------:R0:W-:Y:S02]  /*e060*/  STL [R1+0x444], R19 ;  /* 0x0004441301007387 */ /* 0x0001e40000100800 */
[----:B0-----:R-:W-:Y:S02]  /*e070*/  LEA.HI.X.SX32 R16, R18, R6, 0x1, P6 ;  /* 0x0000000612107211 */ /* 0x001fe400030f0eff */
[----:B------:R-:W-:Y:S01]  /*e080*/  ISETP.GT.U32.AND P6, PT, R9, R14, PT ;  /* 0x0000000e0900720c */ /* 0x000fe20003fc4070 */
[----:B------:R-:W-:Y:S04]  /*e090*/  STL [R1+0x440], R20 ;  /* 0x0004401401007387 */ /* 0x000fe80000100800 */
[----:B------:R-:W2:Y:S01]  /*e0a0*/  LDL.LU R19, [R1+0x10] ;  /* 0x0000100001137983 */ /* 0x000ea20000300800 */
[----:B------:R-:W-:-:S02]  /*e0b0*/  IMAD R12, R12, UR6, RZ ;  /* 0x000000060c0c7c24 */ /* 0x000fc4000f8e02ff */
[----:B------:R-:W-:Y:S01]  /*e0c0*/  @P2 IMAD.MOV.U32 R17, RZ, RZ, R16 ;  /* 0x000000ffff112224 */ /* 0x000fe200078e0010 */
[----:B------:R0:W-:Y:S04]  /*e0d0*/  STS.U8 [R88+UR8+0x3e00], R48 ;  /* 0x003e003058007988 */ /* 0x0001e80008000008 */
[----:B------:R-:W-:Y:S01]  /*e0e0*/  STL [R1+0x45c], R15 ;  /* 0x00045c0f01007387 */ /* 0x000fe20000100800 */
[----:B------:R-:W-:-:S03]  /*e0f0*/  @!P6 IMAD.IADD R14, R14, 0x1, -R9 ;  /* 0x000000010e0ee824 */ /* 0x000fc600078e0a09 */
[----:B------:R1:W-:Y:S01]  /*e100*/  STL [R1+0x458], R16 ;  /* 0x0004581001007387 */ /* 0x0003e20000100800 */
[----:B0-----:R-:W-:-:S03]  /*e110*/  PRMT R48, RZ, 0x7610, R48 ;  /* 0x00007610ff307816 */ /* 0x001fc60000000030 */
[----:B------:R-:W4:Y:S01]  /*e120*/  LDL.LU R25, [R1+0x8] ;  /* 0x0000080001197983 */ /* 0x000f220000300800 */
[----:B-1----:R-:W-:Y:S01]  /*e130*/  LOP3.LUT R86, R86, 0x7f, RZ, 0xc0, !PT ;  /* 0x0000007f56567812 */ /* 0x002fe200078ec0ff */
[----:B------:R-:W-:Y:S01]  /*e140*/  @P2 IMAD.MOV.U32 R16, RZ, RZ, R15 ;  /* 0x000000ffff102224 */ /* 0x000fe200078e000f */
[----:B------:R-:W-:Y:S02]  /*e150*/  IADD3 R15, P6, PT, R12, R7, RZ ;  /* 0x000000070c0f7210 */ /* 0x000fe40007fde0ff */
[----:B------:R-:W-:Y:S02]  /*e160*/  LOP3.LUT R86, R86, 0x10, RZ, 0x3c, !PT ;  /* 0x0000001056567812 */ /* 0x000fe400078e3cff */
[----:B------:R0:W4:Y:S04]  /*e170*/  @P2 LDG.E.U8 R48, desc[UR18][R16.64] ;  /* 0x0000001210302981 */ /* 0x000128000c1e1100 */
[----:B------:R-:W-:Y:S01]  /*e180*/  STL [R1+0x474], R15 ;  /* 0x0004740f01007387 */ /* 0x000fe20000100800 */
[----:B0-----:R-:W-:-:S05]  /*e190*/  LEA.HI.X.SX32 R16, R12, R6, 0x1, P6 ;  /* 0x000000060c107211 */ /* 0x001fca00030f0eff */
[----:B------:R-:W-:Y:S04]  /*e1a0*/  STL [R1+0x470], R16 ;  /* 0x0004701001007387 */ /* 0x000fe80000100800 */
[----:B---3--:R0:W-:Y:S04]  /*e1b0*/  STS.U8 [R86+UR8+0x80], R87 ;  /* 0x0000805756007988 */ /* 0x0081e80008000008 */
[----:B0-----:R-:W3:Y:S01]  /*e1c0*/  LDL.LU R87, [R1] ;  /* 0x0000000001577983 */ /* 0x001ee20000300800 */
[----:B------:R-:W-:Y:S02]  /*e1d0*/  ISETP.GT.U32.AND P6, PT, R9, R14, PT ;  /* 0x0000000e0900720c */ /* 0x000fe40003fc4070 */
[----:B------:R-:W-:-:S11]  /*e1e0*/  SEL R13, R85, R13, !P3 ;  /* 0x0000000d550d7207 */ /* 0x000fd60005800000 */
[----:B------:R-:W-:Y:S01]  /*e1f0*/  @!P6 IMAD.IADD R14, R14, 0x1, -R9 ;  /* 0x000000010e0ee824 */ /* 0x000fe200078e0a09 */
[----:B------:R-:W-:Y:S01]  /*e200*/  ISETP.GT.U32.AND P6, PT, R9, R11, PT ;  /* 0x0000000b0900720c */ /* 0x000fe20003fc4070 */
[----:B------:R-:W-:Y:S02]  /*e210*/  IMAD R13, R13, UR6, RZ ;  /* 0x000000060d0d7c24 */ /* 0x000fe4000f8e02ff */
[----:B------:R-:W-:Y:S02]  /*e220*/  @P2 IMAD.MOV.U32 R17, RZ, RZ, R16 ;  /* 0x000000ffff112224 */ /* 0x000fe400078e0010 */
[----:B------:R-:W-:-:S08]  /*e230*/  @P2 IMAD.MOV.U32 R16, RZ, RZ, R15 ;  /* 0x000000ffff102224 */ /* 0x000fd000078e000f */
[----:B------:R-:W-:Y:S01]  /*e240*/  @!P6 IMAD.IADD R11, R11, 0x1, -R9 ;  /* 0x000000010b0be824 */ /* 0x000fe200078e0a09 */
[----:B------:R-:W-:-:S04]  /*e250*/  IADD3 R12, P6, PT, R13, R7, RZ ;  /* 0x000000070d0c7210 */ /* 0x000fc80007fde0ff */
[----:B------:R-:W-:Y:S02]  /*e260*/  LEA.HI.X.SX32 R15, R13, R6, 0x1, P6 ;  /* 0x000000060d0f7211 */ /* 0x000fe400030f0eff */
[----:B------:R-:W-:Y:S01]  /*e270*/  ISETP.GT.U32.AND P6, PT, R9, R11, PT ;  /* 0x0000000b0900720c */ /* 0x000fe20003fc4070 */
[----:B------:R-:W-:Y:S01]  /*e280*/  @!P5 IMAD.MOV R14, RZ, RZ, -R14 ;  /* 0x000000ffff0ed224 */ /* 0x000fe200078e0a0e */
[----:B------:R-:W-:Y:S04]  /*e290*/  STS.U8 [R86+UR8+0x280], R46 ;  /* 0x0002802e56007988 */ /* 0x000fe80008000008 */
[----:B------:R-:W-:Y:S01]  /*e2a0*/  SEL R14, R85, R14, !P3 ;  /* 0x0000000e550e7207 */ /* 0x000fe20005800000 */
[----:B------:R-:W-:-:S06]  /*e2b0*/  @P2 IMAD.MOV.U32 R13, RZ, RZ, R15 ;  /* 0x000000ffff0d2224 */ /* 0x000fcc00078e000f */
[----:B------:R-:W-:Y:S02]  /*e2c0*/  @!P6 IMAD.IADD R11, R11, 0x1, -R9 ;  /* 0x000000010b0be824 */ /* 0x000fe400078e0a09 */
[----:B------:R-:W-:Y:S02]  /*e2d0*/  IMAD R14, R14, UR6, RZ ;  /* 0x000000060e0e7c24 */ /* 0x000fe4000f8e02ff */
[----:B------:R-:W-:Y:S01]  /*e2e0*/  @!P4 IMAD.MOV R11, RZ, RZ, -R11 ;  /* 0x000000ffff0bc224 */ /* 0x000fe200078e0a0b */
[----:B------:R-:W-:Y:S04]  /*e2f0*/  STL [R1+0x48c], R12 ;  /* 0x00048c0c01007387 */ /* 0x000fe80000100800 */
[----:B------:R-:W-:Y:S01]  /*e300*/  SEL R11, R85, R11, !P3 ;  /* 0x0000000b550b7207 */ /* 0x000fe20005800000 */
[----:B------:R-:W-:Y:S04]  /*e310*/  STL [R1+0x488], R15 ;  /* 0x0004880f01007387 */ /* 0x000fe80000100800 */
[----:B------:R-:W-:Y:S01]  /*e320*/  IMAD R11, R11, UR6, RZ ;  /* 0x000000060b0b7c24 */ /* 0x000fe2000f8e02ff */
[----:B--2---:R-:W-:Y:S04]  /*e330*/  STS.U8 [R86+UR8+0x480], R19 ;  /* 0x0004801356007988 */ /* 0x004fe80008000008 */
[----:B------:R0:W-:Y:S02]  /*e340*/  STS.U8 [R86+UR8+0x680], R47 ;  /* 0x0006802f56007988 */ /* 0x0001e40008000008 */
[----:B0-----:R-:W-:-:S02]  /*e350*/  PRMT R47, RZ, 0x7610, R47 ;  /* 0x00007610ff2f7816 */ /* 0x001fc4000000002f */
[----:B----4-:R-:W-:Y:S04]  /*e360*/  STS.U8 [R86+UR8+0x880], R25 ;  /* 0x0008801956007988 */ /* 0x010fe80008000008 */
[----:B------:R0:W2:Y:S04]  /*e370*/  @P2 LDG.E.U8 R47, desc[UR18][R12.64] ;  /* 0x000000120c2f2981 */ /* 0x0000a8000c1e1100 */
[----:B------:R1:W-:Y:S01]  /*e380*/  STS.U8 [R86+UR8+0xa80], R44 ;  /* 0x000a802c56007988 */ /* 0x0003e20008000008 */
[----:B0-----:R-:W-:Y:S02]  /*e390*/  IADD3 R12, P4, PT, R14, R7, RZ ;  /* 0x000000070e0c7210 */ /* 0x001fe40007f9e0ff */
[----:B-1----:R-:W-:-:S02]  /*e3a0*/  PRMT R44, RZ, 0x7610, R44 ;  /* 0x00007610ff2c7816 */ /* 0x002fc4000000002c */
[----:B------:R-:W-:Y:S01]  /*e3b0*/  LEA.HI.X.SX32 R13, R14, R6, 0x1, P4 ;  /* 0x000000060e0d7211 */ /* 0x000fe200020f0eff */
[----:B------:R0:W-:Y:S04]  /*e3c0*/  STL [R1+0x4a4], R12 ;  /* 0x0004a40c01007387 */ /* 0x0001e80000100800 */
[----:B------:R0:W4:Y:S04]  /*e3d0*/  @P2 LDG.E.U8 R44, desc[UR18][R12.64] ;  /* 0x000000120c2c2981 */ /* 0x000128000c1e1100 */
[----:B------:R1:W-:Y:S01]  /*e3e0*/  STL [R1+0x4a0], R13 ;  /* 0x0004a00d01007387 */ /* 0x0003e20000100800 */
[----:B0-----:R-:W-:-:S04]  /*e3f0*/  IADD3 R12, P4, PT, R11, R7, RZ ;  /* 0x000000070b0c7210 */ /* 0x001fc80007f9e0ff */
[----:B-1----:R-:W-:Y:S01]  /*e400*/  LEA.HI.X.SX32 R13, R11, R6, 0x1, P4 ;  /* 0x000000060b0d7211 */ /* 0x002fe200020f0eff */
[----:B------:R-:W-:Y:S04]  /*e410*/  STL [R1+0x4bc], R12 ;  /* 0x0004bc0c01007387 */ /* 0x000fe80000100800 */
[----:B------:R-:W-:Y:S01]  /*e420*/  STL [R1+0x4b8], R13 ;  /* 0x0004b80d01007387 */ /* 0x000fe20000100800 */
[C---:B------:R-:W-:Y:S02]  /*e430*/  LOP3.LUT R14, R10.reuse, 0xe, RZ, 0xfc, !PT ;  /* 0x0000000e0a0e7812 */ /* 0x040fe400078efcff */
[----:B------:R-:W-:Y:S02]  /*e440*/  LOP3.LUT R15, R10, 0x16, RZ, 0xfc, !PT ;  /* 0x000000160a0f7812 */ /* 0x000fe400078efcff */
[----:B------:R-:W-:Y:S01]  /*e450*/  ISETP.GE.AND P6, PT, R14, RZ, PT ;  /* 0x000000ff0e00720c */ /* 0x000fe20003fc6270 */
[----:B---3--:R-:W-:Y:S04]  /*e460*/  STS.U8 [R86+UR8+0xc80], R87 ;  /* 0x000c805756007988 */ /* 0x008fe80008000008 */
[----:B------:R0:W-:Y:S02]  /*e470*/  STS.U8 [R86+UR8+0xe80], R45 ;  /* 0x000e802d56007988 */ /* 0x0001e40008000008 */
[----:B0-----:R-:W-:-:S06]  /*e480*/  PRMT R45, RZ, 0x7610, R45 ;  /* 0x00007610ff2d7816 */ /* 0x001fcc000000002d */
[----:B------:R0:W3:Y:S02]  /*e490*/  @P2 LDG.E.U8 R45, desc[UR18][R12.64] ;  /* 0x000000120c2d2981 */ /* 0x0000e4000c1e1100 */
[----:B0-----:R-:W-:-:S04]  /*e4a0*/  LOP3.LUT R13, R10, 0x6, RZ, 0xfc, !PT ;  /* 0x000000060a0d7812 */ /* 0x001fc800078efcff */
[----:B------:R-:W-:-:S05]  /*e4b0*/  IABS R11, R13 ;  /* 0x0000000d000b7213 */ /* 0x000fca0000000000 */
[----:B------:R-:W-:-:S04]  /*e4c0*/  IMAD.HI.U32 R12, R8, R11, RZ ;  /* 0x0000000b080c7227 */ /* 0x000fc800078e00ff */
[----:B------:R-:W-:-:S04]  /*e4d0*/  IMAD.MOV R12, RZ, RZ, -R12 ;  /* 0x000000ffff0c7224 */ /* 0x000fc800078e0a0c */
[----:B------:R-:W-:-:S05]  /*e4e0*/  IMAD R11, R9, R12, R11 ;  /* 0x0000000c090b7224 */ /* 0x000fca00078e020b */
[----:B------:R-:W-:Y:S02]  /*e4f0*/  ISETP.GT.U32.AND P5, PT, R9, R11, PT ;  /* 0x0000000b0900720c */ /* 0x000fe40003fa4070 */
[----:B------:R-:W-:Y:S02]  /*e500*/  IABS R12, R14 ;  /* 0x0000000e000c7213 */ /* 0x000fe40000000000 */
[----:B------:R-:W-:-:S03]  /*e510*/  ISETP.GE.AND P4, PT, R13, RZ, PT ;  /* 0x000000ff0d00720c */ /* 0x000fc60003f86270 */
[----:B------:R-:W-:-:S06]  /*e520*/  IMAD.HI.U32 R13, R8, R12, RZ ;  /* 0x0000000c080d7227 */ /* 0x000fcc00078e00ff */
[----:B------:R-:W-:-:S05]  /*e530*/  @!P5 IMAD.IADD R11, R11, 0x1, -R9 ;  /* 0x000000010b0bd824 */ /* 0x000fca00078e0a09 */
[----:B------:R-:W-:Y:S01]  /*e540*/  ISETP.GT.U32.AND P5, PT, R9, R11, PT ;  /* 0x0000000b0900720c */ /* 0x000fe20003fa4070 */
[----:B------:R-:W-:-:S04]  /*e550*/  IMAD.MOV R13, RZ, RZ, -R13 ;  /* 0x000000ffff0d7224 */ /* 0x000fc800078e0a0d */
[----:B------:R-:W-:-:S08]  /*e560*/  IMAD R12, R9, R13, R12 ;  /* 0x0000000d090c7224 */ /* 0x000fd000078e020c */
[----:B------:R-:W-:Y:S01]  /*e570*/  @!P5 IMAD.IADD R11, R11, 0x1, -R9 ;  /* 0x000000010b0bd824 */ /* 0x000fe200078e0a09 */
[----:B------:R-:W-:Y:S02]  /*e580*/  ISETP.GT.U32.AND P5, PT, R9, R12, PT ;  /* 0x0000000c0900720c */ /* 0x000fe40003fa4070 */
[----:B------:R-:W-:Y:S01]  /*e590*/  IABS R13, R15 ;  /* 0x0000000f000d7213 */ /* 0x000fe20000000000 */
[----:B------:R-:W-:-:S04]  /*e5a0*/  IMAD.MOV.U32 R36, RZ, RZ, R11 ;  /* 0x000000ffff247224 */ /* 0x000fc800078e000b */
[----:B------:R-:W-:-:S06]  /*e5b0*/  IMAD.HI.U32 R14, R8, R13, RZ ;  /* 0x0000000d080e7227 */ /* 0x000fcc00078e00ff */
[----:B------:R-:W-:-:S05]  /*e5c0*/  @!P5 IMAD.IADD R12, R12, 0x1, -R9 ;  /* 0x000000010c0cd824 */ /* 0x000fca00078e0a09 */
[----:B------:R-:W-:Y:S01]  /*e5d0*/  ISETP.GT.U32.AND P5, PT, R9, R12, PT ;  /* 0x0000000c0900720c */ /* 0x000fe20003fa4070 */
[----:B------:R-:W-:-:S04]  /*e5e0*/  IMAD.MOV R11, RZ, RZ, -R14 ;  /* 0x000000ffff0b7224 */ /* 0x000fc800078e0a0e */
[----:B------:R-:W-:-:S08]  /*e5f0*/  IMAD R11, R9, R11, R13 ;  /* 0x0000000b090b7224 */ /* 0x000fd000078e020d */
[----:B------:R-:W-:Y:S01]  /*e600*/  @!P5 IMAD.IADD R12, R12, 0x1, -R9 ;  /* 0x000000010c0cd824 */ /* 0x000fe200078e0a09 */
[----:B------:R-:W-:Y:S01]  /*e610*/  ISETP.GT.U32.AND P5, PT, R9, R11, PT ;  /* 0x0000000b0900720c */ /* 0x000fe20003fa4070 */
[----:B------:R-:W-:Y:S01]  /*e620*/  @!P4 IMAD.MOV R36, RZ, RZ, -R36 ;  /* 0x000000ffff24c224 */ /* 0x000fe200078e0a24 */
[----:B------:R-:W-:Y:S02]  /*e630*/  ISETP.GE.AND P4, PT, R15, RZ, PT ;  /* 0x000000ff0f00720c */ /* 0x000fe40003f86270 */
[----:B------:R-:W-:-:S04]  /*e640*/  LOP3.LUT R15, R10, 0x1e, RZ, 0xfc, !PT ;  /* 0x0000001e0a0f7812 */ /* 0x000fc800078efcff */
[----:B------:R-:W-:-:S05]  /*e650*/  IABS R13, R15 ;  /* 0x0000000f000d7213 */ /* 0x000fca0000000000 */
[----:B------:R-:W-:Y:S02]  /*e660*/  @!P5 IMAD.IADD R11, R11, 0x1, -R9 ;  /* 0x000000010b0bd824 */ /* 0x000fe400078e0a09 */
[----:B------:R-:W-:-:S03]  /*e670*/  IMAD.HI.U32 R14, R8, R13, RZ ;  /* 0x0000000d080e7227 */ /* 0x000fc600078e00ff */
[----:B------:R-:W-:Y:S01]  /*e680*/  ISETP.GT.U32.AND P5, PT, R9, R11, PT ;  /* 0x0000000b0900720c */ /* 0x000fe20003fa4070 */
[----:B------:R-:W-:Y:S02]  /*e690*/  IMAD.MOV.U32 R40, RZ, RZ, R12 ;  /* 0x000000ffff287224 */ /* 0x000fe400078e000c */
[----:B------:R-:W-:-:S04]  /*e6a0*/  IMAD.MOV R12, RZ, RZ, -R14 ;  /* 0x000000ffff0c7224 */ /* 0x000fc800078e0a0e */
[----:B------:R-:W-:-:S06]  /*e6b0*/  IMAD R12, R9, R12, R13 ;  /* 0x0000000c090c7224 */ /* 0x000fcc00078e020d */
        /* <DEDUP_REMOVED lines=167> */
[----:B------:R-:W-:Y:S01]  /*f130*/  IMAD R12, R9, R12, R13 ;  /* 0x0000000c090c7224 */ /* 0x000fe200078e020d */
[----:B------:R-:W-:Y:S05]  /*f140*/  STS.U8 [R86+UR8+0x1080], R92 ;  /* 0x0010805c56007988 */ /* 0x000fea0008000008 */
[----:B------:R-:W-:Y:S01]  /*f150*/  @!P5 IMAD.IADD R11, R11, 0x1, -R9 ;  /* 0x000000010b0bd824 */ /* 0x000fe200078e0a09 */
[----:B------:R-:W-:Y:S01]  /*f160*/  ISETP.GT.U32.AND P5, PT, R9, R12, PT ;  /* 0x0000000c0900720c */ /* 0x000fe20003fa4070 */
[----:B------:R-:W-:Y:S01]  /*f170*/  STS.U8 [R86+UR8+0x1280], R89 ;  /* 0x0012805956007988 */ /* 0x000fe20008000008 */
[----:B------:R-:W-:-:S03]  /*f180*/  @!P6 IMAD.MOV R25, RZ, RZ, -R25 ;  /* 0x000000ffff19e224 */ /* 0x000fc600078e0a19 */
[----:B------:R-:W-:Y:S01]  /*f190*/  STS.U8 [R86+UR8+0x1480], R91 ;  /* 0x0014805b56007988 */ /* 0x000fe20008000008 */
[----:B------:R-:W-:-:S03]  /*f1a0*/  ISETP.GE.AND P6, PT, R15, RZ, PT ;  /* 0x000000ff0f00720c */ /* 0x000fc60003fc6270 */
[----:B------:R-:W-:Y:S01]  /*f1b0*/  STS.U8 [R86+UR8+0x1680], R90 ;  /* 0x0016805a56007988 */ /* 0x000fe20008000008 */
[----:B------:R-:W-:-:S03]  /*f1c0*/  LOP3.LUT R15, R10, 0x96, RZ, 0xfc, !PT ;  /* 0x000000960a0f7812 */ /* 0x000fc600078efcff */
[----:B------:R0:W-:Y:S04]  /*f1d0*/  STS.U8 [R86+UR8+0x1880], R0 ;  /* 0x0018800056007988 */ /* 0x0001e80008000008 */
[----:B------:R-:W-:Y:S04]  /*f1e0*/  STS.U8 [R86+UR8+0x1a80], R93 ;  /* 0x001a805d56007988 */ /* 0x000fe80008000008 */
[----:B------:R-:W-:Y:S01]  /*f1f0*/  STS.U8 [R86+UR8+0x1c80], R5 ;  /* 0x001c800556007988 */ /* 0x000fe20008000008 */
[----:B------:R-:W-:-:S03]  /*f200*/  @!P5 IMAD.IADD R12, R12, 0x1, -R9 ;  /* 0x000000010c0cd824 */ /* 0x000fc600078e0a09 */
[----:B------:R-:W-:Y:S01]  /*f210*/  STS.U8 [R86+UR8+0x1e80], R3 ;  /* 0x001e800356007988 */ /* 0x000fe20008000008 */
[----:B------:R-:W-:-:S03]  /*f220*/  IABS R13, R15 ;  /* 0x0000000f000d7213 */ /* 0x000fc60000000000 */
[----:B------:R-:W-:Y:S04]  /*f230*/  STS.U8 [R86+UR8+0x2080], R2 ;  /* 0x0020800256007988 */ /* 0x000fe80008000008 */
[----:B------:R-:W-:Y:S04]  /*f240*/  STS.U8 [R86+UR8+0x2280], R4 ;  /* 0x0022800456007988 */ /* 0x000fe80008000008 */
[----:B------:R-:W-:Y:S04]  /*f250*/  STS.U8 [R86+UR8+0x2480], R77 ;  /* 0x0024804d56007988 */ /* 0x000fe80008000008 */
[----:B------:R-:W-:Y:S01]  /*f260*/  STS.U8 [R86+UR8+0x2680], R78 ;  /* 0x0026804e56007988 */ /* 0x000fe20008000008 */
[----:B------:R-:W-:-:S03]  /*f270*/  ISETP.GT.U32.AND P5, PT, R9, R12, PT ;  /* 0x0000000c0900720c */ /* 0x000fc60003fa4070 */
[----:B------:R-:W-:Y:S01]  /*f280*/  STS.U8 [R86+UR8+0x2880], R76 ;  /* 0x0028804c56007988 */ /* 0x000fe20008000008 */
[----:B------:R-:W-:-:S03]  /*f290*/  IMAD.HI.U32 R14, R8, R13, RZ ;  /* 0x0000000d080e7227 */ /* 0x000fc600078e00ff */
[----:B------:R-:W-:Y:S04]  /*f2a0*/  STS.U8 [R86+UR8+0x2a80], R74 ;  /* 0x002a804a56007988 */ /* 0x000fe80008000008 */
[----:B------:R-:W-:Y:S04]  /*f2b0*/  STS.U8 [R86+UR8+0x2c80], R75 ;  /* 0x002c804b56007988 */ /* 0x000fe80008000008 */
[----:B------:R-:W-:Y:S04]  /*f2c0*/  STS.U8 [R86+UR8+0x2e80], R72 ;  /* 0x002e804856007988 */ /* 0x000fe80008000008 */
[----:B------:R-:W-:Y:S04]  /*f2d0*/  STS.U8 [R86+UR8+0x3080], R69 ;  /* 0x0030804556007988 */ /* 0x000fe80008000008 */
[----:B------:R-:W-:Y:S04]  /*f2e0*/  STS.U8 [R86+UR8+0x3280], R71 ;  /* 0x0032804756007988 */ /* 0x000fe80008000008 */
[----:B------:R1:W-:Y:S01]  /*f2f0*/  STS.U8 [R86+UR8+0x3480], R24 ;  /* 0x0034801856007988 */ /* 0x0003e20008000008 */
[----:B------:R-:W-:Y:S01]  /*f300*/  @!P5 IMAD.IADD R12, R12, 0x1, -R9 ;  /* 0x000000010c0cd824 */ /* 0x000fe200078e0a09 */
[----:B------:R-:W-:-:S02]  /*f310*/  PRMT R46, RZ, 0x7610, R46 ;  /* 0x00007610ff2e7816 */ /* 0x000fc4000000002e */
[----:B------:R-:W-:Y:S01]  /*f320*/  SEL R36, R85, R36, !P3 ;  /* 0x0000002455247207 */ /* 0x000fe20005800000 */
[----:B0-----:R-:W2:Y:S01]  /*f330*/  LDL.LU R0, [R1+0xce8] ;  /* 0x000ce80001007983 */ /* 0x001ea20000300800 */
[----:B-1----:R-:W-:-:S03]  /*f340*/  IMAD.MOV.U32 R24, RZ, RZ, R11 ;  /* 0x000000ffff187224 */ /* 0x002fc600078e000b */
[----:B------:R0:W-:Y:S01]  /*f350*/  STS.U8 [R86+UR8+0x3680], R23 ;  /* 0x0036801756007988 */ /* 0x0001e20008000008 */
[----:B------:R-:W-:-:S03]  /*f360*/  IMAD.MOV R11, RZ, RZ, -R14 ;  /* 0x000000ffff0b7224 */ /* 0x000fc600078e0a0e */
[----:B------:R1:W2:Y:S01]  /*f370*/  @P2 LDG.E.U8 R46, desc[UR18][R16.64] ;  /* 0x00000012102e2981 */ /* 0x0002a2000c1e1100 */
[C---:B------:R-:W-:Y:S02]  /*f380*/  IMAD R11, R9.reuse, R11, R13 ;  /* 0x0000000b090b7224 */ /* 0x040fe400078e020d */
[----:B------:R-:W-:Y:S01]  /*f390*/  IMAD R36, R36, UR6, RZ ;  /* 0x0000000624247c24 */ /* 0x000fe2000f8e02ff */
[----:B------:R-:W5:Y:S02]  /*f3a0*/  LDL.LU R5, [R1+0xce4] ;  /* 0x000ce40001057983 */ /* 0x000f640000300800 */
[----:B------:R-:W-:Y:S01]  /*f3b0*/  ISETP.GT.U32.AND P5, PT, R9, R11, PT ;  /* 0x0000000b0900720c */ /* 0x000fe20003fa4070 */
[----:B------:R-:W-:Y:S01]  /*f3c0*/  @!P4 IMAD.MOV R24, RZ, RZ, -R24 ;  /* 0x000000ffff18c224 */ /* 0x000fe200078e0a18 */
[----:B------:R-:W-:Y:S01]  /*f3d0*/  ISETP.GE.AND P4, PT, R15, RZ, PT ;  /* 0x000000ff0f00720c */ /* 0x000fe20003f86270 */
[----:B0-----:R-:W-:Y:S01]  /*f3e0*/  IMAD.MOV.U32 R23, RZ, RZ, R12 ;  /* 0x000000ffff177224 */ /* 0x001fe200078e000c */
[----:B------:R-:W-:Y:S01]  /*f3f0*/  LOP3.LUT R15, R10, 0x9e, RZ, 0xfc, !PT ;  /* 0x0000009e0a0f7812 */ /* 0x000fe200078efcff */
[----:B------:R-:W-:Y:S03]  /*f400*/  STS.U8 [R86+UR8+0x3880], R67 ;  /* 0x0038804356007988 */ /* 0x000fe60008000008 */
[----:B------:R-:W-:Y:S01]  /*f410*/  IABS R13, R15 ;  /* 0x0000000f000d7213 */ /* 0x000fe20000000000 */
[----:B------:R-:W5:Y:S04]  /*f420*/  LDL.LU R3, [R1+0xce0] ;  /* 0x000ce00001037983 */ /* 0x000f680000300800 */
[----:B------:R-:W-:-:S02]  /*f430*/  @!P5 IMAD.IADD R11, R11, 0x1, -R9 ;  /* 0x000000010b0bd824 */ /* 0x000fc400078e0a09 */
[----:B------:R-:W-:Y:S01]  /*f440*/  @!P6 IMAD.MOV R23, RZ, RZ, -R23 ;  /* 0x000000ffff17e224 */ /* 0x000fe200078e0a17 */
[----:B------:R-:W-:Y:S01]  /*f450*/  STS.U8 [R86+UR8+0x3a80], R68 ;  /* 0x003a804456007988 */ /* 0x000fe20008000008 */
[----:B------:R-:W-:Y:S01]  /*f460*/  IMAD.HI.U32 R14, R8, R13, RZ ;  /* 0x0000000d080e7227 */ /* 0x000fe200078e00ff */
[----:B------:R-:W-:Y:S02]  /*f470*/  ISETP.GT.U32.AND P5, PT, R9, R11, PT ;  /* 0x0000000b0900720c */ /* 0x000fe40003fa4070 */
[----:B------:R-:W5:Y:S01]  /*f480*/  LDL.LU R2, [R1+0xcdc] ;  /* 0x000cdc0001027983 */ /* 0x000f620000300800 */
[----:B------:R-:W-:Y:S01]  /*f490*/  IMAD.MOV R12, RZ, RZ, -R14 ;  /* 0x000000ffff0c7224 */ /* 0x000fe200078e0a0e */
[----:B------:R-:W-:Y:S02]  /*f4a0*/  ISETP.GE.AND P6, PT, R15, RZ, PT ;  /* 0x000000ff0f00720c */ /* 0x000fe40003fc6270 */
[----:B------:R-:W-:Y:S01]  /*f4b0*/  STS.U8 [R86+UR8+0x3c80], R60 ;  /* 0x003c803c56007988 */ /* 0x000fe20008000008 */
[----:B------:R-:W-:-:S06]  /*f4c0*/  IMAD R12, R9, R12, R13 ;  /* 0x0000000c090c7224 */ /* 0x000fcc00078e020d */
[----:B------:R-:W-:Y:S01]  /*f4d0*/  @!P5 IMAD.IADD R11, R11, 0x1, -R9 ;  /* 0x000000010b0bd824 */ /* 0x000fe200078e0a09 */
[----:B------:R-:W-:Y:S01]  /*f4e0*/  ISETP.GT.U32.AND P5, PT, R9, R12, PT ;  /* 0x0000000c0900720c */ /* 0x000fe20003fa4070 */
[----:B------:R-:W5:Y:S01]  /*f4f0*/  LDL.LU R4, [R1+0xcd8] ;  /* 0x000cd80001047983 */ /* 0x000f620000300800 */
[----:B------:R-:W-:-:S04]  /*f500*/  LOP3.LUT R15, R10, 0xa6, RZ, 0xfc, !PT ;  /* 0x000000a60a0f7812 */ /* 0x000fc800078efcff */
[----:B------:R-:W-:-:S07]  /*f510*/  IABS R13, R15 ;  /* 0x0000000f000d7213 */ /* 0x000fce0000000000 */
        /* <DEDUP_REMOVED lines=63> */
[----:B-1----:R-:W-:Y:S02]  /*f910*/  IMAD.MOV.U32 R17, RZ, RZ, R12 ;  /* 0x000000ffff117224 */ /* 0x002fe400078e000c */
        /* <DEDUP_REMOVED lines=13> */
[C---:B------:R-:W-:Y:S01]  /*f9f0*/  IMAD R11, R9.reuse, R11, R13 ;  /* 0x0000000b090b7224 */ /* 0x040fe200078e020d */
[----:B------:R0:W-:Y:S05]  /*fa00*/  STS.U8 [R86+UR8+0x3e80], R43 ;  /* 0x003e802b56007988 */ /* 0x0001ea0008000008 */
[----:B------:R-:W-:Y:S01]  /*fa10*/  @!P5 IMAD.IADD R12, R12, 0x1, -R9 ;  /* 0x000000010c0cd824 */ /* 0x000fe200078e0a09 */
[----:B------:R-:W-:Y:S02]  /*fa20*/  ISETP.GT.U32.AND P5, PT, R9, R11, PT ;  /* 0x0000000b0900720c */ /* 0x000fe40003fa4070 */
[----:B0-----:R-:W-:-:S05]  /*fa30*/  LOP3.LUT R86, R88, 0x20, RZ, 0x3c, !PT ;  /* 0x0000002058567812 */ /* 0x001fca00078e3cff */
[----:B------:R-:W-:Y:S04]  /*fa40*/  STS.U8 [R86+UR8+0x100], R66 ;  /* 0x0001004256007988 */ /* 0x000fe80008000008 */
[----:B------:R0:W-:Y:S02]  /*fa50*/  STS.U8 [R86+UR8+0x300], R41 ;  /* 0x0003002956007988 */ /* 0x0001e40008000008 */
[----:B------:R-:W-:Y:S01]  /*fa60*/  @!P5 IMAD.IADD R11, R11, 0x1, -R9 ;  /* 0x000000010b0bd824 */ /* 0x000fe200078e0a09 */
[----:B0-----:R-:W-:-:S04]  /*fa70*/  LOP3.LUT R41, R10, 0xde, RZ, 0xfc, !PT ;  /* 0x000000de0a297812 */ /* 0x001fc800078efcff */
[----:B------:R-:W-:Y:S02]  /*fa80*/  IABS R13, R41 ;  /* 0x00000029000d7213 */ /* 0x000fe40000000000 */
[----:B------:R-:W-:Y:S01]  /*fa90*/  ISETP.GT.U32.AND P5, PT, R9, R11, PT ;  /* 0x0000000b0900720c */ /* 0x000fe20003fa4070 */
[----:B------:R-:W-:Y:S02]  /*faa0*/  @!P4 IMAD.MOV R16, RZ, RZ, -R16 ;  /* 0x000000ffff10c224 */ /* 0x000fe400078e0a10 */
[----:B------:R-:W-:Y:S01]  /*fab0*/  IMAD.HI.U32 R14, R8, R13, RZ ;  /* 0x0000000d080e7227 */ /* 0x000fe200078e00ff */
[----:B------:R-:W-:-:S03]  /*fac0*/  ISETP.GE.AND P4, PT, R15, RZ, PT ;  /* 0x000000ff0f00720c */ /* 0x000fc60003f86270 */
[----:B------:R-:W-:Y:S02]  /*fad0*/  IMAD.MOV.U32 R15, RZ, RZ, R12 ;  /* 0x000000ffff0f7224 */ /* 0x000fe400078e000c */
[----:B------:R-:W-:-:S04]  /*fae0*/  IMAD.MOV R12, RZ, RZ, -R14 ;  /* 0x000000ffff0c7224 */ /* 0x000fc800078e0a0e */
[----:B------:R-:W-:Y:S02]  /*faf0*/  IMAD R12, R9, R12, R13 ;  /* 0x0000000c090c7224 */ /* 0x000fe400078e020d */
[----:B------:R-:W-:-:S03]  /*fb00*/  @!P5 IMAD.IADD R11, R11, 0x1, -R9 ;  /* 0x000000010b0bd824 */ /* 0x000fc600078e0a09 */
[----:B------:R-:W-:Y:S01]  /*fb10*/  ISETP.GT.U32.AND P5, PT, R9, R12, PT ;  /* 0x0000000c0900720c */ /* 0x000fe20003fa4070 */
[----:B------:R-:W-:Y:S04]  /*fb20*/  STS.U8 [R86+UR8+0x500], R62 ;  /* 0x0005003e56007988 */ /* 0x000fe80008000008 */
[----:B------:R-:W-:Y:S04]  /*fb30*/  STS.U8 [R86+UR8+0x700], R65 ;  /* 0x0007004156007988 */ /* 0x000fe80008000008 */
[----:B------:R0:W-:Y:S04]  /*fb40*/  STS.U8 [R86+UR8+0x900], R42 ;  /* 0x0009002a56007988 */ /* 0x0001e80008000008 */
[----:B------:R-:W-:Y:S01]  /*fb50*/  @!P5 IMAD.IADD R12, R12, 0x1, -R9 ;  /* 0x000000010c0cd824 */ /* 0x000fe200078e0a09 */
[----:B0-----:R-:W-:Y:S01]  /*fb60*/  LOP3.LUT R42, R10, 0xe6, RZ, 0xfc, !PT ;  /* 0x000000e60a2a7812 */ /* 0x001fe200078efcff */
[----:B------:R-:W-:-:S03]  /*fb70*/  @!P6 IMAD.MOV R15, RZ, RZ, -R15 ;  /* 0x000000ffff0fe224 */ /* 0x000fc600078e0a0f */
[----:B------:R-:W-:Y:S02]  /*fb80*/  IABS R13, R42 ;  /* 0x0000002a000d7213 */ /* 0x000fe40000000000 */
[----:B------:R-:W-:Y:S02]  /*fb90*/  ISETP.GE.AND P6, PT, R41, RZ, PT ;  /* 0x000000ff2900720c */ /* 0x000fe40003fc6270 */
[----:B------:R-:W-:Y:S01]  /*fba0*/  ISETP.GT.U32.AND P5, PT, R9, R12, PT ;  /* 0x0000000c0900720c */ /* 0x000fe20003fa4070 */
[----:B------:R-:W-:-:S04]  /*fbb0*/  IMAD.HI.U32 R41, R8, R13, RZ ;  /* 0x0000000d08297227 */ /* 0x000fc800078e00ff */
[----:B------:R-:W-:Y:S02]  /*fbc0*/  IMAD.MOV.U32 R14, RZ, RZ, R11 ;  /* 0x000000ffff0e7224 */ /* 0x000fe400078e000b */
[----:B------:R-:W-:-:S04]  /*fbd0*/  IMAD.MOV R11, RZ, RZ, -R41 ;  /* 0x000000ffff0b7224 */ /* 0x000fc800078e0a29 */
[----:B------:R-:W-:Y:S02]  /*fbe0*/  IMAD R13, R9, R11, R13 ;  /* 0x0000000b090d7224 */ /* 0x000fe400078e020d */
[----:B------:R-:W-:-:S03]  /*fbf0*/  @!P5 IMAD.IADD R12, R12, 0x1, -R9 ;  /* 0x000000010c0cd824 */ /* 0x000fc600078e0a09 */
        /* <DEDUP_REMOVED lines=8> */
[----:B------:R-:W-:-:S04]  /*fc80*/  IMAD.MOV R41, RZ, RZ, -R41 ;  /* 0x000000ffff297224 */ /* 0x000fc800078e0a29 */
[----:B------:R-:W-:Y:S01]  /*fc90*/  IMAD R11, R9, R41, R11 ;  /* 0x00000029090b7224 */ /* 0x000fe200078e020b */
[----:B------:R-:W-:-:S04]  /*fca0*/  LOP3.LUT R41, R10, 0xf6, RZ, 0xfc, !PT ;  /* 0x000000f60a297812 */ /* 0x000fc800078efcff */
[----:B------:R-:W-:-:S03]  /*fcb0*/  IABS R10, R41 ;  /* 0x00000029000a7213 */ /* 0x000fc60000000000 */
[----:B------:R-:W-:Y:S01]  /*fcc0*/  @!P5 IMAD.IADD R13, R13, 0x1, -R9 ;  /* 0x000000010d0dd824 */ /* 0x000fe200078e0a09 */
[----:B------:R-:W-:Y:S01]  /*fcd0*/  ISETP.GT.U32.AND P5, PT, R9, R11, PT ;  /* 0x0000000b0900720c */ /* 0x000fe20003fa4070 */
[----:B------:R-:W-:-:S04]  /*fce0*/  IMAD.HI.U32 R8, R8, R10, RZ ;  /* 0x0000000a08087227 */ /* 0x000fc800078e00ff */
[----:B------:R-:W-:-:S04]  /*fcf0*/  IMAD.MOV R8, RZ, RZ, -R8 ;  /* 0x000000ffff087224 */ /* 0x000fc800078e0a08 */
[----:B------:R-:W-:-:S04]  /*fd00*/  IMAD R8, R9, R8, R10 ;  /* 0x0000000809087224 */ /* 0x000fc800078e020a */
[----:B------:R-:W-:Y:S01]  /*fd10*/  @!P5 IMAD.IADD R11, R11, 0x1, -R9 ;  /* 0x000000010b0bd824 */ /* 0x000fe200078e0a09 */
[----:B------:R-:W-:Y:S01]  /*fd20*/  ISETP.GT.U32.AND P5, PT, R9, R8, PT ;  /* 0x000000080900720c */ /* 0x000fe20003fa4070 */
[----:B------:R-:W-:-:S03]  /*fd30*/  @!P6 IMAD.MOV R12, RZ, RZ, -R12 ;  /* 0x000000ffff0ce224 */ /* 0x000fc600078e0a0c */
[----:B------:R-:W-:-:S09]  /*fd40*/  ISETP.GT.U32.AND P6, PT, R9, R11, PT ;  /* 0x0000000b0900720c */ /* 0x000fd20003fc4070 */
[----:B------:R-:W-:-:S05]  /*fd50*/  @!P5 IMAD.IADD R8, R8, 0x1, -R9 ;  /* 0x000000010808d824 */ /* 0x000fca00078e0a09 */
[----:B------:R-:W-:Y:S01]  /*fd60*/  ISETP.GT.U32.AND P5, PT, R9, R8, PT ;  /* 0x000000080900720c */ /* 0x000fe20003fa4070 */
[----:B------:R-:W-:Y:S01]  /*fd70*/  @!P6 IMAD.IADD R11, R11, 0x1, -R9 ;  /* 0x000000010b0be824 */ /* 0x000fe200078e0a09 */
[----:B------:R-:W-:-:S11]  /*fd80*/  ISETP.GE.AND P6, PT, R42, RZ, PT ;  /* 0x000000ff2a00720c */ /* 0x000fd60003fc6270 */
[----:B------:R-:W-:Y:S01]  /*fd90*/  @!P5 IMAD.IADD R8, R8, 0x1, -R9 ;  /* 0x000000010808d824 */ /* 0x000fe200078e0a09 */
[----:B------:R-:W-:-:S04]  /*fda0*/  IADD3 R60, P5, PT, R36, R7, RZ ;  /* 0x00000007243c7210 */ /* 0x000fc80007fbe0ff */
[----:B------:R-:W-:Y:S02]  /*fdb0*/  LEA.HI.X.SX32 R67, R36, R6, 0x1, P5 ;  /* 0x0000000624437211 */ /* 0x000fe400028f0eff */
[----:B------:R-:W-:Y:S02]  /*fdc0*/  ISETP.GE.AND P5, PT, R41, RZ, PT ;  /* 0x000000ff2900720c */ /* 0x000fe40003fa6270 */
[----:B------:R-:W-:Y:S01]  /*fdd0*/  SEL R9, R85, R40, !P3 ;  /* 0x0000002855097207 */ /* 0x000fe20005800000 */
[----:B------:R-:W-:Y:S01]  /*fde0*/  @P2 IMAD.MOV.U32 R42, RZ, RZ, R60 ;  /* 0x000000ffff2a2224 */ /* 0x000fe200078e003c */
[----:B------:R-:W-:Y:S01]  /*fdf0*/  PRMT R36, RZ, 0x7610, R36 ;  /* 0x00007610ff247816 */ /* 0x000fe20000000024 */
[----:B------:R-:W-:Y:S02]  /*fe00*/  @P2 IMAD.MOV.U32 R43, RZ, RZ, R67 ;  /* 0x000000ffff2b2224 */ /* 0x000fe400078e0043 */
[----:B------:R-:W-:Y:S02]  /*fe10*/  @!P4 IMAD.MOV R13, RZ, RZ, -R13 ;  /* 0x000000ffff0dc224 */ /* 0x000fe400078e0a0d */
[----:B------:R-:W-:Y:S01]  /*fe20*/  @!P6 IMAD.MOV R11, RZ, RZ, -R11 ;  /* 0x000000ffff0be224 */ /* 0x000fe200078e0a0b */
[----:B------:R0:W-:Y:S01]  /*fe30*/  STL [R1+0xe4], R60 ;  /* 0x0000e43c01007387 */ /* 0x0001e20000100800 */
[----:B------:R-:W-:-:S02]  /*fe40*/  IMAD R9, R9, UR6, RZ ;  /* 0x0000000609097c24 */ /* 0x000fc4000f8e02ff */
[----:B------:R-:W-:Y:S01]  /*fe50*/  @!P5 IMAD.MOV R8, RZ, RZ, -R8 ;  /* 0x000000ffff08d224 */ /* 0x000fe200078e0a08 */
[----:B------:R1:W-:Y:S01]  /*fe60*/  STS.U8 [R86+UR8+0xb00], R61 ;  /* 0x000b003d56007988 */ /* 0x0003e20008000008 */
[C---:B------:R-:W-:Y:S02]  /*fe70*/  SEL R39, R85.reuse, R39, !P3 ;  /* 0x0000002755277207 */ /* 0x040fe40005800000 */
[C---:B------:R-:W-:Y:S01]  /*fe80*/  SEL R38, R85.reuse, R38, !P3 ;  /* 0x0000002655267207 */ /* 0x040fe20005800000 */
[----:B------:R0:W-:Y:S01]  /*fe90*/  STL [R1+0xe0], R67 ;  /* 0x0000e04301007387 */ /* 0x0001e20000100800 */
[C---:B------:R-:W-:Y:S02]  /*fea0*/  SEL R37, R85.reuse, R37, !P3 ;  /* 0x0000002555257207 */ /* 0x040fe40005800000 */
[C---:B------:R-:W-:Y:S01]  /*feb0*/  SEL R35, R85.reuse, R35, !P3 ;  /* 0x0000002355237207 */ /* 0x040fe20005800000 */
[----:B------:R0:W2:Y:S01]  /*fec0*/  @P2 LDG.E.U8 R36, desc[UR18][R42.64] ;  /* 0x000000122a242981 */ /* 0x0000a2000c1e1100 */
[----:B------:R-:W-:-:S02]  /*fed0*/  SEL R34, R85, R34, !P3 ;  /* 0x0000002255227207 */ /* 0x000fc40005800000 */
[C---:B------:R-:W-:Y:S02]  /*fee0*/  SEL R33, R85.reuse, R33, !P3 ;  /* 0x0000002155217207 */ /* 0x040fe40005800000 */
[C---:B------:R-:W-:Y:S02]  /*fef0*/  SEL R32, R85.reuse, R32, !P3 ;  /* 0x0000002055207207 */ /* 0x040fe40005800000 */
[C---:B------:R-:W-:Y:S02]  /*ff00*/  SEL R31, R85.reuse, R31, !P3 ;  /* 0x0000001f551f7207 */ /* 0x040fe40005800000 */
[C---:B------:R-:W-:Y:S02]  /*ff10*/  SEL R30, R85.reuse, R30, !P3 ;  /* 0x0000001e551e7207 */ /* 0x040fe40005800000 */
[C---:B------:R-:W-:Y:S02]  /*ff20*/  SEL R29, R85.reuse, R29, !P3 ;  /* 0x0000001d551d7207 */ /* 0x040fe40005800000 */
[----:B------:R-:W-:-:S02]  /*ff30*/  SEL R28, R85, R28, !P3 ;  /* 0x0000001c551c7207 */ /* 0x000fc40005800000 */
[C---:B------:R-:W-:Y:S02]  /*ff40*/  SEL R27, R85.reuse, R27, !P3 ;  /* 0x0000001b551b7207 */ /* 0x040fe40005800000 */
[C---:B------:R-:W-:Y:S02]  /*ff50*/  SEL R26, R85.reuse, R26, !P3 ;  /* 0x0000001a551a7207 */ /* 0x040fe40005800000 */
[C---:B------:R-:W-:Y:S02]  /*ff60*/  SEL R40, R85.reuse, R25, !P3 ;  /* 0x0000001955287207 */ /* 0x040fe40005800000 */
[C---:B------:R-:W-:Y:S02]  /*ff70*/  SEL R41, R85.reuse, R24, !P3 ;  /* 0x0000001855297207 */ /* 0x040fe40005800000 */
[C---:B0-----:R-:W-:Y:S02]  /*ff80*/  SEL R42, R85.reuse, R23, !P3 ;  /* 0x00000017552a7207 */ /* 0x041fe40005800000 */
[----:B------:R-:W-:-:S02]  /*ff90*/  SEL R43, R85, R22, !P3 ;  /* 0x00000016552b7207 */ /* 0x000fc40005800000 */
[C---:B------:R-:W-:Y:S02]  /*ffa0*/  SEL R60, R85.reuse, R21, !P3 ;  /* 0x00000015553c7207 */ /* 0x040fe40005800000 */
[C---:B-1----:R-:W-:Y:S02]  /*ffb0*/  SEL R61, R85.reuse, R20, !P3 ;  /* 0x00000014553d7207 */ /* 0x042fe40005800000 */
        /* <DEDUP_REMOVED lines=8> */
[C---:B------:R-:W-:Y:S02]  /*10040*/  SEL R74, R85.reuse, R11, !P3 ;  /* 0x0000000b554a7207 */ /* 0x040fe40005800000 */
[----:B------:R-:W-:-:S02]  /*10050*/  SEL R85, R85, R8, !P3 ;  /* 0x0000000855557207 */ /* 0x000fc40005800000 */
[----:B------:R-:W-:-:S04]  /*10060*/  IADD3 R10, P3, PT, R9, R7, RZ ;  /* 0x00000007090a7210 */ /* 0x000fc80007f7e0ff */
[----:B------:R-:W-:Y:S01]  /*10070*/  LEA.HI.X.SX32 R75, R9, R6, 0x1, P3 ;  /* 0x00000006094b7211 */ /* 0x000fe200018f0eff */
[----:B------:R-:W-:Y:S01]  /*10080*/  IMAD R9, R39, UR6, RZ ;  /* 0x0000000627097c24 */ /* 0x000fe2000f8e02ff */
[----:B------:R-:W-:-:S04]  /*10090*/  PRMT R8, RZ, 0x7610, R8 ;  /* 0x00007610ff087816 */ /* 0x000fc80000000008 */
[----:B------:R-:W-:Y:S01]  /*100a0*/  IADD3 R12, P3, PT, R9, R7, RZ ;  /* 0x00000007090c7210 */ /* 0x000fe20007f7e0ff */
[----:B------:R-:W-:-:S03]  /*100b0*/  @P2 IMAD.MOV.U32 R11, RZ, RZ, R75 ;  /* 0x000000ffff0b2224 */ /* 0x000fc600078e004b */
[----:B------:R-:W-:Y:S01]  /*100c0*/  LEA.HI.X.SX32 R13, R9, R6, 0x1, P3 ;  /* 0x00000006090d7211 */ /* 0x000fe200018f0eff */
[----:B------:R-:W-:Y:S01]  /*100d0*/  IMAD R9, R38, UR6, RZ ;  /* 0x0000000626097c24 */ /* 0x000fe2000f8e02ff */
[----:B------:R0:W-:Y:S04]  /*100e0*/  STL [R1+0x104], R10 ;  /* 0x0001040a01007387 */ /* 0x0001e80000100800 */
[----:B------:R0:W2:Y:S04]  /*100f0*/  @P2 LDG.E.U8 R8, desc[UR18][R10.64] ;  /* 0x000000120a082981 */ /* 0x0000a8000c1e1100 */
[----:B------:R-:W-:Y:S01]  /*10100*/  STL [R1+0x100], R75 ;  /* 0x0001004b01007387 */ /* 0x000fe20000100800 */
[----:B0-----:R-:W-:-:S02]  /*10110*/  PRMT R10, RZ, 0x7610, R10 ;  /* 0x00007610ff0a7816 */ /* 0x001fc4000000000a */
[C---:B------:R-:W-:Y:S01]  /*10120*/  IADD3 R11, P3, PT, R9.reuse, R7, RZ ;  /* 0x00000007090b7210 */ /* 0x040fe20007f7e0ff */
[----:B------:R0:W-:Y:S03]  /*10130*/  STL [R1+0x124], R12 ;  /* 0x0001240c01007387 */ /* 0x0001e60000100800 */
[----:B------:R-:W-:Y:S01]  /*10140*/  LEA.HI.X.SX32 R14, R9, R6, 0x1, P3 ;  /* 0x00000006090e7211 */ /* 0x000fe200018f0eff */
[----:B------:R-:W-:Y:S04]  /*10150*/  STL [R1+0x120], R13 ;  /* 0x0001200d01007387 */ /* 0x000fe80000100800 */
[----:B------:R0:W2:Y:S04]  /*10160*/  @P2 LDG.E.U8 R10, desc[UR18][R12.64] ;  /* 0x000000120c0a2981 */ /* 0x0000a8000c1e1100 */
[----:B------:R1:W-:Y:S01]  /*10170*/  STL [R1+0x144], R11 ;  /* 0x0001440b01007387 */ /* 0x0003e20000100800 */
[----:B0-----:R-:W-:-:S02]  /*10180*/  @P2 IMAD.MOV.U32 R12, RZ, RZ, R11 ;  /* 0x000000ffff0c2224 */ /* 0x001fc400078e000b */
[----:B-1----:R-:W-:Y:S01]  /*10190*/  IMAD R11, R37, UR6, RZ ;  /* 0x00000006250b7c24 */ /* 0x002fe2000f8e02ff */
[----:B------:R0:W-:Y:S01]  /*101a0*/  STL [R1+0x140], R14 ;  /* 0x0001400e01007387 */ /* 0x0001e20000100800 */
[----:B------:R-:W-:Y:S01]  /*101b0*/  @P2 IMAD.MOV.U32 R13, RZ, RZ, R14 ;  /* 0x000000ffff0d2224 */ /* 0x000fe200078e000e */
[----:B------:R-:W-:-:S06]  /*101c0*/  PRMT R9, RZ, 0x7610, R9 ;  /* 0x00007610ff097816 */ /* 0x000fcc0000000009 */
[----:B------:R1:W3:Y:S01]  /*101d0*/  @P2 LDG.E.U8 R9, desc[UR18][R12.64] ;  /* 0x000000120c092981 */ /* 0x0002e2000c1e1100 */
[----:B0-----:R-:W-:-:S04]  /*101e0*/  IADD3 R14, P3, PT, R11, R7, RZ ;  /* 0x000000070b0e7210 */ /* 0x001fc80007f7e0ff */
[----:B------:R-:W-:Y:S01]  /*101f0*/  LEA.HI.X.SX32 R15, R11, R6, 0x1, P3 ;  /* 0x000000060b0f7211 */ /* 0x000fe200018f0eff */
[----:B------:R-:W-:Y:S01]  /*10200*/  IMAD R11, R35, UR6, RZ ;  /* 0x00000006230b7c24 */ /* 0x000fe2000f8e02ff */
[----:B-1----:R-:W-:-:S04]  /*10210*/  PRMT R12, RZ, 0x7610, R12 ;  /* 0x00007610ff0c7816 */ /* 0x002fc8000000000c */
[C---:B------:R-:W-:Y:S01]  /*10220*/  IADD3 R13, P3, PT, R11.reuse, R7, RZ ;  /* 0x000000070b0d7210 */ /* 0x040fe20007f7e0ff */
[----:B------:R0:W-:Y:S03]  /*10230*/  STL [R1+0x164], R14 ;  /* 0x0001640e01007387 */ /* 0x0001e60000100800 */
[----:B------:R-:W-:Y:S01]  /*10240*/  LEA.HI.X.SX32 R16, R11, R6, 0x1, P3 ;  /* 0x000000060b107211 */ /* 0x000fe200018f0eff */
[----:B------:R-:W-:Y:S04]  /*10250*/  STL [R1+0x160], R15 ;  /* 0x0001600f01007387 */ /* 0x000fe80000100800 */
[----:B------:R0:W3:Y:S04]  /*10260*/  @P2 LDG.E.U8 R12, desc[UR18][R14.64] ;  /* 0x000000120e0c2981 */ /* 0x0000e8000c1e1100 */
[----:B------:R1:W-:Y:S01]  /*10270*/  STL [R1+0x18c], R13 ;  /* 0x00018c0d01007387 */ /* 0x0003e20000100800 */
[----:B------:R-:W-:Y:S01]  /*10280*/  PRMT R11, RZ, 0x7610, R11 ;  /* 0x00007610ff0b7816 */ /* 0x000fe2000000000b */
[----:B0-----:R-:W-:-:S02]  /*10290*/  @P2 IMAD.MOV.U32 R14, RZ, RZ, R13 ;  /* 0x000000ffff0e2224 */ /* 0x001fc400078e000d */
[----:B-1----:R-:W-:Y:S01]  /*102a0*/  IMAD R13, R34, UR6, RZ ;  /* 0x00000006220d7c24 */ /* 0x002fe2000f8e02ff */
[----:B------:R0:W-:Y:S01]  /*102b0*/  STL [R1+0x188], R16 ;  /* 0x0001881001007387 */ /* 0x0001e20000100800 */
[----:B------:R-:W-:-:S05]  /*102c0*/  @P2 IMAD.MOV.U32 R15, RZ, RZ, R16 ;  /* 0x000000ffff0f2224 */ /* 0x000fca00078e0010 */
        /* <DEDUP_REMOVED lines=8> */
[----:B------:R1:W-:Y:S01]  /*10350*/  STL [R1+0x1a8], R17 ;  /* 0x0001a81101007387 */ /* 0x0003e20000100800 */
[----:B------:R-:W-:-:S03]  /*10360*/  PRMT R13, RZ, 0x7610, R13 ;  /* 0x00007610ff0d7816 */ /* 0x000fc6000000000d */
[----:B------:R0:W3:Y:S02]  /*10370*/  @P2 LDG.E.U8 R14, desc[UR18][R16.64] ;  /* 0x00000012100e2981 */ /* 0x0000e4000c1e1100 */
[----:B0-----:R-:W-:Y:S02]  /*10380*/  @P2 IMAD.MOV.U32 R16, RZ, RZ, R15 ;  /* 0x000000ffff102224 */ /* 0x001fe400078e000f */
[----:B-1----:R-:W-:-:S05]  /*10390*/  @P2 IMAD.MOV.U32 R17, RZ, RZ, R18 ;  /* 0x000000ffff112224 */ /* 0x002fca00078e0012 */
[----:B------:R0:W3:Y:S04]  /*103a0*/  @P2 LDG.E.U8 R13, desc[UR18][R16.64] ;  /* 0x00000012100d2981 */ /* 0x0000e8000c1e1100 */
[----:B------:R1:W-:Y:S04]  /*103b0*/  STL [R1+0x1b8], R15 ;  /* 0x0001b80f01007387 */ /* 0x0003e80000100800 */
[----:B------:R0:W-:Y:S01]  /*103c0*/  STL [R1+0x1b4], R18 ;  /* 0x0001b41201007387 */ /* 0x0001e20000100800 */
[----:B-1----:R-:W-:-:S05]  /*103d0*/  IMAD R15, R32, UR6, RZ ;  /* 0x00000006200f7c24 */ /* 0x002fca000f8e02ff */
[----:B0-----:R-:W-:-:S04]  /*103e0*/  IADD3 R18, P3, PT, R15, R7, RZ ;  /* 0x000000070f127210 */ /* 0x001fc80007f7e0ff */
[----:B------:R-:W-:Y:S01]  /*103f0*/  LEA.HI.X.SX32 R19, R15, R6, 0x1, P3 ;  /* 0x000000060f137211 */ /* 0x000fe200018f0eff */
[----:B------:R-:W-:Y:S01]  /*10400*/  IMAD R15, R31, UR6, RZ ;  /* 0x000000061f0f7c24 */ /* 0x000fe2000f8e02ff */
[----:B------:R-:W-:-:S04]  /*10410*/  PRMT R16, RZ, 0x7610, R16 ;  /* 0x00007610ff107816 */ /* 0x000fc80000000010 */
        /* <DEDUP_REMOVED lines=13> */
[-C--:B------:R-:W-:Y:S01]  /*104f0*/  LEA.HI.X.SX32 R21, R17, R6.reuse, 0x1, P3 ;  /* 0x0000000611157211 */ /* 0x080fe200018f0eff */
[----:B------:R-:W-:Y:S01]  /*10500*/  IMAD R17, R29, UR6, RZ ;  /* 0x000000061d117c24 */ /* 0x000fe2000f8e02ff */
[----:B------:R-:W-:Y:S01]  /*10510*/  PRMT R18, RZ, 0x7610, R18 ;  /* 0x00007610ff127816 */ /* 0x000fe20000000012 */
[----:B------:R0:W-:Y:S03]  /*10520*/  STL [R1+0x1d0], R20 ;  /* 0x0001d01401007387 */ /* 0x0001e60000100800 */
[C---:B------:R-:W-:Y:S01]  /*10530*/  IADD3 R19, P3, PT, R17.reuse, R7, RZ ;  /* 0x0000000711137210 */ /* 0x040fe20007f7e0ff */
[----:B------:R-:W-:Y:S03]  /*10540*/  STL [R1+0x1cc], R21 ;  /* 0x0001cc1501007387 */ /* 0x000fe60000100800 */
[----:B------:R-:W-:Y:S01]  /*10550*/  LEA.HI.X.SX32 R22, R17, R6, 0x1, P3 ;  /* 0x0000000611167211 */ /* 0x000fe200018f0eff */
[----:B------:R0:W3:Y:S04]  /*10560*/  @P2 LDG.E.U8 R18, desc[UR18][R20.64] ;  /* 0x0000001214122981 */ /* 0x0000e8000c1e1100 */
[----:B------:R1:W-:Y:S01]  /*10570*/  STL [R1+0x1d8], R19 ;  /* 0x0001d81301007387 */ /* 0x0003e20000100800 */
[----:B0-----:R-:W-:-:S02]  /*10580*/  @P2 IMAD.MOV.U32 R20, RZ, RZ, R19 ;  /* 0x000000ffff142224 */ /* 0x001fc400078e0013 */
[----:B-1----:R-:W-:Y:S01]  /*10590*/  IMAD R19, R28, UR6, RZ ;  /* 0x000000061c137c24 */ /* 0x002fe2000f8e02ff */
[----:B------:R0:W-:Y:S01]  /*105a0*/  STL [R1+0x1d4], R22 ;  /* 0x0001d41601007387 */ /* 0x0001e20000100800 */
[----:B------:R-:W-:Y:S01]  /*105b0*/  @P2 IMAD.MOV.U32 R21, RZ, RZ, R22 ;  /* 0x000000ffff152224 */ /* 0x000fe200078e0016 */
[----:B------:R-:W-:Y:S02]  /*105c0*/  PRMT R17, RZ, 0x7610, R17 ;  /* 0x00007610ff117816 */ /* 0x000fe40000000011 */
[----:B------:R-:W-:Y:S01]  /*105d0*/  STS.U8 [R86+UR8+0xd00], R84 ;  /* 0x000d005456007988 */ /* 0x000fe20008000008 */
[----:B0-----:R-:W-:-:S03]  /*105e0*/  IADD3 R22, P3, PT, R19, R7, RZ ;  /* 0x0000000713167210 */ /* 0x001fc60007f7e0ff */
[----:B------:R-:W-:Y:S01]  /*105f0*/  STS.U8 [R86+UR8+0xf00], R83 ;  /* 0x000f005356007988 */ /* 0x000fe20008000008 */
[----:B------:R-:W-:-:S03]  /*10600*/  LEA.HI.X.SX32 R23, R19, R6, 0x1, P3 ;  /* 0x0000000613177211 */ /* 0x000fc600018f0eff */
[----:B------:R-:W-:Y:S01]  /*10610*/  STS.U8 [R86+UR8+0x1100], R82 ;  /* 0x0011005256007988 */ /* 0x000fe20008000008 */
[----:B------:R-:W-:-:S03]  /*10620*/  IMAD R19, R27, UR6, RZ ;  /* 0x000000061b137c24 */ /* 0x000fc6000f8e02ff */
[----:B------:R-:W-:Y:S04]  /*10630*/  STS.U8 [R86+UR8+0x1300], R81 ;  /* 0x0013005156007988 */ /* 0x000fe80008000008 */
[----:B------:R-:W-:Y:S04]  /*10640*/  STS.U8 [R86+UR8+0x1500], R79 ;  /* 0x0015004f56007988 */ /* 0x000fe80008000008 */
[----:B------:R0:W3:Y:S04]  /*10650*/  @P2 LDG.E.U8 R17, desc[UR18][R20.64] ;  /* 0x0000001214112981 */ /* 0x0000e8000c1e1100 */
[----:B------:R-:W-:Y:S04]  /*10660*/  STS.U8 [R86+UR8+0x1700], R80 ;  /* 0x0017005056007988 */ /* 0x000fe80008000008 */
[----:B------:R-:W-:Y:S01]  /*10670*/  STS.U8 [R86+UR8+0x1900], R70 ;  /* 0x0019004656007988 */ /* 0x000fe20008000008 */
[----:B0-----:R-:W-:-:S03]  /*10680*/  PRMT R20, RZ, 0x7610, R20 ;  /* 0x00007610ff147816 */ /* 0x001fc60000000014 */
[----:B------:R-:W-:Y:S01]  /*10690*/  STS.U8 [R86+UR8+0x1b00], R73 ;  /* 0x001b004956007988 */ /* 0x000fe20008000008 */
[----:B------:R-:W-:-:S03]  /*106a0*/  IADD3 R21, P3, PT, R19, R7, RZ ;  /* 0x0000000713157210 */ /* 0x000fc60007f7e0ff */
[----:B------:R-:W-:Y:S01]  /*106b0*/  STS.U8 [R86+UR8+0x1d00], R63 ;  /* 0x001d003f56007988 */ /* 0x000fe20008000008 */
[----:B------:R-:W-:-:S03]  /*106c0*/  LEA.HI.X.SX32 R24, R19, R6, 0x1, P3 ;  /* 0x0000000613187211 */ /* 0x000fc600018f0eff */
[----:B------:R-:W-:Y:S04]  /*106d0*/  STS.U8 [R86+UR8+0x1f00], R64 ;  /* 0x001f004056007988 */ /* 0x000fe80008000008 */
[----:B------:R-:W-:Y:S04]  /*106e0*/  STS.U8 [R86+UR8+0x2100], R58 ;  /* 0x0021003a56007988 */ /* 0x000fe80008000008 */
[----:B------:R0:W-:Y:S04]  /*106f0*/  STL [R1+0x1e0], R22 ;  /* 0x0001e01601007387 */ /* 0x0001e80000100800 */
[----:B------:R-:W-:Y:S04]  /*10700*/  STS.U8 [R86+UR8+0x2300], R59 ;  /* 0x0023003b56007988 */ /* 0x000fe80008000008 */
[----:B------:R1:W-:Y:S04]  /*10710*/  STL [R1+0x1dc], R23 ;  /* 0x0001dc1701007387 */ /* 0x0003e80000100800 */
[----:B------:R0:W3:Y:S04]  /*10720*/  @P2 LDG.E.U8 R20, desc[UR18][R22.64] ;  /* 0x0000001216142981 */ /* 0x0000e8000c1e1100 */
[----:B------:R-:W-:Y:S04]  /*10730*/  STS.U8 [R86+UR8+0x2500], R56 ;  /* 0x0025003856007988 */ /* 0x000fe80008000008 */
[----:B------:R4:W-:Y:S01]  /*10740*/  STL [R1+0x1e8], R21 ;  /* 0x0001e81501007387 */ /* 0x0009e20000100800 */
[----:B0-----:R-:W-:-:S03]  /*10750*/  @P2 IMAD.MOV.U32 R22, RZ, RZ, R21 ;  /* 0x000000ffff162224 */ /* 0x001fc600078e0015 */
[----:B------:R-:W-:Y:S01]  /*10760*/  STS.U8 [R86+UR8+0x2700], R57 ;  /* 0x0027003956007988 */ /* 0x000fe20008000008 */
[----:B-1----:R-:W-:-:S03]  /*10770*/  @P2 IMAD.MOV.U32 R23, RZ, RZ, R24 ;  /* 0x000000ffff172224 */ /* 0x002fc600078e0018 */
[----:B------:R-:W-:Y:S01]  /*10780*/  STS.U8 [R86+UR8+0x2900], R54 ;  /* 0x0029003656007988 */ /* 0x000fe20008000008 */
[----:B----4-:R-:W-:-:S03]  /*10790*/  IMAD R21, R26, UR6, RZ ;  /* 0x000000061a157c24 */ /* 0x010fc6000f8e02ff */
[----:B------:R-:W-:Y:S01]  /*107a0*/  STS.U8 [R86+UR8+0x2b00], R55 ;  /* 0x002b003756007988 */ /* 0x000fe20008000008 */
[----:B------:R-:W-:-:S03]  /*107b0*/  PRMT R19, RZ, 0x7610, R19 ;  /* 0x00007610ff137816 */ /* 0x000fc60000000013 */
[----:B------:R-:W-:Y:S04]  /*107c0*/  STS.U8 [R86+UR8+0x2d00], R52 ;  /* 0x002d003456007988 */ /* 0x000fe80008000008 */
[----:B------:R-:W-:Y:S04]  /*107d0*/  STS.U8 [R86+UR8+0x2f00], R53 ;  /* 0x002f003556007988 */ /* 0x000fe80008000008 */
[----:B------:R0:W-:Y:S01]  /*107e0*/  STL [R1+0x1e4], R24 ;  /* 0x0001e41801007387 */ /* 0x0001e20000100800 */
[----:B------:R-:W-:-:S03]  /*107f0*/  LOP3.LUT R88, R88, 0x30, RZ, 0x3c, !PT ;  /* 0x0000003058587812 */ /* 0x000fc600078e3cff */
[----:B------:R-:W-:Y:S04]  /*10800*/  STS.U8 [R86+UR8+0x3100], R50 ;  /* 0x0031003256007988 */ /* 0x000fe80008000008 */
[----:B------:R-:W-:Y:S01]  /*10810*/  STS.U8 [R86+UR8+0x3300], R51 ;  /* 0x0033003356007988 */ /* 0x000fe20008000008 */
[----:B0-----:R-:W-:-:S03]  /*10820*/  IADD3 R24, P3, PT, R21, R7, RZ ;  /* 0x0000000715187210 */ /* 0x001fc60007f7e0ff */
[----:B------:R-:W-:Y:S01]  /*10830*/  STS.U8 [R86+UR8+0x3500], R49 ;  /* 0x0035003156007988 */ /* 0x000fe20008000008 */
[----:B------:R-:W-:-:S03]  /*10840*/  LEA.HI.X.SX32 R25, R21, R6, 0x1, P3 ;  /* 0x0000000615197211 */ /* 0x000fc600018f0eff */
[----:B------:R-:W-:Y:S01]  /*10850*/  STS.U8 [R86+UR8+0x3700], R48 ;  /* 0x0037003056007988 */ /* 0x000fe20008000008 */
[----:B------:R-:W-:-:S03]  /*10860*/  IMAD R21, R40, UR6, RZ ;  /* 0x0000000628157c24 */ /* 0x000fc6000f8e02ff */
[----:B--2---:R-:W-:Y:S04]  /*10870*/  STS.U8 [R86+UR8+0x3900], R46 ;  /* 0x0039002e56007988 */ /* 0x004fe80008000008 */
[----:B------:R-:W-:Y:S04]  /*10880*/  STS.U8 [R86+UR8+0x3b00], R47 ;  /* 0x003b002f56007988 */ /* 0x000fe80008000008 */
[----:B------:R-:W-:Y:S01]  /*10890*/  STS.U8 [R86+UR8+0x3d00], R44 ;  /* 0x003d002c56007988 */ /* 0x000fe20008000008 */
[----:B------:R-:W-:-:S03]  /*108a0*/  IADD3 R26, P3, PT, R21, R7, RZ ;  /* 0x00000007151a7210 */ /* 0x000fc60007f7e0ff */
[----:B------:R0:W2:Y:S04]  /*108b0*/  @P2 LDG.E.U8 R19, desc[UR18][R22.64] ;  /* 0x0000001216132981 */ /* 0x0000a8000c1e1100 */
[----:B---3--:R-:W-:Y:S04]  /*108c0*/  STS.U8 [R86+UR8+0x3f00], R45 ;  /* 0x003f002d56007988 */ /* 0x008fe80008000008 */
[----:B------:R1:W-:Y:S01]  /*108d0*/  STS.U8 [R88+UR8+0x3f80], R0 ;  /* 0x003f800058007988 */ /* 0x0003e20008000008 */
[----:B0-----:R-:W-:-:S03]  /*108e0*/  PRMT R23, RZ, 0x7610, R23 ;  /* 0x00007610ff177816 */ /* 0x001fc60000000017 */
[----:B------:R-:W-:Y:S04]  /*108f0*/  STS.U8 [R88+UR8+0x180], R36 ;  /* 0x0001802458007988 */ /* 0x000fe80008000008 */
[----:B------:R0:W-:Y:S01]  /*10900*/  STS.U8 [R88+UR8+0x380], R8 ;  /* 0x0003800858007988 */ /* 0x0001e20008000008 */
[----:B------:R-:W-:-:S03]  /*10910*/  LEA.HI.X.SX32 R27, R21, R6, 0x1, P3 ;  /* 0x00000006151b7211 */ /* 0x000fc600018f0eff */
[----:B-1----:R-:W5:Y:S04]  /*10920*/  LDL.LU R0, [R1+0xcd4] ;  /* 0x000cd40001007983 */ /* 0x002f680000300800 */
[----:B------:R1:W-:Y:S01]  /*10930*/  STL [R1+0x1f0], R24 ;  /* 0x0001f01801007387 */ /* 0x0003e20000100800 */
[----:B0-----:R-:W-:-:S03]  /*10940*/  IMAD R8, R41, UR6, RZ ;  /* 0x0000000629087c24 */ /* 0x001fc6000f8e02ff */
[----:B------:R-:W-:Y:S04]  /*10950*/  STL [R1+0x1ec], R25 ;  /* 0x0001ec1901007387 */ /* 0x000fe80000100800 */
[----:B------:R1:W3:Y:S04]  /*10960*/  @P2 LDG.E.U8 R23, desc[UR18][R24.64] ;  /* 0x0000001218172981 */ /* 0x0002e8000c1e1100 */
[----:B------:R0:W-:Y:S01]  /*10970*/  STL [R1+0x1f8], R26 ;  /* 0x0001f81a01007387 */ /* 0x0001e20000100800 */
[----:B-1----:R-:W-:-:S03]  /*10980*/  @P2 IMAD.MOV.U32 R24, RZ, RZ, R26 ;  /* 0x000000ffff182224 */ /* 0x002fc600078e001a */
[----:B------:R1:W-:Y:S01]  /*10990*/  STL [R1+0x1f4], R27 ;  /* 0x0001f41b01007387 */ /* 0x0003e20000100800 */
[C---:B0-----:R-:W-:Y:S01]  /*109a0*/  IADD3 R26, P3, PT, R8.reuse, R7, RZ ;  /* 0x00000007081a7210 */ /* 0x041fe20007f7e0ff */
[----:B------:R-:W-:Y:S02]  /*109b0*/  @P2 IMAD.MOV.U32 R25, RZ, RZ, R27 ;  /* 0x000000ffff192224 */ /* 0x000fe400078e001b */
[----:B------:R-:W-:Y:S01]  /*109c0*/  STS.U8 [R88+UR8+0x580], R10 ;  /* 0x0005800a58007988 */ /* 0x000fe20008000008 */
[----:B------:R-:W-:Y:S02]  /*109d0*/  PRMT R22, RZ, 0x7610, R22 ;  /* 0x00007610ff167816 */ /* 0x000fe40000000016 */
[----:B-1----:R-:W-:Y:S01]  /*109e0*/  LEA.HI.X.SX32 R27, R8, R6, 0x1, P3 ;  /* 0x00000006081b7211 */ /* 0x002fe200018f0eff */
[----:B------:R0:W-:Y:S01]  /*109f0*/  STS.U8 [R88+UR8+0x780], R9 ;  /* 0x0007800958007988 */ /* 0x0001e20008000008 */
[----:B------:R-:W-:Y:S01]  /*10a00*/  @P2 IMAD.MOV.U32 R8, RZ, RZ, R26 ;  /* 0x000000ffff082224 */ /* 0x000fe200078e001a */
[----:B------:R-:W-:-:S06]  /*10a10*/  PRMT R21, RZ, 0x7610, R21 ;  /* 0x00007610ff157816 */ /* 0x000fcc0000000015 */
[----:B------:R-:W4:Y:S01]  /*10a20*/  @P2 LDG.E.U8 R21, desc[UR18][R24.64] ;  /* 0x0000001218152981 */ /* 0x000f22000c1e1100 */
[----:B0-----:R-:W-:-:S05]  /*10a30*/  @P2 IMAD.MOV.U32 R9, RZ, RZ, R27 ;  /* 0x000000ffff092224 */ /* 0x001fca00078e001b */
[----:B------:R0:W4:Y:S02]  /*10a40*/  @P2 LDG.E.U8 R22, desc[UR18][R8.64] ;  /* 0x0000001208162981 */ /* 0x000124000c1e1100 */
[----:B0-----:R-:W-:-:S05]  /*10a50*/  IMAD R8, R42, UR6, RZ ;  /* 0x000000062a087c24 */ /* 0x001fca000f8e02ff */
[C---:B------:R-:W-:Y:S01]  /*10a60*/  IADD3 R24, P3, PT, R8.reuse, R7, RZ ;  /* 0x0000000708187210 */ /* 0x040fe20007f7e0ff */
[----:B------:R-:W-:Y:S03]  /*10a70*/  STS.U8 [R88+UR8+0x980], R12 ;  /* 0x0009800c58007988 */ /* 0x000fe60008000008 */
[----:B------:R-:W-:Y:S01]  /*10a80*/  LEA.HI.X.SX32 R25, R8, R6, 0x1, P3 ;  /* 0x0000000608197211 */ /* 0x000fe200018f0eff */
[----:B------:R0:W-:Y:S01]  /*10a90*/  STS.U8 [R88+UR8+0xb80], R11 ;  /* 0x000b800b58007988 */ /* 0x0001e20008000008 */
[----:B------:R-:W-:-:S03]  /*10aa0*/  @P2 IMAD.MOV.U32 R8, RZ, RZ, R24 ;  /* 0x000000ffff082224 */ /* 0x000fc600078e0018 */
[----:B------:R-:W-:Y:S01]  /*10ab0*/  @P2 IMAD.MOV.U32 R9, RZ, RZ, R25 ;  /* 0x000000ffff092224 */ /* 0x000fe200078e0019 */
[----:B0-----:R-:W-:-:S06]  /*10ac0*/  PRMT R11, RZ, 0x7610, R11 ;  /* 0x00007610ff0b7816 */ /* 0x001fcc000000000b */
[----:B------:R0:W4:Y:S04]  /*10ad0*/  @P2 LDG.E.U8 R11, desc[UR18][R8.64] ;  /* 0x00000012080b2981 */ /* 0x000128000c1e1100 */
[----:B------:R-:W-:Y:S01]  /*10ae0*/  STL [R1+0x200], R26 ;  /* 0x0002001a01007387 */ /* 0x000fe20000100800 */
[----:B0-----:R-:W-:-:S03]  /*10af0*/  IMAD R8, R43, UR6, RZ ;  /* 0x000000062b087c24 */ /* 0x001fc6000f8e02ff */
[----:B------:R-:W-:Y:S02]  /*10b00*/  STL [R1+0x1fc], R27 ;  /* 0x0001fc1b01007387 */ /* 0x000fe40000100800 */
[C---:B------:R-:W-:Y:S02]  /*10b10*/  IADD3 R12, P3, PT, R8.reuse, R7, RZ ;  /* 0x00000007080c7210 */ /* 0x040fe40007f7e0ff */
[----:B------:R0:W-:Y:S04]  /*10b20*/  STL [R1+0x208], R24 ;  /* 0x0002081801007387 */ /* 0x0001e80000100800 */
[----:B------:R-:W-:Y:S01]  /*10b30*/  STS.U8 [R88+UR8+0xd80], R14 ;  /* 0x000d800e58007988 */ /* 0x000fe20008000008 */
[----:B0-----:R-:W-:-:S03]  /*10b40*/  LEA.HI.X.SX32 R24, R8, R6, 0x1, P3 ;  /* 0x0000000608187211 */ /* 0x001fc600018f0eff */
[----:B------:R0:W-:Y:S01]  /*10b50*/  STS.U8 [R88+UR8+0xf80], R13 ;  /* 0x000f800d58007988 */ /* 0x0001e20008000008 */
[----:B------:R-:W-:Y:S02]  /*10b60*/  @P2 IMAD.MOV.U32 R8, RZ, RZ, R12 ;  /* 0x000000ffff082224 */ /* 0x000fe400078e000c */
[----:B------:R-:W-:Y:S01]  /*10b70*/  @P2 IMAD.MOV.U32 R9, RZ, RZ, R24 ;  /* 0x000000ffff092224 */ /* 0x000fe200078e0018 */
[----:B0-----:R-:W-:Y:S01]  /*10b80*/  PRMT R13, RZ, 0x7610, R13 ;  /* 0x00007610ff0d7816 */ /* 0x001fe2000000000d */
[----:B------:R-:W-:Y:S05]  /*10b90*/  STL [R1+0x204], R25 ;  /* 0x0002041901007387 */ /* 0x000fea0000100800 */
[----:B------:R0:W4:Y:S04]  /*10ba0*/  @P2 LDG.E.U8 R13, desc[UR18][R8.64] ;  /* 0x00000012080d2981 */ /* 0x000128000c1e1100 */
[----:B------:R1:W-:Y:S01]  /*10bb0*/  STL [R1+0x210], R12 ;  /* 0x0002100c01007387 */ /* 0x0003e20000100800 */
[----:B0-----:R-:W-:-:S05]  /*10bc0*/  IMAD R8, R60, UR6, RZ ;  /* 0x000000063c087c24 */ /* 0x001fca000f8e02ff */
[----:B-1----:R-:W-:-:S04]  /*10bd0*/  IADD3 R12, P3, PT, R8, R7, RZ ;  /* 0x00000007080c7210 */ /* 0x002fc80007f7e0ff */
[----:B------:R-:W-:Y:S01]  /*10be0*/  LEA.HI.X.SX32 R14, R8, R6, 0x1, P3 ;  /* 0x00000006080e7211 */ /* 0x000fe200018f0eff */
[----:B------:R-:W-:Y:S01]  /*10bf0*/  @P2 IMAD.MOV.U32 R8, RZ, RZ, R12 ;  /* 0x000000ffff082224 */ /* 0x000fe200078e000c */
[----:B------:R-:W-:-:S03]  /*10c00*/  PRMT R10, RZ, 0x7610, R10 ;  /* 0x00007610ff0a7816 */ /* 0x000fc6000000000a */
[----:B------:R-:W-:Y:S01]  /*10c10*/  @P2 IMAD.MOV.U32 R9, RZ, RZ, R14 ;  /* 0x000000ffff092224 */ /* 0x000fe200078e000e */
[----:B------:R-:W-:Y:S04]  /*10c20*/  STL [R1+0x20c], R24 ;  /* 0x00020c1801007387 */ /* 0x000fe80000100800 */
[----:B------:R0:W4:Y:S04]  /*10c30*/  @P2 LDG.E.U8 R10, desc[UR18][R8.64] ;  /* 0x00000012080a2981 */ /* 0x000128000c1e1100 */
[----:B------:R1:W-:Y:S01]  /*10c40*/  STL [R1+0x218], R12 ;  /* 0x0002180c01007387 */ /* 0x0003e20000100800 */
[----:B0-----:R-:W-:-:S03]  /*10c50*/  IMAD R8, R61, UR6, RZ ;  /* 0x000000063d087c24 */ /* 0x001fc6000f8e02ff */
[----:B------:R0:W-:Y:S02]  /*10c60*/  STL [R1+0x214], R14 ;  /* 0x0002140e01007387 */ /* 0x0001e40000100800 */
[CC--:B-1----:R-:W-:Y:S02]  /*10c70*/  IADD3 R12, P3, PT, R8.reuse, R7.reuse, RZ ;  /* 0x00000007080c7210 */ /* 0x0c2fe40007f7e0ff */
[----:B------:R-:W-:Y:S02]  /*10c80*/  STS.U8 [R88+UR8+0x1180], R16 ;  /* 0x0011801058007988 */ /* 0x000fe40008000008 */
[----:B0-----:R-:W-:Y:S01]  /*10c90*/  LEA.HI.X.SX32 R14, R8, R6, 0x1, P3 ;  /* 0x00000006080e7211 */ /* 0x001fe200018f0eff */
[----:B------:R-:W-:Y:S01]  /*10ca0*/  IMAD R8, R62, UR6, RZ ;  /* 0x000000063e087c24 */ /* 0x000fe2000f8e02ff */
[----:B------:R0:W-:Y:S04]  /*10cb0*/  STS.U8 [R88+UR8+0x1380], R15 ;  /* 0x0013800f58007988 */ /* 0x0001e80008000008 */
[----:B------:R-:W-:Y:S04]  /*10cc0*/  STL [R1+0x220], R12 ;  /* 0x0002200c01007387 */ /* 0x000fe80000100800 */
[----:B------:R1:W-:Y:S01]  /*10cd0*/  STL [R1+0x21c], R14 ;  /* 0x00021c0e01007387 */ /* 0x0003e20000100800 */
[----:B0-----:R-:W-:Y:S01]  /*10ce0*/  @P2 IMAD.MOV.U32 R15, RZ, RZ, R14 ;  /* 0x000000ffff0f2224 */ /* 0x001fe200078e000e */
[----:B------:R-:W-:Y:S01]  /*10cf0*/  PRMT R9, RZ, 0x7610, R9 ;  /* 0x00007610ff097816 */ /* 0x000fe20000000009 */
[----:B-1----:R-:W-:Y:S01]  /*10d00*/  @P2 IMAD.MOV.U32 R14, RZ, RZ, R12 ;  /* 0x000000ffff0e2224 */ /* 0x002fe200078e000c */
[----:B------:R-:W-:-:S04]  /*10d10*/  IADD3 R12, P3, PT, R8, R7, RZ ;  /* 0x00000007080c7210 */ /* 0x000fc80007f7e0ff */
[----:B------:R-:W-:Y:S01]  /*10d20*/  LEA.HI.X.SX32 R16, R8, R6, 0x1, P3 ;  /* 0x0000000608107211 */ /* 0x000fe200018f0eff */
[----:B------:R0:W4:Y:S01]  /*10d30*/  @P2 LDG.E.U8 R9, desc[UR18][R14.64] ;  /* 0x000000120e092981 */ /* 0x000122000c1e1100 */
[----:B------:R-:W-:Y:S01]  /*10d40*/  PRMT R8, RZ, 0x7610, R8 ;  /* 0x00007610ff087816 */ /* 0x000fe20000000008 */
[----:B0-----:R-:W-:Y:S02]  /*10d50*/  @P2 IMAD.MOV.U32 R14, RZ, RZ, R12 ;  /* 0x000000ffff0e2224 */ /* 0x001fe400078e000c */
[----:B------:R-:W-:-:S05]  /*10d60*/  @P2 IMAD.MOV.U32 R15, RZ, RZ, R16 ;  /* 0x000000ffff0f2224 */ /* 0x000fca00078e0010 */
[----:B------:R0:W4:Y:S04]  /*10d70*/  @P2 LDG.E.U8 R8, desc[UR18][R14.64] ;  /* 0x000000120e082981 */ /* 0x000128000c1e1100 */
[----:B------:R1:W-:Y:S04]  /*10d80*/  STL [R1+0x228], R12 ;  /* 0x0002280c01007387 */ /* 0x0003e80000100800 */
[----:B------:R0:W-:Y:S01]  /*10d90*/  STL [R1+0x224], R16 ;  /* 0x0002241001007387 */ /* 0x0001e20000100800 */
[----:B-1----:R-:W-:-:S03]  /*10da0*/  IMAD R12, R65, UR6, RZ ;  /* 0x00000006410c7c24 */ /* 0x002fc6000f8e02ff */
[----:B------:R-:W-:Y:S02]  /*10db0*/  STS.U8 [R88+UR8+0x1580], R18 ;  /* 0x0015801258007988 */ /* 0x000fe40008000008 */
[C---:B0-----:R-:W-:Y:S02]  /*10dc0*/  IADD3 R16, P3, PT, R12.reuse, R7, RZ ;  /* 0x000000070c107210 */ /* 0x041fe40007f7e0ff */
[----:B------:R0:W-:Y:S03]  /*10dd0*/  STS.U8 [R88+UR8+0x1780], R17 ;  /* 0x0017801158007988 */ /* 0x0001e60008000008 */
[----:B------:R-:W-:Y:S01]  /*10de0*/  @P2 IMAD.MOV.U32 R14, RZ, RZ, R16 ;  /* 0x000000ffff0e2224 */ /* 0x000fe200078e0010 */
[----:B0-----:R-:W-:Y:S02]  /*10df0*/  LEA.HI.X.SX32 R17, R12, R6, 0x1, P3 ;  /* 0x000000060c117211 */ /* 0x001fe400018f0eff */
[----:B------:R-:W-:-:S03]  /*10e00*/  PRMT R12, RZ, 0x7610, R12 ;  /* 0x00007610ff0c7816 */ /* 0x000fc6000000000c */
[----:B------:R-:W-:-:S05]  /*10e10*/  @P2 IMAD.MOV.U32 R15, RZ, RZ, R17 ;  /* 0x000000ffff0f2224 */ /* 0x000fca00078e0011 */
[----:B------:R0:W4:Y:S04]  /*10e20*/  @P2 LDG.E.U8 R12, desc[UR18][R14.64] ;  /* 0x000000120e0c2981 */ /* 0x000128000c1e1100 */
[----:B------:R1:W-:Y:S01]  /*10e30*/  STL [R1+0x230], R16 ;  /* 0x0002301001007387 */ /* 0x0003e20000100800 */
[----:B0-----:R-:W-:-:S03]  /*10e40*/  IMAD R14, R66, UR6, RZ ;  /* 0x00000006420e7c24 */ /* 0x001fc6000f8e02ff */
[----:B------:R-:W-:Y:S02]  /*10e50*/  STS.U8 [R88+UR8+0x1980], R20 ;  /* 0x0019801458007988 */ /* 0x000fe40008000008 */
[C---:B-1----:R-:W-:Y:S02]  /*10e60*/  IADD3 R16, P3, PT, R14.reuse, R7, RZ ;  /* 0x000000070e107210 */ /* 0x042fe40007f7e0ff */
[----:B------:R0:W-:Y:S04]  /*10e70*/  STL [R1+0x22c], R17 ;  /* 0x00022c1101007387 */ /* 0x0001e80000100800 */
[----:B--2---:R-:W-:Y:S01]  /*10e80*/  STS.U8 [R88+UR8+0x1b80], R19 ;  /* 0x001b801358007988 */ /* 0x004fe20008000008 */
[----:B0-----:R-:W-:Y:S01]  /*10e90*/  LEA.HI.X.SX32 R17, R14, R6, 0x1, P3 ;  /* 0x000000060e117211 */ /* 0x001fe200018f0eff */
[----:B------:R-:W-:-:S04]  /*10ea0*/  @P2 IMAD.MOV.U32 R14, RZ, RZ, R16 ;  /* 0x000000ffff0e2224 */ /* 0x000fc800078e0010 */
[----:B------:R-:W-:Y:S01]  /*10eb0*/  @P2 IMAD.MOV.U32 R15, RZ, RZ, R17 ;  /* 0x000000ffff0f2224 */ /* 0x000fe200078e0011 */
[----:B------:R-:W-:Y:S04]  /*10ec0*/  STL [R1+0x238], R16 ;  /* 0x0002381001007387 */ /* 0x000fe80000100800 */
[----:B---3--:R-:W-:Y:S04]  /*10ed0*/  STS.U8 [R88+UR8+0x1d80], R23 ;  /* 0x001d801758007988 */ /* 0x008fe80008000008 */
[----:B------:R-:W-:Y:S04]  /*10ee0*/  STL [R1+0x234], R17 ;  /* 0x0002341101007387 */ /* 0x000fe80000100800 */
[----:B----4-:R-:W-:Y:S04]  /*10ef0*/  STS.U8 [R88+UR8+0x1f80], R21 ;  /* 0x001f801558007988 */ /* 0x010fe80008000008 */
[----:B------:R-:W-:Y:S04]  /*10f00*/  STS.U8 [R88+UR8+0x2180], R22 ;  /* 0x0021801658007988 */ /* 0x000fe80008000008 */
[----:B------:R0:W-:Y:S02]  /*10f10*/  STS.U8 [R88+UR8+0x2380], R11 ;  /* 0x0023800b58007988 */ /* 0x0001e40008000008 */
[----:B0-----:R-:W-:-:S06]  /*10f20*/  PRMT R11, RZ, 0x7610, R11 ;  /* 0x00007610ff0b7816 */ /* 0x001fcc000000000b */
[----:B------:R0:W2:Y:S02]  /*10f30*/  @P2 LDG.E.U8 R11, desc[UR18][R14.64] ;  /* 0x000000120e0b2981 */ /* 0x0000a4000c1e1100 */
[----:B0-----:R-:W-:-:S05]  /*10f40*/  IMAD R14, R67, UR6, RZ ;  /* 0x00000006430e7c24 */ /* 0x001fca000f8e02ff */
[----:B------:R-:W-:-:S04]  /*10f50*/  IADD3 R16, P3, PT, R14, R7, RZ ;  /* 0x000000070e107210 */ /* 0x000fc80007f7e0ff */
[----:B------:R-:W-:Y:S01]  /*10f60*/  LEA.HI.X.SX32 R17, R14, R6, 0x1, P3 ;  /* 0x000000060e117211 */ /* 0x000fe200018f0eff */
[----:B------:R-:W-:Y:S01]  /*10f70*/  STL [R1+0x240], R16 ;  /* 0x0002401001007387 */ /* 0x000fe20000100800 */
[----:B------:R-:W-:-:S03]  /*10f80*/  @P2 IMAD.MOV.U32 R14, RZ, RZ, R16 ;  /* 0x000000ffff0e2224 */ /* 0x000fc600078e0010 */
[----:B------:R0:W-:Y:S01]  /*10f90*/  STS.U8 [R88+UR8+0x2580], R13 ;  /* 0x0025800d58007988 */ /* 0x0001e20008000008 */
[----:B------:R-:W-:Y:S02]  /*10fa0*/  @P2 IMAD.MOV.U32 R15, RZ, RZ, R17 ;  /* 0x000000ffff0f2224 */ /* 0x000fe400078e0011 */
[----:B0-----:R-:W-:Y:S01]  /*10fb0*/  IMAD R13, R68, UR6, RZ ;  /* 0x00000006440d7c24 */ /* 0x001fe2000f8e02ff */
[----:B------:R0:W-:Y:S04]  /*10fc0*/  STL [R1+0x23c], R17 ;  /* 0x00023c1101007387 */ /* 0x0001e80000100800 */
[----:B------:R-:W-:-:S04]  /*10fd0*/  IADD3 R16, P3, PT, R13, R7, RZ ;  /* 0x000000070d107210 */ /* 0x000fc80007f7e0ff */
[----:B0-----:R-:W-:Y:S01]  /*10fe0*/  LEA.HI.X.SX32 R17, R13, R6, 0x1, P3 ;  /* 0x000000060d117211 */ /* 0x001fe200018f0eff */
[----:B------:R0:W-:Y:S02]  /*10ff0*/  STS.U8 [R88+UR8+0x2780], R10 ;  /* 0x0027800a58007988 */ /* 0x0001e40008000008 */
[----:B0-----:R-:W-:-:S06]  /*11000*/  PRMT R10, RZ, 0x7610, R10 ;  /* 0x00007610ff0a7816 */ /* 0x001fcc000000000a */
[----:B------:R0:W3:Y:S02]  /*11010*/  @P2 LDG.E.U8 R10, desc[UR18][R14.64] ;  /* 0x000000120e0a2981 */ /* 0x0000e4000c1e1100 */
[----:B0-----:R-:W-:Y:S02]  /*11020*/  @P2 IMAD.MOV.U32 R14, RZ, RZ, R16 ;  /* 0x000000ffff0e2224 */ /* 0x001fe400078e0010 */
[----:B------:R-:W-:Y:S01]  /*11030*/  @P2 IMAD.MOV.U32 R15, RZ, RZ, R17 ;  /* 0x000000ffff0f2224 */ /* 0x000fe200078e0011 */
[----:B------:R-:W-:Y:S04]  /*11040*/  STS.U8 [R88+UR8+0x2980], R9 ;  /* 0x0029800958007988 */ /* 0x000fe80008000008 */
[----:B------:R0:W-:Y:S02]  /*11050*/  STS.U8 [R88+UR8+0x2b80], R8 ;  /* 0x002b800858007988 */ /* 0x0001e40008000008 */
[----:B0-----:R-:W-:-:S06]  /*11060*/  PRMT R8, RZ, 0x7610, R8 ;  /* 0x00007610ff087816 */ /* 0x001fcc0000000008 */
[----:B------:R0:W4:Y:S01]  /*11070*/  @P2 LDG.E.U8 R8, desc[UR18][R14.64] ;  /* 0x000000120e082981 */ /* 0x000122000c1e1100 */
[----:B------:R-:W-:-:S05]  /*11080*/  IMAD R9, R69, UR6, RZ ;  /* 0x0000000645097c24 */ /* 0x000fca000f8e02ff */
[C---:B------:R-:W-:Y:S01]  /*11090*/  IADD3 R13, P3, PT, R9.reuse, R7, RZ ;  /* 0x00000007090d7210 */ /* 0x040fe20007f7e0ff */
[----:B------:R1:W-:Y:S03]  /*110a0*/  STL [R1+0x248], R16 ;  /* 0x0002481001007387 */ /* 0x0003e60000100800 */
[----:B-1----:R-:W-:Y:S01]  /*110b0*/  LEA.HI.X.SX32 R16, R9, R6, 0x1, P3 ;  /* 0x0000000609107211 */ /* 0x002fe200018f0eff */
[----:B------:R1:W-:Y:S01]  /*110c0*/  STS.U8 [R88+UR8+0x2d80], R12 ;  /* 0x002d800c58007988 */ /* 0x0003e20008000008 */
[----:B------:R-:W-:-:S03]  /*110d0*/  PRMT R9, RZ, 0x7610, R9 ;  /* 0x00007610ff097816 */ /* 0x000fc60000000009 */
[----:B------:R-:W-:Y:S04]  /*110e0*/  STL [R1+0x244], R17 ;  /* 0x0002441101007387 */ /* 0x000fe80000100800 */
[----:B------:R0:W-:Y:S01]  /*110f0*/  STL [R1+0x250], R13 ;  /* 0x0002500d01007387 */ /* 0x0001e20000100800 */
[----:B-1----:R-:W-:Y:S02]  /*11100*/  @P2 IMAD.MOV.U32 R12, RZ, RZ, R13 ;  /* 0x000000ffff0c2224 */ /* 0x002fe400078e000d */
[----:B0-----:R-:W-:-:S05]  /*11110*/  @P2 IMAD.MOV.U32 R13, RZ, RZ, R16 ;  /* 0x000000ffff0d2224 */ /* 0x001fca00078e0010 */
[----:B------:R-:W4:Y:S04]  /*11120*/  @P2 LDG.E.U8 R9, desc[UR18][R12.64] ;  /* 0x000000120c092981 */ /* 0x000f28000c1e1100 */
[----:B--2---:R0:W-:Y:S02]  /*11130*/  STS.U8 [R88+UR8+0x2f80], R11 ;  /* 0x002f800b58007988 */ /* 0x0041e40008000008 */
[----:B0-----:R-:W-:-:S05]  /*11140*/  IMAD R11, R71, UR6, RZ ;  /* 0x00000006470b7c24 */ /* 0x001fca000f8e02ff */
[----:B------:R-:W-:-:S04]  /*11150*/  IADD3 R14, P3, PT, R11, R7, RZ ;  /* 0x000000070b0e7210 */ /* 0x000fc80007f7e0ff */
[----:B------:R-:W-:-:S05]  /*11160*/  LEA.HI.X.SX32 R15, R11, R6, 0x1, P3 ;  /* 0x000000060b0f7211 */ /* 0x000fca00018f0eff */
[----:B------:R-:W-:Y:S01]  /*11170*/  @P2 IMAD.MOV.U32 R11, RZ, RZ, R15 ;  /* 0x000000ffff0b2224 */ /* 0x000fe200078e000f */
[----:B---3--:R0:W-:Y:S02]  /*11180*/  STS.U8 [R88+UR8+0x3180], R10 ;  /* 0x0031800a58007988 */ /* 0x0081e40008000008 */
[----:B0-----:R-:W-:Y:S02]  /*11190*/  @P2 IMAD.MOV.U32 R10, RZ, RZ, R14 ;  /* 0x000000ffff0a2224 */ /* 0x001fe400078e000e */
[----:B----4-:R0:W-:Y:S02]  /*111a0*/  STS.U8 [R88+UR8+0x3380], R8 ;  /* 0x0033800858007988 */ /* 0x0101e40008000008 */
[----:B0-----:R-:W-:-:S06]  /*111b0*/  PRMT R8, RZ, 0x7610, R8 ;  /* 0x00007610ff087816 */ /* 0x001fcc0000000008 */
[----:B------:R0:W2:Y:S02]  /*111c0*/  @P2 LDG.E.U8 R8, desc[UR18][R10.64] ;  /* 0x000000120a082981 */ /* 0x0000a4000c1e1100 */
[----:B0-----:R-:W-:-:S05]  /*111d0*/  IMAD R10, R72, UR6, RZ ;  /* 0x00000006480a7c24 */ /* 0x001fca000f8e02ff */
[----:B------:R-:W-:-:S04]  /*111e0*/  IADD3 R12, P3, PT, R10, R7, RZ ;  /* 0x000000070a0c7210 */ /* 0x000fc80007f7e0ff */
[----:B------:R-:W-:Y:S01]  /*111f0*/  LEA.HI.X.SX32 R13, R10, R6, 0x1, P3 ;  /* 0x000000060a0d7211 */ /* 0x000fe200018f0eff */
[----:B------:R-:W-:-:S04]  /*11200*/  @P2 IMAD.MOV.U32 R10, RZ, RZ, R12 ;  /* 0x000000ffff0a2224 */ /* 0x000fc800078e000c */
[----:B------:R-:W-:Y:S01]  /*11210*/  @P2 IMAD.MOV.U32 R11, RZ, RZ, R13 ;  /* 0x000000ffff0b2224 */ /* 0x000fe200078e000d */
[----:B------:R-:W-:Y:S04]  /*11220*/  STS.U8 [R88+UR8+0x3580], R9 ;  /* 0x0035800958007988 */ /* 0x000fe80008000008 */
[----:B--2---:R0:W-:Y:S02]  /*11230*/  STS.U8 [R88+UR8+0x3780], R8 ;  /* 0x0037800858007988 */ /* 0x0041e40008000008 */
[----:B0-----:R-:W-:-:S06]  /*11240*/  PRMT R8, RZ, 0x7610, R8 ;  /* 0x00007610ff087816 */ /* 0x001fcc0000000008 */
[----:B------:R0:W2:Y:S01]  /*11250*/  @P2 LDG.E.U8 R8, desc[UR18][R10.64] ;  /* 0x000000120a082981 */ /* 0x0000a2000c1e1100 */
[----:B------:R-:W-:-:S03]  /*11260*/  IMAD R9, R74, UR6, RZ ;  /* 0x000000064a097c24 */ /* 0x000fc6000f8e02ff */
[----:B------:R-:W-:Y:S04]  /*11270*/  STL [R1+0x24c], R16 ;  /* 0x00024c1001007387 */ /* 0x000fe80000100800 */
[----:B------:R-:W-:Y:S04]  /*11280*/  STL [R1+0x258], R14 ;  /* 0x0002580e01007387 */ /* 0x000fe80000100800 */
[----:B------:R-:W-:Y:S04]  /*11290*/  STL [R1+0x254], R15 ;  /* 0x0002540f01007387 */ /* 0x000fe80000100800 */
[----:B------:R1:W-:Y:S04]  /*112a0*/  STL [R1+0x260], R12 ;  /* 0x0002600c01007387 */ /* 0x0003e80000100800 */
[----:B------:R3:W-:Y:S01]  /*112b0*/  STL [R1+0x25c], R13 ;  /* 0x00025c0d01007387 */ /* 0x0007e20000100800 */
[----:B-1----:R-:W-:-:S04]  /*112c0*/  IADD3 R12, P3, PT, R9, R7, RZ ;  /* 0x00000007090c7210 */ /* 0x002fc80007f7e0ff */
[----:B---3--:R-:W-:Y:S01]  /*112d0*/  LEA.HI.X.SX32 R13, R9, R6, 0x1, P3 ;  /* 0x00000006090d7211 */ /* 0x008fe200018f0eff */
[----:B0-----:R-:W-:-:S04]  /*112e0*/  @P2 IMAD.MOV.U32 R10, RZ, RZ, R12 ;  /* 0x000000ffff0a2224 */ /* 0x001fc800078e000c */
[----:B------:R-:W-:Y:S01]  /*112f0*/  @P2 IMAD.MOV.U32 R11, RZ, RZ, R13 ;  /* 0x000000ffff0b2224 */ /* 0x000fe200078e000d */
[----:B--2---:R0:W-:Y:S02]  /*11300*/  STS.U8 [R88+UR8+0x3980], R8 ;  /* 0x0039800858007988 */ /* 0x0041e40008000008 */
[----:B0-----:R-:W-:-:S06]  /*11310*/  PRMT R8, RZ, 0x7610, R8 ;  /* 0x00007610ff087816 */ /* 0x001fcc0000000008 */
[----:B------:R-:W2:Y:S01]  /*11320*/  @P2 LDG.E.U8 R8, desc[UR18][R10.64] ;  /* 0x000000120a082981 */ /* 0x000ea2000c1e1100 */
[----:B------:R-:W-:-:S05]  /*11330*/  IMAD R9, R85, UR6, RZ ;  /* 0x0000000655097c24 */ /* 0x000fca000f8e02ff */
[C---:B------:R-:W-:Y:S01]  /*11340*/  IADD3 R7, P3, PT, R9.reuse, R7, RZ ;  /* 0x0000000709077210 */ /* 0x040fe20007f7e0ff */
[----:B------:R0:W-:Y:S03]  /*11350*/  STL [R1+0x268], R12 ;  /* 0x0002680c01007387 */ /* 0x0001e60000100800 */
[----:B0-----:R-:W-:Y:S02]  /*11360*/  LEA.HI.X.SX32 R12, R9, R6, 0x1, P3 ;  /* 0x00000006090c7211 */ /* 0x001fe400018f0eff */
[----:B------:R-:W-:-:S03]  /*11370*/  PRMT R6, RZ, 0x7610, R6 ;  /* 0x00007610ff067816 */ /* 0x000fc60000000006 */
[----:B------:R-:W-:Y:S01]  /*11380*/  @P2 IMAD.MOV.U32 R9, RZ, RZ, R12 ;  /* 0x000000ffff092224 */ /* 0x000fe200078e000c */
[----:B--2---:R0:W-:Y:S02]  /*11390*/  STS.U8 [R88+UR8+0x3b80], R8 ;  /* 0x003b800858007988 */ /* 0x0041e40008000008 */
[----:B0-----:R-:W-:-:S05]  /*113a0*/  @P2 IMAD.MOV.U32 R8, RZ, RZ, R7 ;  /* 0x000000ffff082224 */ /* 0x001fca00078e0007 */
[----:B------:R-:W2:Y:S04]  /*113b0*/  @P2 LDG.E.U8 R6, desc[UR18][R8.64] ;  /* 0x0000001208062981 */ /* 0x000ea8000c1e1100 */
[----:B------:R-:W-:Y:S04]  /*113c0*/  STL [R1+0x264], R13 ;  /* 0x0002640d01007387 */ /* 0x000fe80000100800 */
[----:B------:R-:W-:Y:S04]  /*113d0*/  STL [R1+0x184], R7 ;  /* 0x0001840701007387 */ /* 0x000fe80000100800 */
[----:B------:R-:W-:Y:S04]  /*113e0*/  STL [R1+0x180], R12 ;  /* 0x0001800c01007387 */ /* 0x000fe80000100800 */
[----:B--2---:R0:W-:Y:S01]  /*113f0*/  STS.U8 [R88+UR8+0x3d80], R6 ;  /* 0x003d800658007988 */ /* 0x0041e20008000008 */
[----:B------:R1:W-:Y:S06]  /*11400*/  MEMBAR.ALL.CTA ;  /* 0x0000000000007992 */ /* 0x0003ec0000008000 */
[----:B-1----:R-:W1:Y:S01]  /*11410*/  FENCE.VIEW.ASYNC.S ;  /* 0x00000000000073c6 */ /* 0x002e620000000000 */
[----:B0-----:R-:W0:Y:S08]  /*11420*/  LDC R88, c[0x0][0x3a0] ;  /* 0x0000e800ff587b82 */ /* 0x001e300000000800 */
[----:B-1----:R-:W-:Y:S01]  /*11430*/  BAR.SYNC.DEFER_BLOCKING 0x0 ;  /* 0x0000000000007b1d */ /* 0x002fe20000010000 */
[----:B0-----:R-:W-:-:S05]  /*11440*/  VIADD R88, R88, 0x3f ;  /* 0x0000003f58587836 */ /* 0x001fca0000000000 */
[C---:B------:R-:W-:Y:S02]  /*11450*/  ISETP.LT.OR P2, PT, R88.reuse, 0x40, P1 ;  /* 0x000000405800780c */ /* 0x040fe40000f41670 */
[----:B------:R-:W-:Y:S01]  /*11460*/  ISETP.GE.AND P3, PT, R88, 0x80, PT ;  /* 0x000000805800780c */ /* 0x000fe20003f66270 */
[----:B------:R-:W-:-:S00]  /*11470*/  MEMBAR.ALL.CTA ;  /* 0x0000000000007992 */ /* 0x000fc00000008000 */
[----:B------:R-:W-:Y:S06]  /*11480*/  MEMBAR.ALL.GPU ;  /* 0x0000000000007992 */ /* 0x000fec000000a000 */
[----:B------:R-:W-:-:S00]  /*11490*/  ERRBAR ;  /* 0x00000000000079ab */ /* 0x000fc00000000000 */
[----:B------:R-:W-:Y:S08]  /*114a0*/  CGAERRBAR ;  /* 0x00000000000075ab */ /* 0x000ff00000000000 */
[----:B------:R-:W-:Y:S06]  /*114b0*/  UCGABAR_ARV ;  /* 0x00000000000079c7 */ /* 0x000fec0008000000 */
[----:B------:R-:W-:Y:S01]  /*114c0*/  UCGABAR_WAIT ;  /* 0x0000000000007dc7 */ /* 0x000fe20008000000 */
[----:B------:R-:W-:Y:S01]  /*114d0*/  CCTL.IVALL ;  /* 0x00000000ff00798f */ /* 0x000fe20002000000 */
[----:B------:R-:W-:Y:S05]  /*114e0*/  @P2 BRA `(.L_x_12) ;  /* 0x0000000000802947 */ /* 0x000fea0003800000 */
[----:B------:R-:W-:Y:S02]  /*114f0*/  UIADD3 UR4, UPT, UPT, UR8, 0x8000, URZ ;  /* 0x0000800008047890 */ /* 0x000fe4000fffe0ff */
[----:B------:R-:W-:Y:S02]  /*11500*/  USHF.R.U32.HI UR6, URZ, 0x4, UR8 ;  /* 0x00000004ff067899 */ /* 0x000fe40008011608 */
[----:B------:R-:W-:Y:S02]  /*11510*/  USHF.R.U32.HI UR4, URZ, 0x4, UR4 ;  /* 0x00000004ff047899 */ /* 0x000fe40008011604 */
[----:B------:R-:W-:Y:S02]  /*11520*/  USGXT.U32 UR6, UR6, 0xe ;  /* 0x0000000e0606789a */ /* 0x000fe40008000000 */
[----:B------:R-:W-:Y:S01]  /*11530*/  USGXT.U32 UR4, UR4, 0xe ;  /* 0x0000000e0404789a */ /* 0x000fe20008000000 */
[----:B------:R-:W-:Y:S01]  /*11540*/  UMOV UR12, 0x100 ;  /* 0x00000100000c7882 */ /* 0x000fe20000000000 */
[----:B------:R-:W-:Y:S01]  /*11550*/  UMOV UR13, 0x40004040 ;  /* 0x40004040000d7882 */ /* 0x000fe20000000000 */
[----:B------:R-:W-:Y:S01]  /*11560*/  UMOV UR14, 0xfffffffe ;  /* 0xfffffffe000e7882 */ /* 0x000fe20000000000 */
[----:B------:R-:W-:Y:S01]  /*11570*/  UMOV UR15, 0x7fffbfdf ;  /* 0x7fffbfdf000f7882 */ /* 0x000fe20000000000 */
[----:B------:R-:W-:Y:S01]  /*11580*/  UMOV UR7, URZ ;  /* 0x000000ff00077c82 */ /* 0x000fe20008000000 */
[----:B------:R-:W-:Y:S01]  /*11590*/  UMOV UR5, URZ ;  /* 0x000000ff00057c82 */ /* 0x000fe20008000000 */
[----:B------:R-:W-:-:S02]  /*115a0*/  UIADD3.64 UR14, UPT, UPT, UR6, -UR14, URZ ;  /* 0x8000000e060e7297 */ /* 0x000fc4000fffe0ff */
[----:B------:R-:W-:Y:S02]  /*115b0*/  UIADD3.64 UR12, UPT, UPT, UR4, UR12, URZ ;  /* 0x0000000c040c7297 */ /* 0x000fe4000fffe0ff */
[----:B------:R-:W-:Y:S02]  /*115c0*/  UIADD3 UR11, UPT, UPT, UR20, 0x100, URZ ;  /* 0x00000100140b7890 */ /* 0x000fe4000fffe0ff */
[----:B------:R-:W-:Y:S01]  /*115d0*/  UIADD3 UR21, UPT, UPT, UR20, 0x100, URZ ;  /* 0x0000010014157890 */ /* 0x000fe2000fffe0ff */
[----:B------:R-:W-:Y:S01]  /*115e0*/  UMOV UR16, 0x0 ;  /* 0x0000000000107882 */ /* 0x000fe20000000000 */
[----:B------:R-:W-:Y:S01]  /*115f0*/  UMOV UR17, 0x10408010 ;  /* 0x1040801000117882 */ /* 0x000fe20000000000 */
[----:B------:R-:W-:Y:S01]  /*11600*/  UMOV UR7, 0x80004020 ;  /* 0x8000402000077882 */ /* 0x000fe20000000000 */
[----:B------:R-:W-:Y:S01]  /*11610*/  UMOV UR5, 0x40004040 ;  /* 0x4000404000057882 */ /* 0x000fe20000000000 */
[----:B------:R-:W-:Y:S01]  /*11620*/  UMOV UR22, 0x0 ;  /* 0x0000000000167882 */ /* 0x000fe20000000000 */
[----:B------:R-:W-:Y:S01]  /*11630*/  UMOV UR23, 0x10408010 ;  /* 0x1040801000177882 */ /* 0x000fe20000000000 */
[----:B------:R-:W-:Y:S01]  /*11640*/  UMOV UR24, 0x0 ;  /* 0x0000000000187882 */ /* 0x000fe20000000000 */
[----:B------:R-:W-:Y:S01]  /*11650*/  UMOV UR25, 0x10408010 ;  /* 0x1040801000197882 */ /* 0x000fe20000000000 */
[----:B------:R0:W-:Y:S01]  /*11660*/  UTCQMMA.2CTA gdesc[UR4], gdesc[UR6], tmem[UR20], tmem[UR16], idesc[UR17], !UPT ;  /* 0x00ff1006040075ea */ /* 0x0001e2000fa00314 */
[----:B------:R-:W-:Y:S01]  /*11670*/  UMOV UR26, 0x0 ;  /* 0x00000000001a7882 */ /* 0x000fe20000000000 */
[----:B------:R-:W-:Y:S01]  /*11680*/  UMOV UR27, 0x10408010 ;  /* 0x10408010001b7882 */ /* 0x000fe20000000000 */
[----:B------:R0:W-:Y:S01]  /*11690*/  UTCQMMA.2CTA gdesc[UR12], gdesc[UR14], tmem[UR20], tmem[UR22], idesc[UR23], UPT ;  /* 0x00ff160e0c0075ea */ /* 0x0001e2000ba00314 */
[----:B------:R-:W-:Y:S01]  /*116a0*/  UMOV UR28, 0x3 ;  /* 0x00000003001c7882 */ /* 0x000fe20000000000 */
[----:B------:R0:W-:Y:S01]  /*116b0*/  UTCQMMA.2CTA gdesc[UR4], gdesc[UR6], tmem[UR11], tmem[UR24], idesc[UR25], !UPT ;  /* 0x00ff1806040075ea */ /* 0x0001e2000fa0030b */
[----:B------:R0:W-:Y:S01]  /*116c0*/  UTCQMMA.2CTA gdesc[UR12], gdesc[UR14], tmem[UR21], tmem[UR26], idesc[UR27], UPT ;  /* 0x00ff1a0e0c0075ea */ /* 0x0001e2000ba00315 */
[----:B------:R0:W-:Y:S01]  /*116d0*/  UTCBAR.2CTA.MULTICAST [UR10], URZ, UR28 ;  /* 0x000000ff0a0073e9 */ /* 0x0001e2000820081c */
[----:B------:R-:W-:Y:S01]  /*116e0*/  NOP ;  /* 0x0000000000007918 */ /* 0x000fe20000000000 */
.L_x_12:
[----:B0-----:R-:W-:Y:S01]  /*116f0*/  UMOV UR4, URZ ;  /* 0x000000ff00047c82 */ /* 0x001fe20008000000 */
[----:B------:R-:W-:Y:S05]  /*11700*/  @!P3 BRA `(.L_x_13) ;  /* 0x000000900000b947 */ /* 0x000fea0003800000 */
[----:B------:R-:W-:Y:S01]  /*11710*/  SHF.R.S32.HI R6, RZ, 0x1f, R88 ;  /* 0x0000001fff067819 */ /* 0x000fe20000011458 */
[----:B------:R-:W-:Y:S01]  /*11720*/  UIADD3 UR4, UPT, UPT, UR8, 0xa000, URZ ;  /* 0x0000a00008047890 */ /* 0x000fe2000fffe0ff */
[----:B-----5:R-:W-:Y:S01]  /*11730*/  IMAD.SHL.U32 R4, R4, 0x40, RZ ;  /* 0x0000004004047824 */ /* 0x020fe200078e00ff */
[----:B------:R-:W-:Y:S01]  /*11740*/  UIADD3 UR5, UPT, UPT, UR8, 0x4000, URZ ;  /* 0x0000400008057890 */ /* 0x000fe2000fffe0ff */
[----:B------:R-:W-:Y:S01]  /*11750*/  LEA.HI R6, R6, R88, RZ, 0x6 ;  /* 0x0000005806067211 */ /* 0x000fe200078f30ff */
[----:B------:R-:W-:Y:S01]  /*11760*/  USHF.R.U32.HI UR4, URZ, 0x4, UR4 ;  /* 0x00000004ff047899 */ /* 0x000fe20008011604 */
[----:B------:R-:W-:Y:S01]  /*11770*/  IMAD.SHL.U32 R5, R5, 0x40, RZ ;  /* 0x0000004005057824 */ /* 0x000fe200078e00ff */
[----:B------:R-:W-:Y:S01]  /*11780*/  USHF.R.U32.HI UR5, URZ, 0x4, UR5 ;  /* 0x00000004ff057899 */ /* 0x000fe20008011605 */
[----:B------:R-:W-:Y:S01]  /*11790*/  SHF.R.S32.HI R6, RZ, 0x6, R6 ;  /* 0x00000006ff067819 */ /* 0x000fe20000011406 */
[----:B------:R-:W-:Y:S01]  /*117a0*/  USGXT.U32 UR4, UR4, 0xe ;  /* 0x0000000e0404789a */ /* 0x000fe20008000000 */
[----:B------:R-:W-:Y:S01]  /*117b0*/  SHF.R.S32.HI R8, RZ, 0x1f, R4 ;  /* 0x0000001fff087819 */ /* 0x000fe20000011404 */
[----:B------:R-:W-:Y:S01]  /*117c0*/  USGXT.U32 UR6, UR5, 0xe ;  /* 0x0000000e0506789a */ /* 0x000fe20008000000 */
[----:B------:R-:W-:Y:S01]  /*117d0*/  VIMNMX R6, PT, PT, R6, 0x2, !PT ;  /* 0x0000000206067848 */ /* 0x000fe20007fe0100 */
[----:B------:R-:W-:Y:S01]  /*117e0*/  UMOV UR16, 0xfffffffe ;  /* 0xfffffffe00107882 */ /* 0x000fe20000000000 */
[----:B------:R-:W-:Y:S01]  /*117f0*/  UMOV UR17, 0x7fffbfdf ;  /* 0x7fffbfdf00117882 */ /* 0x000fe20000000000 */
[----:B------:R-:W-:Y:S01]  /*11800*/  UMOV UR7, URZ ;  /* 0x000000ff00077c82 */ /* 0x000fe20008000000 */
[----:B------:R-:W-:Y:S01]  /*11810*/  UMOV UR14, 0x100 ;  /* 0x00000100000e7882 */ /* 0x000fe20000000000 */
[----:B------:R-:W-:Y:S01]  /*11820*/  VIADD R7, R6, 0xfffffffe ;  /* 0xfffffffe06077836 */ /* 0x000fe20000000000 */
[----:B------:R-:W-:Y:S01]  /*11830*/  UMOV UR15, 0x40004040 ;  /* 0x40004040000f7882 */ /* 0x000fe20000000000 */
[----:B------:R-:W-:Y:S01]  /*11840*/  IMAD.MOV.U32 R6, RZ, RZ, RZ ;  /* 0x000000ffff067224 */ /* 0x000fe200078e00ff */
[----:B------:R-:W-:Y:S01]  /*11850*/  UMOV UR5, URZ ;  /* 0x000000ff00057c82 */ /* 0x000fe20008000000 */
[----:B------:R-:W-:Y:S01]  /*11860*/  UIADD3.64 UR16, UPT, UPT, UR6, -UR16, URZ ;  /* 0x8000001006107297 */ /* 0x000fe2000fffe0ff */
[----:B------:R0:W-:Y:S01]  /*11870*/  STL [R1+0x63c], R7 ;  /* 0x00063c0701007387 */ /* 0x0001e20000100800 */
[----:B------:R-:W-:Y:S01]  /*11880*/  UMOV UR11, 0x1 ;  /* 0x00000001000b7882 */ /* 0x000fe20000000000 */
[----:B------:R-:W-:-:S02]  /*11890*/  UIADD3.64 UR14, UPT, UPT, UR4, UR14, URZ ;  /* 0x0000000e040e7297 */ /* 0x000fc4000fffe0ff */
[----:B------:R1:W-:Y:S01]  /*118a0*/  STL [R1+0x568], RZ ;  /* 0x000568ff01007387 */ /* 0x0003e20000100800 */
[----:B------:R-:W-:Y:S01]  /*118b0*/  UMOV UR12, UR4 ;  /* 0x00000004000c7c82 */ /* 0x000fe20008000000 */
[----:B------:R-:W-:Y:S01]  /*118c0*/  UMOV UR13, 0x40004040 ;  /* 0x40004040000d7882 */ /* 0x000fe20000000000 */
[----:B------:R-:W-:Y:S01]  /*118d0*/  UMOV UR7, 0x80004020 ;  /* 0x8000402000077882 */ /* 0x000fe20000000000 */
[----:B0-----:R-:W-:-:S07]  /*118e0*/  SHF.R.S32.HI R7, RZ, 0x1f, R5 ;  /* 0x0000001fff077819 */ /* 0x001fce0000011405 */
.L_x_16:
[----:B------:R-:W2:Y:S01]  /*118f0*/  LDL R10, [R1+0x568] ;  /* 0x00056800010a7983 */ /* 0x000ea20000100800 */
[----:B------:R-:W-:Y:S01]  /*11900*/  IMAD.U32 R6, R6, -0x80000000, RZ ;  /* 0x8000000006067824 */ /* 0x000fe200078e00ff */
[----:B0-----:R-:W0:Y:S02]  /*11910*/  LDC R8, c[0x0][0x3a0] ;  /* 0x0000e800ff087b82 */ /* 0x001e240000000800 */
[----:B------:R-:W3:Y:S04]  /*11920*/  LDL.LU R9, [R1+0x40] ;  /* 0x0000400001097983 */ /* 0x000ee80000300800 */
[----:B------:R-:W4:Y:S01]  /*11930*/  LDL.LU R7, [R1+0x38] ;  /* 0x0000380001077983 */ /* 0x000f220000300800 */
[----:B-----5:R-:W5:Y:S01]  /*11940*/  SYNCS.PHASECHK.TRANS64.TRYWAIT P6, [UR10], R6 ;  /* 0x00000006ff0075a7 */ /* 0x020f6200080c110a */
[----:B--2---:R-:W-:Y:S01]  /*11950*/  VIADD R10, R10, 0x1 ;  /* 0x000000010a0a7836 */ /* 0x004fe20000000000 */
[----:B---3--:R-:W-:-:S04]  /*11960*/  IADD3 R9, P5, PT, R4, R9, RZ ;  /* 0x0000000904097210 */ /* 0x008fc80007fbe0ff */
[----:B------:R2:W-:Y:S01]  /*11970*/  STL [R1+0x570], R10 ;  /* 0x0005700a01007387 */ /* 0x0005e20000100800 */
[----:B0-----:R-:W-:Y:S01]  /*11980*/  IMAD R8, R10, -0x40, R8 ;  /* 0xffffffc00a087824 */ /* 0x001fe200078e0208 */
[----:B----4-:R-:W-:Y:S02]  /*11990*/  IADD3 R7, P4, PT, R4, R7, RZ ;  /* 0x0000000704077210 */ /* 0x010fe40007f9e0ff */
[----:B------:R2:W-:Y:S02]  /*119a0*/  STL [R1+0x40], R9 ;  /* 0x0000400901007387 */ /* 0x0005e40000100800 */
[C---:B------:R-:W-:Y:S02]  /*119b0*/  ISETP.GT.AND P2, PT, R8.reuse, 0x1, PT ;  /* 0x000000010800780c */ /* 0x040fe40003f44270 */
[----:B------:R2:W-:Y:S01]  /*119c0*/  STL [R1+0x38], R7 ;  /* 0x0000380701007387 */ /* 0x0005e20000100800 */
[----:B------:R-:W-:Y:S01]  /*119d0*/  ISETP.GT.AND P3, PT, R8, 0x2, PT ;  /* 0x000000020800780c */ /* 0x000fe20003f64270 */
[----:B-----5:R-:W-:-:S12]  /*119e0*/  @!P6 BRA `(.L_x_14) ;  /* 0x0000021000f4e947 */ /* 0x020fd80003800000 */
.L_x_24:
[----:B------:R-:W3:Y:S04]  /*119f0*/  LDL.LU R6, [R1+0x34] ;  /* 0x0000340001067983 */ /* 0x000ee80000300800 */
[----:B--2---:R-:W2:Y:S04]  /*11a00*/  LDL R7, [R1+0x38] ;  /* 0x0000380001077983 */ /* 0x004ea80000100800 */
[----:B------:R-:W4:Y:S04]  /*11a10*/  LDL.LU R9, [R1+0x48] ;  /* 0x0000480001097983 */ /* 0x000f280000300800 */
[----:B------:R0:W-:Y:S04]  /*11a20*/  STL [R1+0xd1c], R85 ;  /* 0x000d1c5501007387 */ /* 0x0001e80000100800 */
[----:B0-----:R-:W4:Y:S04]  /*11a30*/  LDL.LU R85, [R1+0x44] ;  /* 0x0000440001557983 */ /* 0x001f280000300800 */
[----:B------:R-:W-:Y:S04]  /*11a40*/  STL [R1+0xd18], R83 ;  /* 0x000d185301007387 */ /* 0x000fe80000100800 */
[----:B------:R0:W-:Y:S04]  /*11a50*/  STL [R1+0xd14], R81 ;  /* 0x000d145101007387 */ /* 0x0001e80000100800 */
[----:B0-----:R-:W4:Y:S04]  /*11a60*/  LDL.LU R81, [R1+0x58] ;  /* 0x0000580001517983 */ /* 0x001f280000300800 */
[----:B------:R0:W-:Y:S04]  /*11a70*/  STL [R1+0xd10], R79 ;  /* 0x000d104f01007387 */ /* 0x0001e80000100800 */
[----:B0-----:R-:W4:Y:S04]  /*11a80*/  LDL R79, [R1+0x40] ;  /* 0x00004000014f7983 */ /* 0x001f280000100800 */
[----:B------:R-:W-:Y:S04]  /*11a90*/  STL [R1+0xd0c], R69 ;  /* 0x000d0c4501007387 */ /* 0x000fe80000100800 */
[----:B------:R-:W-:Y:S04]  /*11aa0*/  STL [R1+0xd08], R71 ;  /* 0x000d084701007387 */ /* 0x000fe80000100800 */
[----:B------:R-:W-:Y:S04]  /*11ab0*/  STL [R1+0xd04], R73 ;  /* 0x000d044901007387 */ /* 0x000fe80000100800 */
[----:B------:R0:W-:Y:S04]  /*11ac0*/  STL [R1+0xd00], R75 ;  /* 0x000d004b01007387 */ /* 0x0001e80000100800 */
[----:B0-----:R-:W4:Y:S04]  /*11ad0*/  LDL.LU R75, [R1+0x3c] ;  /* 0x00003c00014b7983 */ /* 0x001f280000300800 */
[----:B------:R0:W-:Y:S04]  /*11ae0*/  STL [R1+0xcfc], R77 ;  /* 0x000cfc4d01007387 */ /* 0x0001e80000100800 */
[----:B0-----:R-:W4:Y:S01]  /*11af0*/  LDL.LU R77, [R1+0x50] ;  /* 0x00005000014d7983 */ /* 0x001f220000300800 */
[----:B------:R-:W-:-:S02]  /*11b00*/  PRMT R22, RZ, 0x7610, R22 ;  /* 0x00007610ff167816 */ /* 0x000fc40000000016 */
[----:B------:R-:W-:Y:S01]  /*11b10*/  PRMT R14, RZ, 0x7610, R14 ;  /* 0x00007610ff0e7816 */ /* 0x000fe2000000000e */
[----:B------:R-:W-:Y:S04]  /*11b20*/  STL [R1+0xcf8], R78 ;  /* 0x000cf84e01007387 */ /* 0x000fe80000100800 */
[----:B------:R-:W-:Y:S04]  /*11b30*/  STL [R1+0xcf4], R76 ;  /* 0x000cf44c01007387 */ /* 0x000fe80000100800 */
[----:B------:R-:W-:Y:S04]  /*11b40*/  STL [R1+0xcf0], R74 ;  /* 0x000cf04a01007387 */ /* 0x000fe80000100800 */
[----:B------:R-:W-:Y:S04]  /*11b50*/  STL [R1+0xcec], R72 ;  /* 0x000cec4801007387 */ /* 0x000fe80000100800 */
[----:B------:R0:W-:Y:S02]  /*11b60*/  STL [R1+0xcd4], R0 ;  /* 0x000cd40001007387 */ /* 0x0001e40000100800 */
[----:B0-----:R-:W-:-:S02]  /*11b70*/  SHF.R.S32.HI R0, RZ, 0x1f, R4 ;  /* 0x0000001fff007819 */ /* 0x001fc40000011404 */
[----:B------:R-:W-:-:S03]  /*11b80*/  PRMT R54, RZ, 0x7610, R54 ;  /* 0x00007610ff367816 */ /* 0x000fc60000000036 */
[----:B---3--:R-:W-:Y:S01]  /*11b90*/  IMAD.X R6, R0, 0x1, R6, P4 ;  /* 0x0000000100067824 */ /* 0x008fe200020e0606 */
[----:B------:R-:W-:-:S04]  /*11ba0*/  ISETP.GT.AND P4, PT, R8, 0x3, PT ;  /* 0x000000030800780c */ /* 0x000fc80003f84270 */
[-C--:B--2---:R-:W-:Y:S01]  /*11bb0*/  @P2 LOP3.LUT R7, R7, R6.reuse, RZ, 0x3c, !PT ;  /* 0x0000000607072212 */ /* 0x084fe200078e3cff */
[----:B------:R0:W-:Y:S03]  /*11bc0*/  STL [R1+0x34], R6 ;  /* 0x0000340601007387 */ /* 0x0001e60000100800 */
[----:B0-----:R-:W-:-:S04]  /*11bd0*/  @P2 LOP3.LUT R6, R7, R6, RZ, 0x3c, !PT ;  /* 0x0000000607062212 */ /* 0x001fc800078e3cff */
[----:B------:R-:W-:-:S05]  /*11be0*/  @P2 LOP3.LUT R7, R7, R6, RZ, 0x3c, !PT ;  /* 0x0000000607072212 */ /* 0x000fca00078e3cff */
[----:B------:R0:W2:Y:S01]  /*11bf0*/  @P2 LDG.E.U8 R22, desc[UR18][R6.64] ;  /* 0x0000001206162981 */ /* 0x0000a2000c1e1100 */
[----:B----4-:R-:W-:-:S05]  /*11c00*/  IADD3 R9, P2, PT, R4, R9, RZ ;  /* 0x0000000904097210 */ /* 0x010fca0007f5e0ff */
[C---:B------:R-:W-:Y:S02]  /*11c10*/  IMAD.X R85, R0.reuse, 0x1, R85, P2 ;  /* 0x0000000100557824 */ /* 0x040fe400010e0655 */
[----:B0-----:R-:W-:Y:S02]  /*11c20*/  @P3 IMAD.MOV.U32 R6, RZ, RZ, R79 ;  /* 0x000000ffff063224 */ /* 0x001fe400078e004f */
[----:B------:R-:W-:-:S04]  /*11c30*/  IMAD.X R75, R0, 0x1, R75, P5 ;  /* 0x00000001004b7824 */ /* 0x000fc800028e064b */
[----:B------:R-:W-:Y:S01]  /*11c40*/  @P3 IMAD.MOV.U32 R7, RZ, RZ, R75 ;  /* 0x000000ffff073224 */ /* 0x000fe200078e004b */
[----:B------:R0:W-:Y:S04]  /*11c50*/  STL [R1+0x3c], R75 ;  /* 0x00003c4b01007387 */ /* 0x0001e80000100800 */
[----:B------:R-:W3:Y:S04]  /*11c60*/  LDL.LU R72, [R1+0x54] ;  /* 0x0000540001487983 */ /* 0x000ee80000300800 */
[----:B------:R4:W2:Y:S01]  /*11c70*/  @P3 LDG.E.U8 R14, desc[UR18][R6.64] ;  /* 0x00000012060e3981 */ /* 0x0008a2000c1e1100 */
[----:B------:R-:W-:-:S02]  /*11c80*/  IADD3 R77, P6, PT, R4, R77, RZ ;  /* 0x0000004d044d7210 */ /* 0x000fc40007fde0ff */
[----:B------:R-:W-:Y:S01]  /*11c90*/  IADD3 R81, P3, PT, R4, R81, RZ ;  /* 0x0000005104517210 */ /* 0x000fe20007f7e0ff */
[----:B0-----:R-:W2:Y:S04]  /*11ca0*/  LDL.LU R75, [R1+0x60] ;  /* 0x00006000014b7983 */ /* 0x001ea80000300800 */
[----:B------:R-:W-:Y:S01]  /*11cb0*/  STL [R1+0x48], R9 ;  /* 0x0000480901007387 */ /* 0x000fe20000100800 */
[----:B----4-:R-:W-:-:S03]  /*11cc0*/  @P4 IMAD.MOV.U32 R6, RZ, RZ, R9 ;  /* 0x000000ffff064224 */ /* 0x010fc600078e0009 */
[----:B------:R0:W-:Y:S01]  /*11cd0*/  STL [R1+0x44], R85 ;  /* 0x0000445501007387 */ /* 0x0001e20000100800 */
[----:B------:R-:W-:-:S03]  /*11ce0*/  @P4 IMAD.MOV.U32 R7, RZ, RZ, R85 ;  /* 0x000000ffff074224 */ /* 0x000fc600078e0055 */
[----:B------:R-:W4:Y:S04]  /*11cf0*/  LDL.LU R79, [R1+0x5c] ;  /* 0x00005c00014f7983 */ /* 0x000f280000300800 */
[----:B------:R-:W-:Y:S04]  /*11d00*/  STL [R1+0x50], R77 ;  /* 0x0000504d01007387 */ /* 0x000fe80000100800 */
[----:B0-----:R-:W2:Y:S04]  /*11d10*/  LDL.LU R85, [R1+0x68] ;  /* 0x0000680001557983 */ /* 0x001ea80000300800 */
[----:B------:R-:W-:Y:S04]  /*11d20*/  STL [R1+0x58], R81 ;  /* 0x0000585101007387 */ /* 0x000fe80000100800 */
[----:B------:R-:W2:Y:S04]  /*11d30*/  LDL.LU R9, [R1+0x70] ;  /* 0x0000700001097983 */ /* 0x000ea80000300800 */
[----:B------:R0:W2:Y:S04]  /*11d40*/  @P4 LDG.E.U8 R54, desc[UR18][R6.64] ;  /* 0x0000001206364981 */ /* 0x0000a8000c1e1100 */
[----:B------:R-:W2:Y:S01]  /*11d50*/  LDL.LU R7, [R1+0x4c] ;  /* 0x00004c0001077983 */ /* 0x000ea20000300800 */
[----:B------:R-:W-:-:S02]  /*11d60*/  ISETP.GT.AND P5, PT, R8, 0x4, PT ;  /* 0x000000040800780c */ /* 0x000fc40003fa4270 */
[----:B------:R-:W-:Y:S02]  /*11d70*/  ISETP.GT.AND P2, PT, R8, 0x5, PT ;  /* 0x000000050800780c */ /* 0x000fe40003f44270 */
[----:B------:R-:W-:-:S09]  /*11d80*/  PRMT R35, RZ, 0x7610, R35 ;  /* 0x00007610ff237816 */ /* 0x000fd20000000023 */
[----:B0-----:R-:W-:Y:S01]  /*11d90*/  @P5 IMAD.MOV.U32 R6, RZ, RZ, R77 ;  /* 0x000000ffff065224 */ /* 0x001fe200078e004d */
[----:B------:R-:W-:Y:S02]  /*11da0*/  PRMT R34, RZ, 0x7610, R34 ;  /* 0x00007610ff227816 */ /* 0x000fe40000000022 */
[----:B------:R-:W-:Y:S01]  /*11db0*/  PRMT R68, RZ, 0x7610, R68 ;  /* 0x00007610ff447816 */ /* 0x000fe20000000044 */
[----:B---3--:R-:W-:Y:S01]  /*11dc0*/  IMAD.X R72, R0, 0x1, R72, P3 ;  /* 0x0000000100487824 */ /* 0x008fe200018e0648 */
[----:B------:R-:W-:Y:S01]  /*11dd0*/  ISETP.GT.AND P3, PT, R8, 0x6, PT ;  /* 0x000000060800780c */ /* 0x000fe20003f64270 */
[----:B--2---:R-:W-:-:S05]  /*11de0*/  IMAD.X R7, R0, 0x1, R7, P6 ;  /* 0x0000000100077824 */ /* 0x004fca00030e0607 */
[----:B------:R0:W2:Y:S01]  /*11df0*/  @P5 LDG.E.U8 R35, desc[UR18][R6.64] ;  /* 0x0000001206235981 */ /* 0x0000a2000c1e1100 */
[----:B------:R-:W-:-:S03]  /*11e00*/  IADD3 R75, P5, PT, R4, R75, RZ ;  /* 0x0000004b044b7210 */ /* 0x000fc60007fbe0ff */
[----:B------:R3:W-:Y:S02]  /*11e10*/  STL [R1+0x4c], R7 ;  /* 0x00004c0701007387 */ /* 0x0007e40000100800 */
[----:B----4-:R-:W-:Y:S02]  /*11e20*/  IMAD.X R79, R0, 0x1, R79, P5 ;  /* 0x00000001004f7824 */ /* 0x010fe400028e064f */
[----:B0-----:R-:W-:Y:S01]  /*11e30*/  @P2 IMAD.MOV.U32 R6, RZ, RZ, R81 ;  /* 0x000000ffff062224 */ /* 0x001fe200078e0051 */
[----:B------:R0:W-:Y:S01]  /*11e40*/  STL [R1+0x54], R72 ;  /* 0x0000544801007387 */ /* 0x0001e20000100800 */
[----:B---3--:R-:W-:-:S03]  /*11e50*/  @P2 IMAD.MOV.U32 R7, RZ, RZ, R72 ;  /* 0x000000ffff072224 */ /* 0x008fc600078e0048 */
[----:B------:R-:W3:Y:S01]  /*11e60*/  LDL.LU R77, [R1+0x6c] ;  /* 0x00006c00014d7983 */ /* 0x000ee20000300800 */
[C---:B------:R-:W-:Y:S02]  /*11e70*/  IADD3 R85, P6, PT, R4.reuse, R85, RZ ;  /* 0x0000005504557210 */ /* 0x040fe40007fde0ff */
[----:B------:R-:W-:Y:S01]  /*11e80*/  IADD3 R9, P5, PT, R4, R9, RZ ;  /* 0x0000000904097210 */ /* 0x000fe20007fbe0ff */
[----:B------:R4:W2:Y:S04]  /*11e90*/  @P2 LDG.E.U8 R34, desc[UR18][R6.64] ;  /* 0x0000001206222981 */ /* 0x0008a8000c1e1100 */
[----:B0-----:R-:W2:Y:S04]  /*11ea0*/  LDL.LU R72, [R1+0x78] ;  /* 0x0000780001487983 */ /* 0x001ea80000300800 */
[----:B------:R-:W-:Y:S01]  /*11eb0*/  STL [R1+0x60], R75 ;  /* 0x0000604b01007387 */ /* 0x000fe20000100800 */
[----:B----4-:R-:W-:-:S02]  /*11ec0*/  @P3 IMAD.MOV.U32 R6, RZ, RZ, R75 ;  /* 0x000000ffff063224 */ /* 0x010fc400078e004b */
[----:B------:R-:W-:Y:S01]  /*11ed0*/  @P3 IMAD.MOV.U32 R7, RZ, RZ, R79 ;  /* 0x000000ffff073224 */ /* 0x000fe200078e004f */
[----:B------:R0:W-:Y:S04]  /*11ee0*/  STL [R1+0x5c], R79 ;  /* 0x00005c4f01007387 */ /* 0x0001e80000100800 */
[----:B------:R4:W2:Y:S04]  /*11ef0*/  @P3 LDG.E.U8 R68, desc[UR18][R6.64] ;  /* 0x0000001206443981 */ /* 0x0008a8000c1e1100 */
[----:B0-----:R-:W2:Y:S04]  /*11f00*/  LDL.LU R79, [R1+0x74] ;  /* 0x00007400014f7983 */ /* 0x001ea80000300800 */
[----:B------:R0:W-:Y:S01]  /*11f10*/  STL [R1+0x68], R85 ;  /* 0x0000685501007387 */ /* 0x0001e20000100800 */
[----:B----4-:R-:W-:-:S03]  /*11f20*/  IMAD.MOV.U32 R7, RZ, RZ, R85 ;  /* 0x000000ffff077224 */ /* 0x010fc600078e0055 */
[----:B------:R-:W4:Y:S04]  /*11f30*/  LDL.LU R81, [R1+0x80] ;  /* 0x0000800001517983 */ /* 0x000f280000300800 */
[----:B------:R-:W-:Y:S04]  /*11f40*/  STL [R1+0x70], R9 ;  /* 0x0000700901007387 */ /* 0x000fe80000100800 */
[----:B------:R-:W2:Y:S04]  /*11f50*/  LDL.LU R75, [R1+0x88] ;  /* 0x00008800014b7983 */ /* 0x000ea80000300800 */
[----:B0-----:R-:W2:Y:S04]  /*11f60*/  LDL.LU R85, [R1+0xd1c] ;  /* 0x000d1c0001557983 */ /* 0x001ea80000300800 */
[----:B------:R-:W2:Y:S01]  /*11f70*/  LDL.LU R6, [R1+0x64] ;  /* 0x0000640001067983 */ /* 0x000ea20000300800 */
[----:B------:R-:W-:-:S02]  /*11f80*/  ISETP.GT.AND P4, PT, R8, 0x7, PT ;  /* 0x000000070800780c */ /* 0x000fc40003f84270 */
[----:B------:R-:W-:Y:S01]  /*11f90*/  PRMT R83, RZ, 0x7610, R83 ;  /* 0x00007610ff537816 */ /* 0x000fe20000000053 */
[----:B--2---:R-:W-:-:S10]  /*11fa0*/  IMAD.X R6, R0, 0x1, R6, P6 ;  /* 0x0000000100067824 */ /* 0x004fd400030e0606 */
[-C--:B------:R-:W-:Y:S01]  /*11fb0*/  @P4 LOP3.LUT R7, R7, R6.reuse, RZ, 0x3c, !PT ;  /* 0x0000000607074212 */ /* 0x080fe200078e3cff */
[----:B------:R0:W-:Y:S03]  /*11fc0*/  STL [R1+0x64], R6 ;  /* 0x0000640601007387 */ /* 0x0001e60000100800 */
[----:B0-----:R-:W-:-:S04]  /*11fd0*/  @P4 LOP3.LUT R6, R7, R6, RZ, 0x3c, !PT ;  /* 0x0000000607064212 */ /* 0x001fc800078e3cff */
[----:B------:R-:W-:-:S05]  /*11fe0*/  @P4 LOP3.LUT R7, R7, R6, RZ, 0x3c, !PT ;  /* 0x0000000607074212 */ /* 0x000fca00078e3cff */
[----:B------:R0:W2:Y:S01]  /*11ff0*/  @P4 LDG.E.U8 R83, desc[UR18][R6.64] ;  /* 0x0000001206534981 */ /* 0x0000a2000c1e1100 */
[C---:B------:R-:W-:Y:S02]  /*12000*/  ISETP.GT.AND P2, PT, R8.reuse, 0x8, PT ;  /* 0x000000080800780c */ /* 0x040fe40003f44270 */
[----:B------:R-:W-:Y:S01]  /*12010*/  ISETP.GT.AND P3, PT, R8, 0x9, PT ;  /* 0x000000090800780c */ /* 0x000fe20003f64270 */
[----:B---3--:R-:W-:Y:S01]  /*12020*/  IMAD.X R77, R0, 0x1, R77, P5 ;  /* 0x00000001004d7824 */ /* 0x008fe200028e064d */
[----:B------:R-:W-:Y:S02]  /*12030*/  IADD3 R72, P5, PT, R4, R72, RZ ;  /* 0x0000004804487210 */ /* 0x000fe40007fbe0ff */
[----:B------:R-:W-:Y:S02]  /*12040*/  PRMT R59, RZ, 0x7610, R59 ;  /* 0x00007610ff3b7816 */ /* 0x000fe4000000003b */
[----:B------:R3:W-:Y:S01]  /*12050*/  STL [R1+0x6c], R77 ;  /* 0x00006c4d01007387 */ /* 0x0007e20000100800 */
[----:B------:R-:W-:Y:S01]  /*12060*/  IMAD.X R79, R0, 0x1, R79, P5 ;  /* 0x00000001004f7824 */ /* 0x000fe200028e064f */
[----:B----4-:R-:W-:-:S03]  /*12070*/  IADD3 R81, P6, PT, R4, R81, RZ ;  /* 0x0000005104517210 */ /* 0x010fc60007fde0ff */
[----:B0-----:R-:W-:Y:S02]  /*12080*/  @P2 IMAD.MOV.U32 R6, RZ, RZ, R9 ;  /* 0x000000ffff062224 */ /* 0x001fe400078e0009 */
[----:B------:R-:W-:Y:S02]  /*12090*/  @P2 IMAD.MOV.U32 R7, RZ, RZ, R77 ;  /* 0x000000ffff072224 */ /* 0x000fe400078e004d */
[----:B---3--:R-:W3:Y:S01]  /*120a0*/  LDL.LU R77, [R1+0x84] ;  /* 0x00008400014d7983 */ /* 0x008ee20000300800 */
[----:B------:R-:W-:-:S03]  /*120b0*/  PRMT R21, RZ, 0x7610, R21 ;  /* 0x00007610ff157816 */ /* 0x000fc60000000015 */
[----:B------:R-:W4:Y:S01]  /*120c0*/  LDL.LU R9, [R1+0x90] ;  /* 0x0000900001097983 */ /* 0x000f220000300800 */
[----:B------:R-:W-:-:S03]  /*120d0*/  IADD3 R75, P5, PT, R4, R75, RZ ;  /* 0x0000004b044b7210 */ /* 0x000fc60007fbe0ff */
[----:B------:R-:W-:Y:S04]  /*120e0*/  STL [R1+0x78], R72 ;  /* 0x0000784801007387 */ /* 0x000fe80000100800 */
[----:B------:R0:W3:Y:S04]  /*120f0*/  @P2 LDG.E.U8 R59, desc[UR18][R6.64] ;  /* 0x00000012063b2981 */ /* 0x0000e8000c1e1100 */
[----:B------:R1:W-:Y:S01]  /*12100*/  STL [R1+0x74], R79 ;  /* 0x0000744f01007387 */ /* 0x0003e20000100800 */
[----:B0-----:R-:W-:Y:S02]  /*12110*/  @P3 IMAD.MOV.U32 R7, RZ, RZ, R79 ;  /* 0x000000ffff073224 */ /* 0x001fe400078e004f */
[----:B------:R-:W-:Y:S01]  /*12120*/  @P3 IMAD.MOV.U32 R6, RZ, RZ, R72 ;  /* 0x000000ffff063224 */ /* 0x000fe200078e0048 */
[----:B-1----:R-:W4:Y:S04]  /*12130*/  LDL.LU R79, [R1+0x8c] ;  /* 0x00008c00014f7983 */ /* 0x002f280000300800 */
[----:B------:R-:W-:Y:S04]  /*12140*/  STL [R1+0x80], R81 ;  /* 0x0000805101007387 */ /* 0x000fe80000100800 */
[----:B------:R0:W4:Y:S04]  /*12150*/  @P3 LDG.E.U8 R21, desc[UR18][R6.64] ;  /* 0x0000001206153981 */ /* 0x000128000c1e1100 */
[----:B--2---:R1:W-:Y:S04]  /*12160*/  STL [R1+0x8], R83 ;  /* 0x0000085301007387 */ /* 0x0043e80000100800 */
[----:B-1----:R-:W2:Y:S04]  /*12170*/  LDL.LU R83, [R1+0x98] ;  /* 0x0000980001537983 */ /* 0x002ea80000300800 */
[----:B------:R-:W-:Y:S04]  /*12180*/  STL [R1+0x88], R75 ;  /* 0x0000884b01007387 */ /* 0x000fe80000100800 */
[----:B------:R-:W2:Y:S04]  /*12190*/  LDL.LU R72, [R1+0xa0] ;  /* 0x0000a00001487983 */ /* 0x000ea80000300800 */
[----:B------:R-:W2:Y:S01]  /*121a0*/  LDL.LU R7, [R1+0x7c] ;  /* 0x00007c0001077983 */ /* 0x000ea20000300800 */
[----:B------:R-:W-:-:S02]  /*121b0*/  ISETP.GT.AND P4, PT, R8, 0xa, PT ;  /* 0x0000000a0800780c */ /* 0x000fc40003f84270 */
[C---:B------:R-:W-:Y:S02]  /*121c0*/  ISETP.GT.AND P2, PT, R8.reuse, 0xb, PT ;  /* 0x0000000b0800780c */ /* 0x040fe40003f44270 */
[----:B------:R-:W-:Y:S02]  /*121d0*/  PRMT R13, RZ, 0x7610, R13 ;  /* 0x00007610ff0d7816 */ /* 0x000fe4000000000d */
[----:B------:R-:W-:Y:S01]  /*121e0*/  ISETP.GT.AND P3, PT, R8, 0xc, PT ;  /* 0x0000000c0800780c */ /* 0x000fe20003f64270 */
[----:B---3--:R-:W-:Y:S01]  /*121f0*/  IMAD.X R77, R0, 0x1, R77, P5 ;  /* 0x00000001004d7824 */ /* 0x008fe200028e064d */
[----:B----4-:R-:W-:-:S05]  /*12200*/  IADD3 R9, P5, PT, R4, R9, RZ ;  /* 0x0000000904097210 */ /* 0x010fca0007fbe0ff */
[----:B0-----:R-:W-:Y:S01]  /*12210*/  @P4 IMAD.MOV.U32 R6, RZ, RZ, R81 ;  /* 0x000000ffff064224 */ /* 0x001fe200078e0051 */
[----:B------:R-:W-:Y:S02]  /*12220*/  PRMT R53, RZ, 0x7610, R53 ;  /* 0x00007610ff357816 */ /* 0x000fe40000000035 */
[----:B------:R-:W-:Y:S01]  /*12230*/  PRMT R36, RZ, 0x7610, R36 ;  /* 0x00007610ff247816 */ /* 0x000fe20000000024 */
[C---:B------:R-:W-:Y:S02]  /*12240*/  IMAD.X R79, R0.reuse, 0x1, R79, P5 ;  /* 0x00000001004f7824 */ /* 0x040fe400028e064f */
[----:B--2---:R-:W-:-:S05]  /*12250*/  IMAD.X R7, R0, 0x1, R7, P6 ;  /* 0x0000000100077824 */ /* 0x004fca00030e0607 */
[----:B------:R0:W-:Y:S04]  /*12260*/  STL [R1+0x7c], R7 ;  /* 0x00007c0701007387 */ /* 0x0001e80000100800 */
[----:B------:R1:W2:Y:S01]  /*12270*/  @P4 LDG.E.U8 R13, desc[UR18][R6.64] ;  /* 0x00000012060d4981 */ /* 0x0002a2000c1e1100 */
[----:B------:R-:W-:-:S03]  /*12280*/  IADD3 R83, P6, PT, R4, R83, RZ ;  /* 0x0000005304537210 */ /* 0x000fc60007fde0ff */
[----:B------:R3:W-:Y:S01]  /*12290*/  STL [R1+0x84], R77 ;  /* 0x0000844d01007387 */ /* 0x0007e20000100800 */
[----:B-1----:R-:W-:Y:S02]  /*122a0*/  @P2 IMAD.MOV.U32 R6, RZ, RZ, R75 ;  /* 0x000000ffff062224 */ /* 0x002fe400078e004b */
[----:B0-----:R-:W-:Y:S02]  /*122b0*/  @P2 IMAD.MOV.U32 R7, RZ, RZ, R77 ;  /* 0x000000ffff072224 */ /* 0x001fe400078e004d */
[----:B---3--:R-:W3:Y:S01]  /*122c0*/  LDL.LU R77, [R1+0x9c] ;  /* 0x00009c00014d7983 */ /* 0x008ee20000300800 */
[----:B------:R-:W-:-:S03]  /*122d0*/  IADD3 R72, P5, PT, R4, R72, RZ ;  /* 0x0000004804487210 */ /* 0x000fc60007fbe0ff */
[----:B------:R-:W4:Y:S04]  /*122e0*/  LDL.LU R75, [R1+0xa8] ;  /* 0x0000a800014b7983 */ /* 0x000f280000300800 */
[----:B------:R0:W2:Y:S04]  /*122f0*/  @P2 LDG.E.U8 R53, desc[UR18][R6.64] ;  /* 0x0000001206352981 */ /* 0x0000a8000c1e1100 */
[----:B------:R-:W-:Y:S04]  /*12300*/  STL [R1+0x90], R9 ;  /* 0x0000900901007387 */ /* 0x000fe80000100800 */
[----:B------:R1:W-:Y:S01]  /*12310*/  STL [R1+0x8c], R79 ;  /* 0x00008c4f01007387 */ /* 0x0003e20000100800 */
[----:B0-----:R-:W-:-:S02]  /*12320*/  @P3 IMAD.MOV.U32 R6, RZ, RZ, R9 ;  /* 0x000000ffff063224 */ /* 0x001fc400078e0009 */
[----:B------:R-:W-:-:S05]  /*12330*/  @P3 IMAD.MOV.U32 R7, RZ, RZ, R79 ;  /* 0x000000ffff073224 */ /* 0x000fca00078e004f */
[----:B------:R0:W2:Y:S04]  /*12340*/  @P3 LDG.E.U8 R36, desc[UR18][R6.64] ;  /* 0x0000001206243981 */ /* 0x0000a8000c1e1100 */
[----:B-1----:R-:W2:Y:S04]  /*12350*/  LDL.LU R79, [R1+0xa4] ;  /* 0x0000a400014f7983 */ /* 0x002ea80000300800 */
[----:B------:R1:W-:Y:S01]  /*12360*/  STL [R1+0x98], R83 ;  /* 0x0000985301007387 */ /* 0x0003e20000100800 */
[----:B0-----:R-:W-:-:S03]  /*12370*/  IMAD.MOV.U32 R7, RZ, RZ, R83 ;  /* 0x000000ffff077224 */ /* 0x001fc600078e0053 */
[----:B------:R-:W2:Y:S04]  /*12380*/  LDL.LU R81, [R1+0xb0] ;  /* 0x0000b00001517983 */ /* 0x000ea80000300800 */
[----:B------:R-:W-:Y:S04]  /*12390*/  STL [R1+0xa0], R72 ;  /* 0x0000a04801007387 */ /* 0x000fe80000100800 */
[----:B------:R-:W2:Y:S04]  /*123a0*/  LDL.LU R9, [R1+0xb8] ;  /* 0x0000b80001097983 */ /* 0x000ea80000300800 */
[----:B-1----:R-:W2:Y:S04]  /*123b0*/  LDL.LU R83, [R1+0xd18] ;  /* 0x000d180001537983 */ /* 0x002ea80000300800 */
[----:B------:R-:W2:Y:S01]  /*123c0*/  LDL.LU R6, [R1+0x94] ;  /* 0x0000940001067983 */ /* 0x000ea20000300800 */
[----:B------:R-:W-:-:S02]  /*123d0*/  ISETP.GT.AND P4, PT, R8, 0xd, PT ;  /* 0x0000000d0800780c */ /* 0x000fc40003f84270 */
[C---:B------:R-:W-:Y:S02]  /*123e0*/  ISETP.GT.AND P2, PT, R8.reuse, 0xe, PT ;  /* 0x0000000e0800780c */ /* 0x040fe40003f44270 */
[----:B------:R-:W-:Y:S02]  /*123f0*/  PRMT R33, RZ, 0x7610, R33 ;  /* 0x00007610ff217816 */ /* 0x000fe40000000021 */
[----:B------:R-:W-:Y:S02]  /*12400*/  ISETP.GT.AND P3, PT, R8, 0xf, PT ;  /* 0x0000000f0800780c */ /* 0x000fe40003f64270 */
[----:B------:R-:W-:Y:S02]  /*12410*/  PRMT R67, RZ, 0x7610, R67 ;  /* 0x00007610ff437816 */ /* 0x000fe40000000043 */
[----:B------:R-:W-:Y:S01]  /*12420*/  PRMT R71, RZ, 0x7610, R71 ;  /* 0x00007610ff477816 */ /* 0x000fe20000000047 */
[----:B---3--:R-:W-:Y:S01]  /*12430*/  IMAD.X R77, R0, 0x1, R77, P5 ;  /* 0x00000001004d7824 */ /* 0x008fe200028e064d */
[----:B----4-:R-:W-:-:S05]  /*12440*/  IADD3 R75, P5, PT, R4, R75, RZ ;  /* 0x0000004b044b7210 */ /* 0x010fca0007fbe0ff */
[C---:B--2---:R-:W-:Y:S02]  /*12450*/  IMAD.X R79, R0.reuse, 0x1, R79, P5 ;  /* 0x00000001004f7824 */ /* 0x044fe400028e064f */
[----:B------:R-:W-:-:S05]  /*12460*/  IMAD.X R6, R0, 0x1, R6, P6 ;  /* 0x0000000100067824 */ /* 0x000fca00030e0606 */
[-C--:B------:R-:W-:Y:S01]  /*12470*/  @P4 LOP3.LUT R7, R7, R6.reuse, RZ, 0x3c, !PT ;  /* 0x0000000607074212 */ /* 0x080fe200078e3cff */
[----:B------:R0:W-:Y:S03]  /*12480*/  STL [R1+0x94], R6 ;  /* 0x0000940601007387 */ /* 0x0001e60000100800 */
[----:B0-----:R-:W-:-:S04]  /*12490*/  @P4 LOP3.LUT R6, R7, R6, RZ, 0x3c, !PT ;  /* 0x0000000607064212 */ /* 0x001fc800078e3cff */
[----:B------:R-:W-:-:S05]  /*124a0*/  @P4 LOP3.LUT R7, R7, R6, RZ, 0x3c, !PT ;  /* 0x0000000607074212 */ /* 0x000fca00078e3cff */
[----:B------:R0:W2:Y:S02]  /*124b0*/  @P4 LDG.E.U8 R33, desc[UR18][R6.64] ;  /* 0x0000001206214981 */ /* 0x0000a4000c1e1100 */
[----:B0-----:R-:W-:Y:S02]  /*124c0*/  @P2 IMAD.MOV.U32 R6, RZ, RZ, R72 ;  /* 0x000000ffff062224 */ /* 0x001fe400078e0048 */
[----:B------:R-:W-:-:S05]  /*124d0*/  @P2 IMAD.MOV.U32 R7, RZ, RZ, R77 ;  /* 0x000000ffff072224 */ /* 0x000fca00078e004d */
[----:B------:R0:W3:Y:S02]  /*124e0*/  @P2 LDG.E.U8 R67, desc[UR18][R6.64] ;  /* 0x0000001206432981 */ /* 0x0000e4000c1e1100 */
[----:B0-----:R-:W-:Y:S02]  /*124f0*/  @P3 IMAD.MOV.U32 R6, RZ, RZ, R75 ;  /* 0x000000ffff063224 */ /* 0x001fe400078e004b */
[----:B------:R-:W-:-:S05]  /*12500*/  @P3 IMAD.MOV.U32 R7, RZ, RZ, R79 ;  /* 0x000000ffff073224 */ /* 0x000fca00078e004f */
[----:B------:R-:W4:Y:S04]  /*12510*/  @P3 LDG.E.U8 R71, desc[UR18][R6.64] ;  /* 0x0000001206473981 */ /* 0x000f28000c1e1100 */
[----:B------:R0:W-:Y:S01]  /*12520*/  STL [R1+0x9c], R77 ;  /* 0x00009c4d01007387 */ /* 0x0001e20000100800 */
[C---:B------:R-:W-:Y:S02]  /*12530*/  IADD3 R81, P6, PT, R4.reuse, R81, RZ ;  /* 0x0000005104517210 */ /* 0x040fe40007fde0ff */
[----:B------:R-:W-:Y:S01]  /*12540*/  IADD3 R9, P5, PT, R4, R9, RZ ;  /* 0x0000000904097210 */ /* 0x000fe20007fbe0ff */
[----:B0-----:R-:W2:Y:S04]  /*12550*/  LDL.LU R77, [R1+0xb4] ;  /* 0x0000b400014d7983 */ /* 0x001ea80000300800 */
[----:B------:R-:W2:Y:S04]  /*12560*/  LDL.LU R72, [R1+0xc0] ;  /* 0x0000c00001487983 */ /* 0x000ea80000300800 */
[----:B------:R0:W-:Y:S04]  /*12570*/  STL [R1+0xa8], R75 ;  /* 0x0000a84b01007387 */ /* 0x0001e80000100800 */
[----:B------:R1:W-:Y:S04]  /*12580*/  STL [R1+0xa4], R79 ;  /* 0x0000a44f01007387 */ /* 0x0003e80000100800 */
[----:B------:R-:W3:Y:S04]  /*12590*/  LDL.LU R7, [R1+0xac] ;  /* 0x0000ac0001077983 */ /* 0x000ee80000300800 */
[----:B------:R-:W-:Y:S04]  /*125a0*/  STL [R1+0xb0], R81 ;  /* 0x0000b05101007387 */ /* 0x000fe80000100800 */
[----:B0-----:R-:W3:Y:S04]  /*125b0*/  LDL.LU R75, [R1+0xbc] ;  /* 0x0000bc00014b7983 */ /* 0x001ee80000300800 */
[----:B------:R-:W-:Y:S04]  /*125c0*/  STL [R1+0xb8], R9 ;  /* 0x0000b80901007387 */ /* 0x000fe80000100800 */
[----:B-1----:R-:W3:Y:S04]  /*125d0*/  LDL.LU R79, [R1+0x4c8] ;  /* 0x0004c800014f7983 */ /* 0x002ee80000300800 */
[----:B----4-:R0:W-:Y:S04]  /*125e0*/  STL [R1+0xc], R71 ;  /* 0x00000c4701007387 */ /* 0x0101e80000100800 */
[----:B0-----:R-:W4:Y:S01]  /*125f0*/  LDL.LU R71, [R1+0x4d0] ;  /* 0x0004d00001477983 */ /* 0x001f220000300800 */
[----:B------:R-:W-:-:S02]  /*12600*/  ISETP.GT.AND P4, PT, R8, 0x10, PT ;  /* 0x000000100800780c */ /* 0x000fc40003f84270 */
[C---:B------:R-:W-:Y:S02]  /*12610*/  ISETP.GT.AND P2, PT, R8.reuse, 0x11, PT ;  /* 0x000000110800780c */ /* 0x040fe40003f44270 */
[----:B------:R-:W-:Y:S02]  /*12620*/  PRMT R58, RZ, 0x7610, R58 ;  /* 0x00007610ff3a7816 */ /* 0x000fe4000000003a */
[----:B------:R-:W-:Y:S01]  /*12630*/  ISETP.GT.AND P3, PT, R8, 0x12, PT ;  /* 0x000000120800780c */ /* 0x000fe20003f64270 */
[----:B--2---:R-:W-:Y:S01]  /*12640*/  IMAD.X R77, R0, 0x1, R77, P5 ;  /* 0x00000001004d7824 */ /* 0x004fe200028e064d */
[----:B------:R-:W-:-:S05]  /*12650*/  IADD3 R72, P5, PT, R4, R72, RZ ;  /* 0x0000004804487210 */ /* 0x000fca0007fbe0ff */
[----:B------:R-:W-:Y:S01]  /*12660*/  @P4 IMAD.MOV.U32 R6, RZ, RZ, R81 ;  /* 0x000000ffff064224 */ /* 0x000fe200078e0051 */
[----:B------:R-:W-:Y:S01]  /*12670*/  PRMT R20, RZ, 0x7610, R20 ;  /* 0x00007610ff147816 */ /* 0x000fe20000000014 */
[----:B---3--:R-:W-:-:S05]  /*12680*/  IMAD.X R7, R0, 0x1, R7, P6 ;  /* 0x0000000100077824 */ /* 0x008fca00030e0607 */
[----:B------:R0:W-:Y:S04]  /*12690*/  STL [R1+0xac], R7 ;  /* 0x0000ac0701007387 */ /* 0x0001e80000100800 */
[----:B------:R1:W2:Y:S01]  /*126a0*/  @P4 LDG.E.U8 R58, desc[UR18][R6.64] ;  /* 0x00000012063a4981 */ /* 0x0002a2000c1e1100 */
[----:B------:R-:W-:-:S03]  /*126b0*/  IMAD.X R75, R0, 0x1, R75, P5 ;  /* 0x00000001004b7824 */ /* 0x000fc600028e064b */
[----:B------:R3:W-:Y:S01]  /*126c0*/  STL [R1+0xb4], R77 ;  /* 0x0000b44d01007387 */ /* 0x0007e20000100800 */
[----:B------:R-:W-:Y:S02]  /*126d0*/  PRMT R45, RZ, 0x7610, R45 ;  /* 0x00007610ff2d7816 */ /* 0x000fe4000000002d */
[----:B------:R-:W-:Y:S01]  /*126e0*/  IADD3 R79, P6, PT, R4, R79, RZ ;  /* 0x0000004f044f7210 */ /* 0x000fe20007fde0ff */
[----:B-1----:R-:W-:Y:S02]  /*126f0*/  @P2 IMAD.MOV.U32 R6, RZ, RZ, R9 ;  /* 0x000000ffff062224 */ /* 0x002fe400078e0009 */
[----:B0-----:R-:W-:Y:S02]  /*12700*/  @P2 IMAD.MOV.U32 R7, RZ, RZ, R77 ;  /* 0x000000ffff072224 */ /* 0x001fe400078e004d */
[----:B---3--:R-:W3:Y:S04]  /*12710*/  LDL.LU R77, [R1+0x4cc] ;  /* 0x0004cc00014d7983 */ /* 0x008ee80000300800 */
[----:B------:R-:W2:Y:S04]  /*12720*/  LDL.LU R9, [R1+0x4d8] ;  /* 0x0004d80001097983 */ /* 0x000ea80000300800 */
[----:B------:R0:W-:Y:S04]  /*12730*/  STL [R1+0xc0], R72 ;  /* 0x0000c04801007387 */ /* 0x0001e80000100800 */
[----:B------:R1:W2:Y:S04]  /*12740*/  @P2 LDG.E.U8 R20, desc[UR18][R6.64] ;  /* 0x0000001206142981 */ /* 0x0002a8000c1e1100 */
[----:B------:R4:W-:Y:S01]  /*12750*/  STL [R1+0xbc], R75 ;  /* 0x0000bc4b01007387 */ /* 0x0009e20000100800 */
[----:B-1----:R-:W-:-:S02]  /*12760*/  @P3 IMAD.MOV.U32 R6, RZ, RZ, R72 ;  /* 0x000000ffff063224 */ /* 0x002fc400078e0048 */
[----:B------:R-:W-:Y:S01]  /*12770*/  @P3 IMAD.MOV.U32 R7, RZ, RZ, R75 ;  /* 0x000000ffff073224 */ /* 0x000fe200078e004b */
[----:B0-----:R-:W2:Y:S04]  /*12780*/  LDL.LU R72, [R1+0x4d4] ;  /* 0x0004d40001487983 */ /* 0x001ea80000300800 */
[----:B------:R-:W-:Y:S04]  /*12790*/  STL [R1+0x4c8], R79 ;  /* 0x0004c84f01007387 */ /* 0x000fe80000100800 */
[----:B------:R-:W2:Y:S04]  /*127a0*/  LDL.LU R81, [R1+0x4e0] ;  /* 0x0004e00001517983 */ /* 0x000ea80000300800 */
[----:B------:R0:W2:Y:S01]  /*127b0*/  @P3 LDG.E.U8 R45, desc[UR18][R6.64] ;  /* 0x00000012062d3981 */ /* 0x0000a2000c1e1100 */
[----:B----4-:R-:W-:-:S05]  /*127c0*/  IADD3 R71, P5, PT, R4, R71, RZ ;  /* 0x0000004704477210 */ /* 0x010fca0007fbe0ff */
[----:B------:R-:W-:Y:S04]  /*127d0*/  STL [R1+0x4d0], R71 ;  /* 0x0004d04701007387 */ /* 0x000fe80000100800 */
[----:B------:R-:W4:Y:S04]  /*127e0*/  LDL.LU R75, [R1+0x4e8] ;  /* 0x0004e800014b7983 */ /* 0x000f280000300800 */
[----:B------:R-:W4:Y:S01]  /*127f0*/  LDL.LU R7, [R1+0xc4] ;  /* 0x0000c40001077983 */ /* 0x000f220000300800 */
[C---:B------:R-:W-:Y:S02]  /*12800*/  ISETP.GT.AND P4, PT, R8.reuse, 0x13, PT ;  /* 0x000000130800780c */ /* 0x040fe40003f84270 */
[----:B------:R-:W-:-:S02]  /*12810*/  ISETP.GT.AND P2, PT, R8, 0x14, PT ;  /* 0x000000140800780c */ /* 0x000fc40003f44270 */
[----:B------:R-:W-:Y:S02]  /*12820*/  PRMT R52, RZ, 0x7610, R52 ;  /* 0x00007610ff347816 */ /* 0x000fe40000000034 */
[----:B------:R-:W-:Y:S02]  /*12830*/  ISETP.GT.AND P3, PT, R8, 0x15, PT ;  /* 0x000000150800780c */ /* 0x000fe40003f64270 */
[----:B------:R-:W-:-:S05]  /*12840*/  PRMT R37, RZ, 0x7610, R37 ;  /* 0x00007610ff257816 */ /* 0x000fca0000000025 */
[----:B0-----:R-:W-:Y:S01]  /*12850*/  @P4 IMAD.MOV.U32 R6, RZ, RZ, R79 ;  /* 0x000000ffff064224 */ /* 0x001fe200078e004f */
[----:B------:R-:W-:Y:S01]  /*12860*/  PRMT R32, RZ, 0x7610, R32 ;  /* 0x00007610ff207816 */ /* 0x000fe20000000020 */
[----:B---3--:R-:W-:Y:S01]  /*12870*/  IMAD.X R77, R0, 0x1, R77, P5 ;  /* 0x00000001004d7824 */ /* 0x008fe200028e064d */
[----:B--2---:R-:W-:-:S05]  /*12880*/  IADD3 R9, P5, PT, R4, R9, RZ ;  /* 0x0000000904097210 */ /* 0x004fca0007fbe0ff */
[C---:B------:R-:W-:Y:S02]  /*12890*/  IMAD.X R72, R0.reuse, 0x1, R72, P5 ;  /* 0x0000000100487824 */ /* 0x040fe400028e0648 */
[----:B----4-:R-:W-:-:S05]  /*128a0*/  IMAD.X R7, R0, 0x1, R7, P6 ;  /* 0x0000000100077824 */ /* 0x010fca00030e0607 */
        /* <DEDUP_REMOVED lines=24> */
[----:B------:R-:W-:Y:S02]  /*12a30*/  ISETP.GT.AND P2, PT, R8, 0x17, PT ;  /* 0x000000170800780c */ /* 0x000fe40003f44270 */
[----:B------:R-:W-:Y:S02]  /*12a40*/  PRMT R66, RZ, 0x7610, R66 ;  /* 0x00007610ff427816 */ /* 0x000fe40000000042 */
[----:B------:R-:W-:Y:S01]  /*12a50*/  PRMT R69, RZ, 0x7610, R69 ;  /* 0x00007610ff457816 */ /* 0x000fe20000000045 */
[C---:B---3--:R-:W-:Y:S02]  /*12a60*/  IMAD.X R77, R0.reuse, 0x1, R77, P5 ;  /* 0x00000001004d7824 */ /* 0x048fe400028e064d */
[----:B--2---:R-:W-:-:S05]  /*12a70*/  IMAD.X R6, R0, 0x1, R6, P6 ;  /* 0x0000000100067824 */ /* 0x004fca00030e0606 */
[-C--:B------:R-:W-:Y:S01]  /*12a80*/  @P4 LOP3.LUT R7, R7, R6.reuse, RZ, 0x3c, !PT ;  /* 0x0000000607074212 */ /* 0x080fe200078e3cff */
[----:B------:R0:W-:Y:S03]  /*12a90*/  STL [R1+0x4dc], R6 ;  /* 0x0004dc0601007387 */ /* 0x0001e60000100800 */
[----:B0-----:R-:W-:-:S04]  /*12aa0*/  @P4 LOP3.LUT R6, R7, R6, RZ, 0x3c, !PT ;  /* 0x0000000607064212 */ /* 0x001fc800078e3cff */
[----:B------:R-:W-:-:S05]  /*12ab0*/  @P4 LOP3.LUT R7, R7, R6, RZ, 0x3c, !PT ;  /* 0x0000000607074212 */ /* 0x000fca00078e3cff */
[----:B------:R0:W2:Y:S02]  /*12ac0*/  @P4 LDG.E.U8 R66, desc[UR18][R6.64] ;  /* 0x0000001206424981 */ /* 0x0000a4000c1e1100 */
[----:B0-----:R-:W-:Y:S02]  /*12ad0*/  @P2 IMAD.MOV.U32 R6, RZ, RZ, R75 ;  /* 0x000000ffff062224 */ /* 0x001fe400078e004b */
[----:B------:R-:W-:-:S05]  /*12ae0*/  @P2 IMAD.MOV.U32 R7, RZ, RZ, R77 ;  /* 0x000000ffff072224 */ /* 0x000fca00078e004d */
[----:B------:R0:W3:Y:S01]  /*12af0*/  @P2 LDG.E.U8 R69, desc[UR18][R6.64] ;  /* 0x0000001206452981 */ /* 0x0000e2000c1e1100 */
[----:B------:R-:W-:Y:S02]  /*12b00*/  ISETP.GT.AND P3, PT, R8, 0x18, PT ;  /* 0x000000180800780c */ /* 0x000fe40003f64270 */
[C---:B----4-:R-:W-:Y:S01]  /*12b10*/  IADD3 R71, P5, PT, R4.reuse, R71, RZ ;  /* 0x0000004704477210 */ /* 0x050fe20007fbe0ff */
[----:B------:R-:W-:Y:S01]  /*12b20*/  STL [R1+0x4e4], R77 ;  /* 0x0004e44d01007387 */ /* 0x000fe20000100800 */
[----:B------:R-:W-:-:S03]  /*12b30*/  IADD3 R79, P6, PT, R4, R79, RZ ;  /* 0x0000004f044f7210 */ /* 0x000fc60007fde0ff */
[----:B------:R-:W-:Y:S01]  /*12b40*/  IMAD.X R72, R0, 0x1, R72, P5 ;  /* 0x0000000100487824 */ /* 0x000fe200028e0648 */
[----:B------:R-:W4:Y:S01]  /*12b50*/  LDL.LU R75, [R1+0x4fc] ;  /* 0x0004fc00014b7983 */ /* 0x000f220000300800 */
[----:B------:R-:W-:-:S03]  /*12b60*/  PRMT R57, RZ, 0x7610, R57 ;  /* 0x00007610ff397816 */ /* 0x000fc60000000039 */
[----:B------:R-:W-:Y:S01]  /*12b70*/  STL [R1+0x4f0], R71 ;  /* 0x0004f04701007387 */ /* 0x000fe20000100800 */
[----:B------:R-:W-:Y:S01]  /*12b80*/  IADD3 R9, P5, PT, R4, R9, RZ ;  /* 0x0000000904097210 */ /* 0x000fe20007fbe0ff */
[----:B0-----:R-:W-:Y:S02]  /*12b90*/  @P3 IMAD.MOV.U32 R6, RZ, RZ, R71 ;  /* 0x000000ffff063224 */ /* 0x001fe400078e0047 */
[----:B------:R-:W-:-:S05]  /*12ba0*/  @P3 IMAD.MOV.U32 R7, RZ, RZ, R72 ;  /* 0x000000ffff073224 */ /* 0x000fca00078e0048 */
[----:B------:R0:W2:Y:S04]  /*12bb0*/  @P3 LDG.E.U8 R57, desc[UR18][R6.64] ;  /* 0x0000001206393981 */ /* 0x0000a8000c1e1100 */
[----:B---3--:R1:W-:Y:S04]  /*12bc0*/  STL [R1+0x14], R69 ;  /* 0x0000144501007387 */ /* 0x0083e80000100800 */
[----:B-1----:R-:W3:Y:S04]  /*12bd0*/  LDL.LU R69, [R1+0x508] ;  /* 0x0005080001457983 */ /* 0x002ee80000300800 */
[----:B------:R1:W-:Y:S04]  /*12be0*/  STL [R1+0x4ec], R72 ;  /* 0x0004ec4801007387 */ /* 0x0003e80000100800 */
[----:B------:R-:W2:Y:S04]  /*12bf0*/  LDL.LU R71, [R1+0x504] ;  /* 0x0005040001477983 */ /* 0x000ea80000300800 */
[----:B------:R-:W-:Y:S04]  /*12c00*/  STL [R1+0x4f8], R79 ;  /* 0x0004f84f01007387 */ /* 0x000fe80000100800 */
[----:B------:R-:W2:Y:S04]  /*12c10*/  LDL.LU R77, [R1+0x510] ;  /* 0x00051000014d7983 */ /* 0x000ea80000300800 */
[----:B------:R-:W-:Y:S04]  /*12c20*/  STL [R1+0x500], R9 ;  /* 0x0005000901007387 */ /* 0x000fe80000100800 */
[----:B-1----:R-:W2:Y:S04]  /*12c30*/  LDL.LU R72, [R1+0x518] ;  /* 0x0005180001487983 */ /* 0x002ea80000300800 */
[----:B------:R-:W2:Y:S01]  /*12c40*/  LDL.LU R7, [R1+0x4f4] ;  /* 0x0004f40001077983 */ /* 0x000ea20000300800 */
[----:B------:R-:W-:-:S02]  /*12c50*/  ISETP.GT.AND P4, PT, R8, 0x19, PT ;  /* 0x000000190800780c */ /* 0x000fc40003f84270 */
[C---:B------:R-:W-:Y:S02]  /*12c60*/  ISETP.GT.AND P2, PT, R8.reuse, 0x1a, PT ;  /* 0x0000001a0800780c */ /* 0x040fe40003f44270 */
[----:B------:R-:W-:Y:S02]  /*12c70*/  PRMT R19, RZ, 0x7610, R19 ;  /* 0x00007610ff137816 */ /* 0x000fe40000000013 */
[----:B------:R-:W-:Y:S01]  /*12c80*/  ISETP.GT.AND P3, PT, R8, 0x1b, PT ;  /* 0x0000001b0800780c */ /* 0x000fe20003f64270 */
[----:B----4-:R-:W-:Y:S01]  /*12c90*/  IMAD.X R75, R0, 0x1, R75, P5 ;  /* 0x00000001004b7824 */ /* 0x010fe200028e064b */
[----:B------:R-:W-:-:S05]  /*12ca0*/  PRMT R44, RZ, 0x7610, R44 ;  /* 0x00007610ff2c7816 */ /* 0x000fca000000002c */
[----:B0-----:R-:W-:Y:S01]  /*12cb0*/  @P4 IMAD.MOV.U32 R6, RZ, RZ, R79 ;  /* 0x000000ffff064224 */ /* 0x001fe200078e004f */
[----:B------:R-:W-:Y:S02]  /*12cc0*/  PRMT R51, RZ, 0x7610, R51 ;  /* 0x00007610ff337816 */ /* 0x000fe40000000033 */
[----:B---3--:R-:W-:-:S05]  /*12cd0*/  IADD3 R69, P5, PT, R4, R69, RZ ;  /* 0x0000004504457210 */ /* 0x008fca0007fbe0ff */
[C---:B--2---:R-:W-:Y:S02]  /*12ce0*/  IMAD.X R71, R0.reuse, 0x1, R71, P5 ;  /* 0x0000000100477824 */ /* 0x044fe400028e0647 */
[----:B------:R-:W-:Y:S01]  /*12cf0*/  IMAD.X R7, R0, 0x1, R7, P6 ;  /* 0x0000000100077824 */ /* 0x000fe200030e0607 */
[----:B------:R-:W-:-:S04]  /*12d00*/  IADD3 R77, P6, PT, R4, R77, RZ ;  /* 0x0000004d044d7210 */ /* 0x000fc80007fde0ff */
[----:B------:R0:W-:Y:S04]  /*12d10*/  STL [R1+0x4f4], R7 ;  /* 0x0004f40701007387 */ /* 0x0001e80000100800 */
[----:B------:R1:W2:Y:S01]  /*12d20*/  @P4 LDG.E.U8 R19, desc[UR18][R6.64] ;  /* 0x0000001206134981 */ /* 0x0002a2000c1e1100 */
[----:B------:R-:W-:-:S03]  /*12d30*/  IADD3 R72, P5, PT, R4, R72, RZ ;  /* 0x0000004804487210 */ /* 0x000fc60007fbe0ff */
[----:B------:R3:W-:Y:S01]  /*12d40*/  STL [R1+0x4fc], R75 ;  /* 0x0004fc4b01007387 */ /* 0x0007e20000100800 */
[----:B-1----:R-:W-:Y:S02]  /*12d50*/  @P2 IMAD.MOV.U32 R6, RZ, RZ, R9 ;  /* 0x000000ffff062224 */ /* 0x002fe400078e0009 */
[----:B0-----:R-:W-:Y:S02]  /*12d60*/  @P2 IMAD.MOV.U32 R7, RZ, RZ, R75 ;  /* 0x000000ffff072224 */ /* 0x001fe400078e004b */
[----:B---3--:R-:W3:Y:S04]  /*12d70*/  LDL.LU R75, [R1+0x514] ;  /* 0x00051400014b7983 */ /* 0x008ee80000300800 */
[----:B------:R-:W4:Y:S04]  /*12d80*/  LDL.LU R9, [R1+0x520] ;  /* 0x0005200001097983 */ /* 0x000f280000300800 */
        /* <DEDUP_REMOVED lines=8> */
[----:B------:R-:W-:Y:S04]  /*12e10*/  STL [R1+0x518], R72 ;  /* 0x0005184801007387 */ /* 0x000fe80000100800 */
[----:B------:R-:W2:Y:S04]  /*12e20*/  LDL.LU R71, [R1+0x530] ;  /* 0x0005300001477983 */ /* 0x000ea80000300800 */
[----:B------:R0:W2:Y:S04]  /*12e30*/  @P3 LDG.E.U8 R51, desc[UR18][R6.64] ;  /* 0x0000001206333981 */ /* 0x0000a8000c1e1100 */
[----:B------:R-:W2:Y:S01]  /*12e40*/  LDL.LU R7, [R1+0x50c] ;  /* 0x00050c0001077983 */ /* 0x000ea20000300800 */
[----:B------:R-:W-:-:S02]  /*12e50*/  ISETP.GT.AND P4, PT, R8, 0x1c, PT ;  /* 0x0000001c0800780c */ /* 0x000fc40003f84270 */
[C---:B------:R-:W-:Y:S02]  /*12e60*/  ISETP.GT.AND P2, PT, R8.reuse, 0x1d, PT ;  /* 0x0000001d0800780c */ /* 0x040fe40003f44270 */
[----:B------:R-:W-:Y:S02]  /*12e70*/  PRMT R38, RZ, 0x7610, R38 ;  /* 0x00007610ff267816 */ /* 0x000fe40000000026 */
[----:B------:R-:W-:Y:S02]  /*12e80*/  ISETP.GT.AND P3, PT, R8, 0x1e, PT ;  /* 0x0000001e0800780c */ /* 0x000fe40003f64270 */
[----:B------:R-:W-:-:S05]  /*12e90*/  PRMT R31, RZ, 0x7610, R31 ;  /* 0x00007610ff1f7816 */ /* 0x000fca000000001f */
[----:B0-----:R-:W-:Y:S01]  /*12ea0*/  @P4 IMAD.MOV.U32 R6, RZ, RZ, R77 ;  /* 0x000000ffff064224 */ /* 0x001fe200078e004d */
[----:B------:R-:W-:Y:S01]  /*12eb0*/  PRMT R65, RZ, 0x7610, R65 ;  /* 0x00007610ff417816 */ /* 0x000fe20000000041 */
[----:B---3--:R-:W-:Y:S01]  /*12ec0*/  IMAD.X R75, R0, 0x1, R75, P5 ;  /* 0x00000001004b7824 */ /* 0x008fe200028e064b */
[----:B----4-:R-:W-:-:S05]  /*12ed0*/  IADD3 R9, P5, PT, R4, R9, RZ ;  /* 0x0000000904097210 */ /* 0x010fca0007fbe0ff */
[----:B--2---:R-:W-:Y:S01]  /*12ee0*/  IMAD.X R69, R0, 0x1, R69, P5 ;  /* 0x0000000100457824 */ /* 0x004fe200028e0645 */
[----:B------:R-:W-:Y:S01]  /*12ef0*/  IADD3 R71, P5, PT, R4, R71, RZ ;  /* 0x0000004704477210 */ /* 0x000fe20007fbe0ff */
[----:B------:R-:W-:-:S05]  /*12f00*/  IMAD.X R7, R0, 0x1, R7, P6 ;  /* 0x0000000100077824 */ /* 0x000fca00030e0607 */
[----:B------:R0:W-:Y:S04]  /*12f10*/  STL [R1+0x50c], R7 ;  /* 0x00050c0701007387 */ /* 0x0001e80000100800 */
[----:B------:R1:W2:Y:S01]  /*12f20*/  @P4 LDG.E.U8 R38, desc[UR18][R6.64] ;  /* 0x0000001206264981 */ /* 0x0002a2000c1e1100 */
[----:B------:R-:W-:-:S03]  /*12f30*/  IADD3 R79, P6, PT, R4, R79, RZ ;  /* 0x0000004f044f7210 */ /* 0x000fc60007fde0ff */
[----:B------:R3:W-:Y:S01]  /*12f40*/  STL [R1+0x514], R75 ;  /* 0x0005144b01007387 */ /* 0x0007e20000100800 */
[----:B-1----:R-:W-:Y:S02]  /*12f50*/  @P2 IMAD.MOV.U32 R6, RZ, RZ, R72 ;  /* 0x000000ffff062224 */ /* 0x002fe400078e0048 */
[----:B0-----:R-:W-:Y:S01]  /*12f60*/  @P2 IMAD.MOV.U32 R7, RZ, RZ, R75 ;  /* 0x000000ffff072224 */ /* 0x001fe200078e004b */
[----:B------:R-:W4:Y:S04]  /*12f70*/  LDL.LU R72, [R1+0x52c] ;  /* 0x00052c0001487983 */ /* 0x000f280000300800 */
[----:B---3--:R-:W3:Y:S04]  /*12f80*/  LDL.LU R75, [R1+0x538] ;  /* 0x00053800014b7983 */ /* 0x008ee80000300800 */
[----:B------:R0:W2:Y:S04]  /*12f90*/  @P2 LDG.E.U8 R31, desc[UR18][R6.64] ;  /* 0x00000012061f2981 */ /* 0x0000a8000c1e1100 */
[----:B------:R-:W-:Y:S04]  /*12fa0*/  STL [R1+0x520], R9 ;  /* 0x0005200901007387 */ /* 0x000fe80000100800 */
[----:B------:R1:W-:Y:S01]  /*12fb0*/  STL [R1+0x51c], R69 ;  /* 0x00051c4501007387 */ /* 0x0003e20000100800 */
[----:B0-----:R-:W-:-:S02]  /*12fc0*/  @P3 IMAD.MOV.U32 R6, RZ, RZ, R9 ;  /* 0x000000ffff063224 */ /* 0x001fc400078e0009 */
[----:B------:R-:W-:Y:S01]  /*12fd0*/  @P3 IMAD.MOV.U32 R7, RZ, RZ, R69 ;  /* 0x000000ffff073224 */ /* 0x000fe200078e0045 */
[----:B------:R-:W2:Y:S04]  /*12fe0*/  LDL.LU R77, [R1+0x534] ;  /* 0x00053400014d7983 */ /* 0x000ea80000300800 */
[----:B------:R0:W-:Y:S04]  /*12ff0*/  STL [R1+0x528], R79 ;  /* 0x0005284f01007387 */ /* 0x0001e80000100800 */
[----:B-1----:R-:W2:Y:S04]  /*13000*/  LDL.LU R69, [R1+0x540] ;  /* 0x0005400001457983 */ /* 0x002ea80000300800 */
[----:B------:R-:W-:Y:S04]  /*13010*/  STL [R1+0x530], R71 ;  /* 0x0005304701007387 */ /* 0x000fe80000100800 */
[----:B------:R1:W2:Y:S04]  /*13020*/  @P3 LDG.E.U8 R65, desc[UR18][R6.64] ;  /* 0x0000001206413981 */ /* 0x0002a8000c1e1100 */
[----:B------:R-:W2:Y:S01]  /*13030*/  LDL.LU R9, [R1+0x548] ;  /* 0x0005480001097983 */ /* 0x000ea20000300800 */
[----:B-1----:R-:W-:-:S03]  /*13040*/  IMAD.MOV.U32 R7, RZ, RZ, R79 ;  /* 0x000000ffff077224 */ /* 0x002fc600078e004f */
[----:B0-----:R-:W2:Y:S04]  /*13050*/  LDL.LU R79, [R1+0xd10] ;  /* 0x000d1000014f7983 */ /* 0x001ea80000300800 */
[----:B------:R-:W2:Y:S01]  /*13060*/  LDL.LU R6, [R1+0x524] ;  /* 0x0005240001067983 */ /* 0x000ea20000300800 */
[C---:B------:R-:W-:Y:S02]  /*13070*/  ISETP.GT.AND P4, PT, R8.reuse, 0x1f, PT ;  /* 0x0000001f0800780c */ /* 0x040fe40003f84270 */
[----:B------:R-:W-:Y:S02]  /*13080*/  PRMT R78, RZ, 0x7610, R78 ;  /* 0x00007610ff4e7816 */ /* 0x000fe4000000004e */
[----:B------:R-:W-:Y:S01]  /*13090*/  ISETP.GT.AND P2, PT, R8, 0x20, PT ;  /* 0x000000200800780c */ /* 0x000fe20003f44270 */
[----:B--2---:R-:W-:-:S08]  /*130a0*/  IMAD.X R6, R0, 0x1, R6, P6 ;  /* 0x0000000100067824 */ /* 0x004fd000030e0606 */
[-C--:B------:R-:W-:Y:S01]  /*130b0*/  @P4 LOP3.LUT R7, R7, R6.reuse, RZ, 0x3c, !PT ;  /* 0x0000000607074212 */ /* 0x080fe200078e3cff */
[----:B------:R0:W-:Y:S03]  /*130c0*/  STL [R1+0x524], R6 ;  /* 0x0005240601007387 */ /* 0x0001e60000100800 */
[----:B0-----:R-:W-:-:S04]  /*130d0*/  @P4 LOP3.LUT R6, R7, R6, RZ, 0x3c, !PT ;  /* 0x0000000607064212 */ /* 0x001fc800078e3cff */
[----:B------:R-:W-:-:S05]  /*130e0*/  @P4 LOP3.LUT R7, R7, R6, RZ, 0x3c, !PT ;  /* 0x0000000607074212 */ /* 0x000fca00078e3cff */
[----:B------:R0:W2:Y:S01]  /*130f0*/  @P4 LDG.E.U8 R78, desc[UR18][R6.64] ;  /* 0x00000012064e4981 */ /* 0x0000a2000c1e1100 */
[----:B------:R-:W-:Y:S01]  /*13100*/  ISETP.GT.AND P3, PT, R8, 0x21, PT ;  /* 0x000000210800780c */ /* 0x000fe20003f64270 */
[----:B----4-:R-:W-:Y:S01]  /*13110*/  IMAD.X R72, R0, 0x1, R72, P5 ;  /* 0x0000000100487824 */ /* 0x010fe200028e0648 */
[----:B---3--:R-:W-:Y:S02]  /*13120*/  IADD3 R75, P5, PT, R4, R75, RZ ;  /* 0x0000004b044b7210 */ /* 0x008fe40007fbe0ff */
[----:B------:R-:W-:Y:S02]  /*13130*/  PRMT R56, RZ, 0x7610, R56 ;  /* 0x00007610ff387816 */ /* 0x000fe40000000038 */
[----:B------:R1:W-:Y:S01]  /*13140*/  STL [R1+0x52c], R72 ;  /* 0x00052c4801007387 */ /* 0x0003e20000100800 */
[----:B------:R-:W-:Y:S02]  /*13150*/  IMAD.X R77, R0, 0x1, R77, P5 ;  /* 0x00000001004d7824 */ /* 0x000fe400028e064d */
[----:B0-----:R-:W-:-:S02]  /*13160*/  @P2 IMAD.MOV.U32 R6, RZ, RZ, R71 ;  /* 0x000000ffff062224 */ /* 0x001fc400078e0047 */
[----:B------:R-:W-:Y:S01]  /*13170*/  @P2 IMAD.MOV.U32 R7, RZ, RZ, R72 ;  /* 0x000000ffff072224 */ /* 0x000fe200078e0048 */
[----:B------:R-:W3:Y:S01]  /*13180*/  LDL.LU R71, [R1+0x544] ;  /* 0x0005440001477983 */ /* 0x000ee20000300800 */
[C---:B------:R-:W-:Y:S02]  /*13190*/  IADD3 R69, P6, PT, R4.reuse, R69, RZ ;  /* 0x0000004504457210 */ /* 0x040fe40007fde0ff */
[----:B------:R-:W-:Y:S01]  /*131a0*/  PRMT R18, RZ, 0x7610, R18 ;  /* 0x00007610ff127816 */ /* 0x000fe20000000012 */
[----:B-1----:R-:W4:Y:S01]  /*131b0*/  LDL.LU R72, [R1+0x550] ;  /* 0x0005500001487983 */ /* 0x002f220000300800 */
[----:B------:R-:W-:-:S03]  /*131c0*/  IADD3 R9, P5, PT, R4, R9, RZ ;  /* 0x0000000904097210 */ /* 0x000fc60007fbe0ff */
[----:B------:R0:W-:Y:S04]  /*131d0*/  STL [R1+0x538], R75 ;  /* 0x0005384b01007387 */ /* 0x0001e80000100800 */
[----:B------:R1:W3:Y:S04]  /*131e0*/  @P2 LDG.E.U8 R56, desc[UR18][R6.64] ;  /* 0x0000001206382981 */ /* 0x0002e8000c1e1100 */
[----:B------:R0:W-:Y:S01]  /*131f0*/  STL [R1+0x534], R77 ;  /* 0x0005344d01007387 */ /* 0x0001e20000100800 */
[----:B-1----:R-:W-:Y:S02]  /*13200*/  @P3 IMAD.MOV.U32 R6, RZ, RZ, R75 ;  /* 0x000000ffff063224 */ /* 0x002fe400078e004b */
[----:B------:R-:W-:Y:S01]  /*13210*/  @P3 IMAD.MOV.U32 R7, RZ, RZ, R77 ;  /* 0x000000ffff073224 */ /* 0x000fe200078e004d */
[----:B0-----:R-:W4:Y:S04]  /*13220*/  LDL.LU R75, [R1+0x54c] ;  /* 0x00054c00014b7983 */ /* 0x001f280000300800 */
[----:B------:R-:W-:Y:S04]  /*13230*/  STL [R1+0x540], R69 ;  /* 0x0005404501007387 */ /* 0x000fe80000100800 */
[----:B------:R-:W4:Y:S04]  /*13240*/  LDL.LU R77, [R1+0x558] ;  /* 0x00055800014d7983 */ /* 0x000f280000300800 */
[----:B------:R-:W-:Y:S04]  /*13250*/  STL [R1+0x548], R9 ;  /* 0x0005480901007387 */ /* 0x000fe80000100800 */
[----:B------:R0:W4:Y:S02]  /*13260*/  @P3 LDG.E.U8 R18, desc[UR18][R6.64] ;  /* 0x0000001206123981 */ /* 0x000124000c1e1100 */
[----:B0-----:R-:W-:-:S02]  /*13270*/  IMAD.MOV.U32 R7, RZ, RZ, R69 ;  /* 0x000000ffff077224 */ /* 0x001fc400078e0045 */
[----:B--2---:R0:W-:Y:S04]  /*13280*/  STL [R1+0x18], R78 ;  /* 0x0000184e01007387 */ /* 0x0041e80000100800 */
[----:B0-----:R-:W2:Y:S04]  /*13290*/  LDL.LU R78, [R1+0x560] ;  /* 0x00056000014e7983 */ /* 0x001ea80000300800 */
[----:B------:R-:W2:Y:S04]  /*132a0*/  LDL.LU R69, [R1+0xd0c] ;  /* 0x000d0c0001457983 */ /* 0x000ea80000300800 */
[----:B------:R-:W2:Y:S01]  /*132b0*/  LDL.LU R6, [R1+0x53c] ;  /* 0x00053c0001067983 */ /* 0x000ea20000300800 */
[----:B------:R-:W-:-:S02]  /*132c0*/  ISETP.GT.AND P4, PT, R8, 0x22, PT ;  /* 0x000000220800780c */ /* 0x000fc40003f84270 */
[C---:B------:R-:W-:Y:S02]  /*132d0*/  ISETP.GT.AND P2, PT, R8.reuse, 0x23, PT ;  /* 0x000000230800780c */ /* 0x040fe40003f44270 */
[----:B------:R-:W-:Y:S02]  /*132e0*/  PRMT R12, RZ, 0x7610, R12 ;  /* 0x00007610ff0c7816 */ /* 0x000fe4000000000c */
[----:B------:R-:W-:Y:S01]  /*132f0*/  ISETP.GT.AND P3, PT, R8, 0x24, PT ;  /* 0x000000240800780c */ /* 0x000fe20003f64270 */
[----:B---3--:R-:W-:Y:S01]  /*13300*/  IMAD.X R71, R0, 0x1, R71, P5 ;  /* 0x0000000100477824 */ /* 0x008fe200028e0647 */
[----:B----4-:R-:W-:Y:S02]  /*13310*/  IADD3 R72, P5, PT, R4, R72, RZ ;  /* 0x0000004804487210 */ /* 0x010fe40007fbe0ff */
[----:B------:R-:W-:Y:S02]  /*13320*/  PRMT R50, RZ, 0x7610, R50 ;  /* 0x00007610ff327816 */ /* 0x000fe40000000032 */
[----:B------:R-:W-:Y:S01]  /*13330*/  PRMT R39, RZ, 0x7610, R39 ;  /* 0x00007610ff277816 */ /* 0x000fe20000000027 */
[----:B------:R-:W-:-:S02]  /*13340*/  IMAD.X R75, R0, 0x1, R75, P5 ;  /* 0x00000001004b7824 */ /* 0x000fc400028e064b */
[----:B--2---:R-:W-:-:S05]  /*13350*/  IMAD.X R6, R0, 0x1, R6, P6 ;  /* 0x0000000100067824 */ /* 0x004fca00030e0606 */
[-C--:B------:R-:W-:Y:S01]  /*13360*/  @P4 LOP3.LUT R7, R7, R6.reuse, RZ, 0x3c, !PT ;  /* 0x0000000607074212 */ /* 0x080fe200078e3cff */
[----:B------:R0:W-:Y:S03]  /*13370*/  STL [R1+0x53c], R6 ;  /* 0x00053c0601007387 */ /* 0x0001e60000100800 */
[----:B0-----:R-:W-:-:S04]  /*13380*/  @P4 LOP3.LUT R6, R7, R6, RZ, 0x3c, !PT ;  /* 0x0000000607064212 */ /* 0x001fc800078e3cff */
[----:B------:R-:W-:Y:S01]  /*13390*/  @P4 LOP3.LUT R7, R7, R6, RZ, 0x3c, !PT ;  /* 0x0000000607074212 */ /* 0x000fe200078e3cff */
[----:B------:R0:W-:Y:S04]  /*133a0*/  STL [R1+0x544], R71 ;  /* 0x0005444701007387 */ /* 0x0001e80000100800 */
[----:B------:R1:W2:Y:S01]  /*133b0*/  @P4 LDG.E.U8 R12, desc[UR18][R6.64] ;  /* 0x00000012060c4981 */ /* 0x0002a2000c1e1100 */
[C---:B------:R-:W-:Y:S02]  /*133c0*/  IADD3 R77, P6, PT, R4.reuse, R77, RZ ;  /* 0x0000004d044d7210 */ /* 0x040fe40007fde0ff */
[----:B------:R-:W-:Y:S01]  /*133d0*/  IADD3 R78, P5, PT, R4, R78, RZ ;  /* 0x0000004e044e7210 */ /* 0x000fe20007fbe0ff */
[----:B-1----:R-:W-:Y:S02]  /*133e0*/  @P2 IMAD.MOV.U32 R6, RZ, RZ, R9 ;  /* 0x000000ffff062224 */ /* 0x002fe400078e0009 */
[----:B------:R-:W-:-:S02]  /*133f0*/  @P2 IMAD.MOV.U32 R7, RZ, RZ, R71 ;  /* 0x000000ffff072224 */ /* 0x000fc400078e0047 */
[----:B0-----:R-:W3:Y:S04]  /*13400*/  LDL.LU R71, [R1+0x55c] ;  /* 0x00055c0001477983 */ /* 0x001ee80000300800 */
        /* <DEDUP_REMOVED lines=8> */
[----:B------:R1:W-:Y:S04]  /*13490*/  STL [R1+0x558], R77 ;  /* 0x0005584d01007387 */ /* 0x0003e80000100800 */
[----:B------:R-:W2:Y:S04]  /*134a0*/  LDL.LU R72, [R1+0x580] ;  /* 0x0005800001487983 */ /* 0x000ea80000300800 */
[----:B------:R-:W-:Y:S04]  /*134b0*/  STL [R1+0x560], R78 ;  /* 0x0005604e01007387 */ /* 0x000fe80000100800 */
[----:B------:R-:W2:Y:S01]  /*134c0*/  LDL.LU R7, [R1+0x554] ;  /* 0x0005540001077983 */ /* 0x000ea20000300800 */
[----:B------:R-:W-:-:S02]  /*134d0*/  ISETP.GT.AND P4, PT, R8, 0x25, PT ;  /* 0x000000250800780c */ /* 0x000fc40003f84270 */
[----:B------:R-:W-:Y:S02]  /*134e0*/  ISETP.GT.AND P2, PT, R8, 0x26, PT ;  /* 0x000000260800780c */ /* 0x000fe40003f44270 */
[----:B------:R-:W-:Y:S02]  /*134f0*/  PRMT R61, RZ, 0x7610, R61 ;  /* 0x00007610ff3d7816 */ /* 0x000fe4000000003d */
[----:B------:R-:W-:-:S07]  /*13500*/  PRMT R70, RZ, 0x7610, R70 ;  /* 0x00007610ff467816 */ /* 0x000fce0000000046 */
[----:B0-----:R-:W-:Y:S02]  /*13510*/  @P4 IMAD.MOV.U32 R6, RZ, RZ, R77 ;  /* 0x000000ffff064224 */ /* 0x001fe400078e004d */
[C---:B---3--:R-:W-:Y:S02]  /*13520*/  IMAD.X R71, R0.reuse, 0x1, R71, P5 ;  /* 0x0000000100477824 */ /* 0x048fe400028e0647 */
[----:B--2---:R-:W-:-:S05]  /*13530*/  IMAD.X R7, R0, 0x1, R7, P6 ;  /* 0x0000000100077824 */ /* 0x004fca00030e0607 */
[----:B------:R0:W-:Y:S04]  /*13540*/  STL [R1+0x554], R7 ;  /* 0x0005540701007387 */ /* 0x0001e80000100800 */
[----:B------:R0:W2:Y:S04]  /*13550*/  @P4 LDG.E.U8 R61, desc[UR18][R6.64] ;  /* 0x00000012063d4981 */ /* 0x0000a8000c1e1100 */
[----:B------:R3:W-:Y:S04]  /*13560*/  STL [R1+0x55c], R71 ;  /* 0x00055c4701007387 */ /* 0x0007e80000100800 */
[----:B-1----:R-:W2:Y:S01]  /*13570*/  LDL.LU R77, [R1+0x57c] ;  /* 0x00057c00014d7983 */ /* 0x002ea20000300800 */
[----:B0-----:R-:W-:-:S02]  /*13580*/  IMAD.MOV.U32 R7, RZ, RZ, R71 ;  /* 0x000000ffff077224 */ /* 0x001fc400078e0047 */
[----:B------:R-:W-:Y:S01]  /*13590*/  @P2 IMAD.MOV.U32 R6, RZ, RZ, R78 ;  /* 0x000000ffff062224 */ /* 0x000fe200078e004e */
[----:B---3--:R-:W3:Y:S04]  /*135a0*/  LDL.LU R71, [R1+0xd08] ;  /* 0x000d080001477983 */ /* 0x008ee80000300800 */
[----:B------:R-:W2:Y:S04]  /*135b0*/  LDL.LU R78, [R1+0x5a0] ;  /* 0x0005a000014e7983 */ /* 0x000ea80000300800 */
[----:B------:R0:W2:Y:S04]  /*135c0*/  @P2 LDG.E.U8 R70, desc[UR18][R6.64] ;  /* 0x0000001206462981 */ /* 0x0000a8000c1e1100 */
[----:B------:R-:W2:Y:S01]  /*135d0*/  LDL.LU R7, [R1+0x564] ;  /* 0x0005640001077983 */ /* 0x000ea20000300800 */
[----:B------:R-:W-:-:S02]  /*135e0*/  ISETP.GT.AND P3, PT, R8, 0x27, PT ;  /* 0x000000270800780c */ /* 0x000fc40003f64270 */
[----:B----4-:R-:W-:Y:S02]  /*135f0*/  IADD3 R9, P5, PT, R4, R9, RZ ;  /* 0x0000000904097210 */ /* 0x010fe40007fbe0ff */
[----:B------:R-:W-:-:S09]  /*13600*/  PRMT R73, RZ, 0x7610, R73 ;  /* 0x00007610ff497816 */ /* 0x000fd20000000049 */
[----:B0-----:R-:W-:Y:S02]  /*13610*/  @P3 IMAD.MOV.U32 R6, RZ, RZ, R9 ;  /* 0x000000ffff063224 */ /* 0x001fe400078e0009 */
[----:B--2---:R-:W-:-:S05]  /*13620*/  IMAD.X R7, R0, 0x1, R7, P5 ;  /* 0x0000000100077824 */ /* 0x004fca00028e0607 */
[----:B------:R-:W2:Y:S01]  /*13630*/  @P3 LDG.E.U8 R73, desc[UR18][R6.64] ;  /* 0x0000001206493981 */ /* 0x000ea2000c1e1100 */
[----:B------:R-:W-:-:S03]  /*13640*/  IADD3 R75, P6, PT, R4, R75, RZ ;  /* 0x0000004b044b7210 */ /* 0x000fc60007fde0ff */
[----:B------:R0:W-:Y:S04]  /*13650*/  STL [R1+0x56c], R9 ;  /* 0x00056c0901007387 */ /* 0x0001e80000100800 */
[----:B------:R-:W-:Y:S04]  /*13660*/  STL [R1+0x564], R7 ;  /* 0x0005640701007387 */ /* 0x000fe80000100800 */
[----:B0-----:R-:W4:Y:S04]  /*13670*/  LDL.LU R9, [R1+0x5a8] ;  /* 0x0005a80001097983 */ /* 0x001f280000300800 */
[----:B------:R-:W-:Y:S04]  /*13680*/  STL [R1+0x578], R75 ;  /* 0x0005784b01007387 */ /* 0x000fe80000100800 */
[----:B--2---:R0:W-:Y:S04]  /*13690*/  STL [R1+0x1c], R73 ;  /* 0x00001c4901007387 */ /* 0x0041e80000100800 */
[----:B0-----:R-:W2:Y:S04]  /*136a0*/  LDL.LU R73, [R1+0xd04] ;  /* 0x000d040001497983 */ /* 0x001ea80000300800 */
[----:B------:R-:W2:Y:S01]  /*136b0*/  LDL.LU R7, [R1+0x574] ;  /* 0x0005740001077983 */ /* 0x000ea20000300800 */
[----:B------:R-:W-:-:S02]  /*136c0*/  ISETP.GT.AND P4, PT, R8, 0x28, PT ;  /* 0x000000280800780c */ /* 0x000fc40003f84270 */
[----:B------:R-:W-:Y:S02]  /*136d0*/  ISETP.GT.AND P2, PT, R8, 0x29, PT ;  /* 0x000000290800780c */ /* 0x000fe40003f44270 */
[----:B------:R-:W-:Y:S02]  /*136e0*/  IADD3 R72, P5, PT, R4, R72, RZ ;  /* 0x0000004804487210 */ /* 0x000fe40007fbe0ff */
[----:B------:R-:W-:-:S03]  /*136f0*/  PRMT R55, RZ, 0x7610, R55 ;  /* 0x00007610ff377816 */ /* 0x000fc60000000037 */
[----:B------:R-:W-:-:S04]  /*13700*/  IMAD.X R77, R0, 0x1, R77, P5 ;  /* 0x00000001004d7824 */ /* 0x000fc800028e064d */
[----:B------:R-:W-:Y:S01]  /*13710*/  @P4 IMAD.MOV.U32 R6, RZ, RZ, R75 ;  /* 0x000000ffff064224 */ /* 0x000fe200078e004b */
[----:B------:R-:W-:Y:S01]  /*13720*/  STL [R1+0x580], R72 ;  /* 0x0005804801007387 */ /* 0x000fe20000100800 */
[----:B------:R-:W-:Y:S01]  /*13730*/  PRMT R17, RZ, 0x7610, R17 ;  /* 0x00007610ff117816 */ /* 0x000fe20000000011 */
[----:B--2---:R-:W-:-:S05]  /*13740*/  IMAD.X R7, R0, 0x1, R7, P6 ;  /* 0x0000000100077824 */ /* 0x004fca00030e0607 */
[----:B------:R0:W-:Y:S04]  /*13750*/  STL [R1+0x574], R7 ;  /* 0x0005740701007387 */ /* 0x0001e80000100800 */
[----:B------:R0:W2:Y:S04]  /*13760*/  @P4 LDG.E.U8 R55, desc[UR18][R6.64] ;  /* 0x0000001206374981 */ /* 0x0000a8000c1e1100 */
[----:B------:R-:W2:Y:S01]  /*13770*/  LDL.LU R75, [R1+0xd00] ;  /* 0x000d0000014b7983 */ /* 0x000ea20000300800 */
[----:B0-----:R-:W-:Y:S02]  /*13780*/  IMAD.MOV.U32 R7, RZ, RZ, R77 ;  /* 0x000000ffff077224 */ /* 0x001fe400078e004d */
[----:B------:R-:W-:Y:S01]  /*13790*/  @P2 IMAD.MOV.U32 R6, RZ, RZ, R72 ;  /* 0x000000ffff062224 */ /* 0x000fe200078e0048 */
[----:B------:R0:W-:Y:S04]  /*137a0*/  STL [R1+0x57c], R77 ;  /* 0x00057c4d01007387 */ /* 0x0001e80000100800 */
[----:B------:R1:W2:Y:S04]  /*137b0*/  @P2 LDG.E.U8 R17, desc[UR18][R6.64] ;  /* 0x0000001206112981 */ /* 0x0002a8000c1e1100 */
[----:B0-----:R-:W2:Y:S04]  /*137c0*/  LDL.LU R77, [R1+0xcfc] ;  /* 0x000cfc00014d7983 */ /* 0x001ea80000300800 */
[----:B------:R-:W2:Y:S04]  /*137d0*/  LDL.LU R72, [R1+0x5b8] ;  /* 0x0005b80001487983 */ /* 0x000ea80000300800 */
[----:B------:R-:W2:Y:S01]  /*137e0*/  LDL.LU R7, [R1+0x59c] ;  /* 0x00059c0001077983 */ /* 0x000ea20000300800 */
[----:B------:R-:W-:-:S02]  /*137f0*/  ISETP.GT.AND P3, PT, R8, 0x2a, PT ;  /* 0x0000002a0800780c */ /* 0x000fc40003f64270 */
[----:B------:R-:W-:Y:S02]  /*13800*/  IADD3 R78, P4, PT, R4, R78, RZ ;  /* 0x0000004e044e7210 */ /* 0x000fe40007f9e0ff */
[----:B------:R-:W-:-:S03]  /*13810*/  PRMT R11, RZ, 0x7610, R11 ;  /* 0x00007610ff0b7816 */ /* 0x000fc6000000000b */
[----:B------:R0:W-:Y:S06]  /*13820*/  STL [R1+0x5a0], R78 ;  /* 0x0005a04e01007387 */ /* 0x0001ec0000100800 */
[----:B-1----:R-:W-:Y:S02]  /*13830*/  @P3 IMAD.MOV.U32 R6, RZ, RZ, R78 ;  /* 0x000000ffff063224 */ /* 0x002fe400078e004e */
[----:B--2---:R-:W-:-:S05]  /*13840*/  IMAD.X R7, R0, 0x1, R7, P4 ;  /* 0x0000000100077824 */ /* 0x004fca00020e0607 */
[----:B------:R1:W-:Y:S04]  /*13850*/  STL [R1+0x59c], R7 ;  /* 0x00059c0701007387 */ /* 0x0003e80000100800 */
[----:B0-----:R-:W2:Y:S04]  /*13860*/  LDL.LU R78, [R1+0xcf8] ;  /* 0x000cf800014e7983 */ /* 0x001ea80000300800 */
[----:B------:R0:W2:Y:S04]  /*13870*/  @P3 LDG.E.U8 R11, desc[UR18][R6.64] ;  /* 0x00000012060b3981 */ /* 0x0000a8000c1e1100 */
[----:B-1----:R-:W2:Y:S01]  /*13880*/  LDL.LU R7, [R1+0x5a4] ;  /* 0x0005a40001077983 */ /* 0x002ea20000300800 */
[----:B------:R-:W-:-:S02]  /*13890*/  ISETP.GT.AND P5, PT, R8, 0x2b, PT ;  /* 0x0000002b0800780c */ /* 0x000fc40003fa4270 */
[----:B----4-:R-:W-:Y:S02]  /*138a0*/  IADD3 R9, P2, PT, R4, R9, RZ ;  /* 0x0000000904097210 */ /* 0x010fe40007f5e0ff */
[----:B------:R-:W-:-:S03]  /*138b0*/  PRMT R49, RZ, 0x7610, R49 ;  /* 0x00007610ff317816 */ /* 0x000fc60000000031 */
[----:B------:R1:W-:Y:S06]  /*138c0*/  STL [R1+0x5a8], R9 ;  /* 0x0005a80901007387 */ /* 0x0003ec0000100800 */
[----:B0-----:R-:W-:Y:S02]  /*138d0*/  @P5 IMAD.MOV.U32 R6, RZ, RZ, R9 ;  /* 0x000000ffff065224 */ /* 0x001fe400078e0009 */
[----:B--2---:R-:W-:-:S05]  /*138e0*/  IMAD.X R7, R0, 0x1, R7, P2 ;  /* 0x0000000100077824 */ /* 0x004fca00010e0607 */
[----:B------:R0:W-:Y:S04]  /*138f0*/  STL [R1+0x5a4], R7 ;  /* 0x0005a40701007387 */ /* 0x0001e80000100800 */
[----:B-1----:R-:W2:Y:S04]  /*13900*/  LDL.LU R9, [R1+0x5c0] ;  /* 0x0005c00001097983 */ /* 0x002ea80000300800 */
[----:B------:R1:W4:Y:S04]  /*13910*/  @P5 LDG.E.U8 R49, desc[UR18][R6.64] ;  /* 0x0000001206315981 */ /* 0x000328000c1e1100 */
[----:B------:R-:W2:Y:S04]  /*13920*/  LDL.LU R6, [R1+0x5ac] ;  /* 0x0005ac0001067983 */ /* 0x000ea80000300800 */
[----:B0-----:R-:W1:Y:S01]  /*13930*/  LDL.LU R7, [R1+0x5b0] ;  /* 0x0005b00001077983 */ /* 0x001e620000300800 */
[----:B------:R-:W-:-:S02]  /*13940*/  ISETP.GT.AND P3, PT, R8, 0x2c, PT ;  /* 0x0000002c0800780c */ /* 0x000fc40003f64270 */
[----:B------:R-:W-:Y:S02]  /*13950*/  PRMT R40, RZ, 0x7610, R40 ;  /* 0x00007610ff287816 */ /* 0x000fe40000000028 */
[----:B-1----:R-:W-:-:S05]  /*13960*/  IADD3 R7, P2, PT, R4, R7, RZ ;  /* 0x0000000704077210 */ /* 0x002fca0007f5e0ff */
[----:B--2---:R-:W-:Y:S01]  /*13970*/  IMAD.X R6, R0, 0x1, R6, P2 ;  /* 0x0000000100067824 */ /* 0x004fe200010e0606 */
[----:B------:R0:W-:Y:S04]  /*13980*/  STL [R1+0x5b0], R7 ;  /* 0x0005b00701007387 */ /* 0x0001e80000100800 */
[----:B------:R1:W-:Y:S01]  /*13990*/  STL [R1+0x5ac], R6 ;  /* 0x0005ac0601007387 */ /* 0x0003e20000100800 */
[----:B0-----:R-:W-:-:S04]  /*139a0*/  @P3 LOP3.LUT R7, R7, R6, RZ, 0x3c, !PT ;  /* 0x0000000607073212 */ /* 0x001fc800078e3cff */
[----:B-1----:R-:W-:-:S04]  /*139b0*/  @P3 LOP3.LUT R6, R7, R6, RZ, 0x3c, !PT ;  /* 0x0000000607063212 */ /* 0x002fc800078e3cff */
[----:B------:R-:W-:-:S05]  /*139c0*/  @P3 LOP3.LUT R7, R7, R6, RZ, 0x3c, !PT ;  /* 0x0000000607073212 */ /* 0x000fca00078e3cff */
[----:B------:R0:W2:Y:S04]  /*139d0*/  @P3 LDG.E.U8 R40, desc[UR18][R6.64] ;  /* 0x0000001206283981 */ /* 0x0000a8000c1e1100 */
[----:B------:R-:W2:Y:S01]  /*139e0*/  LDL.LU R7, [R1+0x5b4] ;  /* 0x0005b40001077983 */ /* 0x000ea20000300800 */
[----:B------:R-:W-:Y:S02]  /*139f0*/  ISETP.GT.AND P3, PT, R8, 0x2d, PT ;  /* 0x0000002d0800780c */ /* 0x000fe40003f64270 */
[----:B------:R-:W-:Y:S02]  /*13a00*/  IADD3 R72, P2, PT, R4, R72, RZ ;  /* 0x0000004804487210 */ /* 0x000fe40007f5e0ff */
[----:B------:R-:W-:-:S03]  /*13a10*/  PRMT R64, RZ, 0x7610, R64 ;  /* 0x00007610ff407816 */ /* 0x000fc60000000040 */
[----:B------:R1:W-:Y:S06]  /*13a20*/  STL [R1+0x5b8], R72 ;  /* 0x0005b84801007387 */ /* 0x0003ec0000100800 */
[----:B0-----:R-:W-:Y:S02]  /*13a30*/  @P3 IMAD.MOV.U32 R6, RZ, RZ, R72 ;  /* 0x000000ffff063224 */ /* 0x001fe400078e0048 */
[----:B--2---:R-:W-:-:S05]  /*13a40*/  IMAD.X R7, R0, 0x1, R7, P2 ;  /* 0x0000000100077824 */ /* 0x004fca00010e0607 */
[----:B------:R0:W-:Y:S04]  /*13a50*/  STL [R1+0x5b4], R7 ;  /* 0x0005b40701007387 */ /* 0x0001e80000100800 */
[----:B-1----:R-:W2:Y:S04]  /*13a60*/  LDL.LU R72, [R1+0x5d8] ;  /* 0x0005d80001487983 */ /* 0x002ea80000300800 */
[----:B------:R1:W2:Y:S04]  /*13a70*/  @P3 LDG.E.U8 R64, desc[UR18][R6.64] ;  /* 0x0000001206403981 */ /* 0x0002a8000c1e1100 */
[----:B0-----:R-:W2:Y:S01]  /*13a80*/  LDL.LU R7, [R1+0x5bc] ;  /* 0x0005bc0001077983 */ /* 0x001ea20000300800 */
[----:B------:R-:W-:-:S02]  /*13a90*/  ISETP.GT.AND P3, PT, R8, 0x2e, PT ;  /* 0x0000002e0800780c */ /* 0x000fc40003f64270 */
[----:B------:R-:W-:Y:S02]  /*13aa0*/  IADD3 R9, P2, PT, R4, R9, RZ ;  /* 0x0000000904097210 */ /* 0x000fe40007f5e0ff */
[----:B------:R-:W-:-:S09]  /*13ab0*/  PRMT R76, RZ, 0x7610, R76 ;  /* 0x00007610ff4c7816 */ /* 0x000fd2000000004c */
[----:B-1----:R-:W-:Y:S02]  /*13ac0*/  @P3 IMAD.MOV.U32 R6, RZ, RZ, R9 ;  /* 0x000000ffff063224 */ /* 0x002fe400078e0009 */
[----:B--2---:R-:W-:-:S05]  /*13ad0*/  IMAD.X R7, R0, 0x1, R7, P2 ;  /* 0x0000000100077824 */ /* 0x004fca00010e0607 */
[----:B------:R-:W2:Y:S04]  /*13ae0*/  @P3 LDG.E.U8 R76, desc[UR18][R6.64] ;  /* 0x00000012064c3981 */ /* 0x000ea8000c1e1100 */
[----:B------:R0:W-:Y:S04]  /*13af0*/  STL [R1+0x5c0], R9 ;  /* 0x0005c00901007387 */ /* 0x0001e80000100800 */
[----:B------:R-:W-:Y:S04]  /*13b00*/  STL [R1+0x5bc], R7 ;  /* 0x0005bc0701007387 */ /* 0x000fe80000100800 */
[----:B0-----:R-:W3:Y:S04]  /*13b10*/  LDL.LU R9, [R1+0x5e0] ;  /* 0x0005e00001097983 */ /* 0x001ee80000300800 */
[----:B--2---:R0:W-:Y:S04]  /*13b20*/  STL [R1], R76 ;  /* 0x0000004c01007387 */ /* 0x0041e80000100800 */
[----:B0-----:R-:W2:Y:S04]  /*13b30*/  LDL.LU R76, [R1+0xcf4] ;  /* 0x000cf400014c7983 */ /* 0x001ea80000300800 */
[----:B------:R-:W2:Y:S04]  /*13b40*/  LDL.LU R6, [R1+0x584] ;  /* 0x0005840001067983 */ /* 0x000ea80000300800 */
[----:B------:R-:W2:Y:S01]  /*13b50*/  LDL.LU R7, [R1+0x588] ;  /* 0x0005880001077983 */ /* 0x000ea20000300800 */
[----:B------:R-:W-:-:S02]  /*13b60*/  ISETP.GT.AND P3, PT, R8, 0x2f, PT ;  /* 0x0000002f0800780c */ /* 0x000fc40003f64270 */
[----:B------:R-:W-:Y:S02]  /*13b70*/  PRMT R74, RZ, 0x7610, R74 ;  /* 0x00007610ff4a7816 */ /* 0x000fe4000000004a */
[----:B--2---:R-:W-:-:S05]  /*13b80*/  IADD3 R7, P2, PT, R4, R7, RZ ;  /* 0x0000000704077210 */ /* 0x004fca0007f5e0ff */
[----:B------:R-:W-:Y:S01]  /*13b90*/  IMAD.X R6, R0, 0x1, R6, P2 ;  /* 0x0000000100067824 */ /* 0x000fe200010e0606 */
[----:B------:R0:W-:Y:S04]  /*13ba0*/  STL [R1+0x588], R7 ;  /* 0x0005880701007387 */ /* 0x0001e80000100800 */
[----:B------:R1:W-:Y:S01]  /*13bb0*/  STL [R1+0x584], R6 ;  /* 0x0005840601007387 */ /* 0x0003e20000100800 */
[----:B0-----:R-:W-:-:S04]  /*13bc0*/  @P3 LOP3.LUT R7, R7, R6, RZ, 0x3c, !PT ;  /* 0x0000000607073212 */ /* 0x001fc800078e3cff */
[----:B-1----:R-:W-:-:S04]  /*13bd0*/  @P3 LOP3.LUT R6, R7, R6, RZ, 0x3c, !PT ;  /* 0x0000000607063212 */ /* 0x002fc800078e3cff */
[----:B------:R-:W-:-:S05]  /*13be0*/  @P3 LOP3.LUT R7, R7, R6, RZ, 0x3c, !PT ;  /* 0x0000000607073212 */ /* 0x000fca00078e3cff */
[----:B------:R-:W2:Y:S01]  /*13bf0*/  @P3 LDG.E.U8 R74, desc[UR18][R6.64] ;  /* 0x00000012064a3981 */ /* 0x000ea2000c1e1100 */
[----:B------:R-:W-:Y:S02]  /*13c00*/  ISETP.GT.AND P3, PT, R8, 0x30, PT ;  /* 0x000000300800780c */ /* 0x000fe40003f64270 */
[----:B------:R-:W-:Y:S01]  /*13c10*/  IADD3 R72, P2, PT, R4, R72, RZ ;  /* 0x0000004804487210 */ /* 0x000fe20007f5e0ff */
[----:B--2---:R0:W-:Y:S04]  /*13c20*/  STL [R1+0x10], R74 ;  /* 0x0000104a01007387 */ /* 0x0041e80000100800 */
[----:B0-----:R-:W2:Y:S04]  /*13c30*/  LDL.LU R74, [R1+0xcf0] ;  /* 0x000cf000014a7983 */ /* 0x001ea80000300800 */
[----:B------:R-:W2:Y:S01]  /*13c40*/  LDL.LU R7, [R1+0x5c4] ;  /* 0x0005c40001077983 */ /* 0x000ea20000300800 */
[----:B------:R-:W-:Y:S01]  /*13c50*/  PRMT R47, RZ, 0x7610, R47 ;  /* 0x00007610ff2f7816 */ /* 0x000fe2000000002f */
[----:B------:R-:W-:-:S02]  /*13c60*/  @P3 IMAD.MOV.U32 R6, RZ, RZ, R72 ;  /* 0x000000ffff063224 */ /* 0x000fc400078e0048 */
[----:B------:R0:W-:Y:S01]  /*13c70*/  STL [R1+0x5d8], R72 ;  /* 0x0005d84801007387 */ /* 0x0001e20000100800 */
[----:B--2---:R-:W-:-:S05]  /*13c80*/  IMAD.X R7, R0, 0x1, R7, P2 ;  /* 0x0000000100077824 */ /* 0x004fca00010e0607 */
[----:B------:R1:W-:Y:S04]  /*13c90*/  STL [R1+0x5c4], R7 ;  /* 0x0005c40701007387 */ /* 0x0003e80000100800 */
[----:B0-----:R-:W2:Y:S04]  /*13ca0*/  LDL.LU R72, [R1+0x5e8] ;  /* 0x0005e80001487983 */ /* 0x001ea80000300800 */
[----:B------:R0:W2:Y:S04]  /*13cb0*/  @P3 LDG.E.U8 R47, desc[UR18][R6.64] ;  /* 0x00000012062f3981 */ /* 0x0000a8000c1e1100 */
[----:B-1----:R-:W2:Y:S01]  /*13cc0*/  LDL.LU R7, [R1+0x5dc] ;  /* 0x0005dc0001077983 */ /* 0x002ea20000300800 */
[----:B------:R-:W-:-:S02]  /*13cd0*/  ISETP.GT.AND P3, PT, R8, 0x31, PT ;  /* 0x000000310800780c */ /* 0x000fc40003f64270 */
[----:B---3--:R-:W-:Y:S02]  /*13ce0*/  IADD3 R9, P2, PT, R4, R9, RZ ;  /* 0x0000000904097210 */ /* 0x008fe40007f5e0ff */
[----:B------:R-:W-:-:S03]  /*13cf0*/  PRMT R16, RZ, 0x7610, R16 ;  /* 0x00007610ff107816 */ /* 0x000fc60000000010 */
[----:B------:R1:W-:Y:S06]  /*13d00*/  STL [R1+0x5e0], R9 ;  /* 0x0005e00901007387 */ /* 0x0003ec0000100800 */
[----:B0-----:R-:W-:Y:S02]  /*13d10*/  @P3 IMAD.MOV.U32 R6, RZ, RZ, R9 ;  /* 0x000000ffff063224 */ /* 0x001fe400078e0009 */
[----:B--2---:R-:W-:-:S05]  /*13d20*/  IMAD.X R7, R0, 0x1, R7, P2 ;  /* 0x0000000100077824 */ /* 0x004fca00010e0607 */
[----:B------:R0:W-:Y:S04]  /*13d30*/  STL [R1+0x5dc], R7 ;  /* 0x0005dc0701007387 */ /* 0x0001e80000100800 */
[----:B-1----:R-:W2:Y:S04]  /*13d40*/  LDL.LU R9, [R1+0x5f0] ;  /* 0x0005f00001097983 */ /* 0x002ea80000300800 */
[----:B------:R1:W3:Y:S04]  /*13d50*/  @P3 LDG.E.U8 R16, desc[UR18][R6.64] ;  /* 0x0000001206103981 */ /* 0x0002e8000c1e1100 */
[----:B0-----:R-:W2:Y:S01]  /*13d60*/  LDL.LU R7, [R1+0x5e4] ;  /* 0x0005e40001077983 */ /* 0x001ea20000300800 */
[----:B------:R-:W-:-:S02]  /*13d70*/  ISETP.GT.AND P3, PT, R8, RZ, PT ;  /* 0x000000ff0800720c */ /* 0x000fc40003f64270 */
[----:B------:R-:W-:Y:S02]  /*13d80*/  IADD3 R2, P2, PT, R4, R2, RZ ;  /* 0x0000000204027210 */ /* 0x000fe40007f5e0ff */
[----:B------:R-:W-:-:S03]  /*13d90*/  PRMT R60, RZ, 0x7610, R60 ;  /* 0x00007610ff3c7816 */ /* 0x000fc6000000003c */
[----:B------:R-:W-:-:S06]  /*13da0*/  IMAD.X R3, R0, 0x1, R3, P2 ;  /* 0x0000000100037824 */ /* 0x000fcc00010e0603 */
[----:B------:R-:W3:Y:S01]  /*13db0*/  @P3 LDG.E.U8 R60, desc[UR18][R2.64] ;  /* 0x00000012023c3981 */ /* 0x000ee2000c1e1100 */
[----:B------:R-:W-:Y:S02]  /*13dc0*/  ISETP.GT.AND P3, PT, R8, 0x32, PT ;  /* 0x000000320800780c */ /* 0x000fe40003f64270 */
[----:B------:R-:W-:Y:S02]  /*13dd0*/  IADD3 R72, P2, PT, R4, R72, RZ ;  /* 0x0000004804487210 */ /* 0x000fe40007f5e0ff */
[----:B------:R-:W-:Y:S01]  /*13de0*/  PRMT R10, RZ, 0x7610, R10 ;  /* 0x00007610ff0a7816 */ /* 0x000fe2000000000a */
[----:B------:R-:W-:Y:S04]  /*13df0*/  STL [R1+0xcdc], R2 ;  /* 0x000cdc0201007387 */ /* 0x000fe80000100800 */
[----:B------:R-:W-:Y:S04]  /*13e00*/  STL [R1+0xcd8], R3 ;  /* 0x000cd80301007387 */ /* 0x000fe80000100800 */
[----:B-1----:R-:W-:Y:S01]  /*13e10*/  @P3 IMAD.MOV.U32 R6, RZ, RZ, R72 ;  /* 0x000000ffff063224 */ /* 0x002fe200078e0048 */
[----:B------:R0:W-:Y:S01]  /*13e20*/  STL [R1+0x5e8], R72 ;  /* 0x0005e84801007387 */ /* 0x0001e20000100800 */
[----:B--2---:R-:W-:-:S05]  /*13e30*/  IMAD.X R7, R0, 0x1, R7, P2 ;  /* 0x0000000100077824 */ /* 0x004fca00010e0607 */
[----:B------:R1:W-:Y:S04]  /*13e40*/  STL [R1+0x5e4], R7 ;  /* 0x0005e40701007387 */ /* 0x0003e80000100800 */
[----:B0-----:R-:W2:Y:S04]  /*13e50*/  LDL.LU R72, [R1+0x600] ;  /* 0x0006000001487983 */ /* 0x001ea80000300800 */
[----:B------:R0:W2:Y:S04]  /*13e60*/  @P3 LDG.E.U8 R10, desc[UR18][R6.64] ;  /* 0x00000012060a3981 */ /* 0x0000a8000c1e1100 */
[----:B-1----:R-:W2:Y:S01]  /*13e70*/  LDL.LU R7, [R1+0x5ec] ;  /* 0x0005ec0001077983 */ /* 0x002ea20000300800 */
[----:B------:R-:W-:-:S02]  /*13e80*/  ISETP.GT.AND P3, PT, R8, 0x33, PT ;  /* 0x000000330800780c */ /* 0x000fc40003f64270 */
        /* <DEDUP_REMOVED lines=40> */
[----:B------:R-:W2:Y:S04]  /*14110*/  LDL.LU R6, [R1+0x5c8] ;  /* 0x0005c80001067983 */ /* 0x000ea80000300800 */
[----:B-1----:R-:W0:Y:S01]  /*14120*/  LDL.LU R7, [R1+0x5cc] ;  /* 0x0005cc0001077983 */ /* 0x002e220000300800 */
[----:B------:R-:W-:-:S02]  /*14130*/  ISETP.GT.AND P3, PT, R8, 0x36, PT ;  /* 0x000000360800780c */ /* 0x000fc40003f64270 */
[----:B------:R-:W-:Y:S02]  /*14140*/  PRMT R62, RZ, 0x7610, R62 ;  /* 0x00007610ff3e7816 */ /* 0x000fe4000000003e */
[----:B0-----:R-:W-:-:S05]  /*14150*/  IADD3 R7, P2, PT, R4, R7, RZ ;  /* 0x0000000704077210 */ /* 0x001fca0007f5e0ff */
        /* <DEDUP_REMOVED lines=17> */
[----:B0-----:R-:W3:Y:S01]  /*14270*/  LDL.LU R7, [R1+0x60c] ;  /* 0x00060c0001077983 */ /* 0x001ee20000300800 */
[----:B------:R-:W-:-:S02]  /*14280*/  ISETP.GT.AND P3, PT, R8, 0x39, PT ;  /* 0x000000390800780c */ /* 0x000fc40003f64270 */
[----:B------:R-:W-:Y:S02]  /*14290*/  IADD3 R9, P2, PT, R4, R9, RZ ;  /* 0x0000000904097210 */ /* 0x000fe40007f5e0ff */
[----:B------:R-:W-:-:S09]  /*142a0*/  PRMT R15, RZ, 0x7610, R15 ;  /* 0x00007610ff0f7816 */ /* 0x000fd2000000000f */
[----:B-1----:R-:W-:Y:S01]  /*142b0*/  @P3 IMAD.MOV.U32 R6, RZ, RZ, R9 ;  /* 0x000000ffff063224 */ /* 0x002fe200078e0009 */
[----:B--2---:R0:W-:Y:S01]  /*142c0*/  STL [R1+0xce0], R3 ;  /* 0x000ce00301007387 */ /* 0x0041e20000100800 */
[----:B---3--:R-:W-:-:S03]  /*142d0*/  IMAD.X R7, R0, 0x1, R7, P2 ;  /* 0x0000000100077824 */ /* 0x008fc600010e0607 */
[----:B0-----:R-:W2:Y:S04]  /*142e0*/  LDL.LU R3, [R1+0x61c] ;  /* 0x00061c0001037983 */ /* 0x001ea80000300800 */
[----:B------:R0:W-:Y:S04]  /*142f0*/  STL [R1+0x610], R9 ;  /* 0x0006100901007387 */ /* 0x0001e80000100800 */
[----:B------:R1:W-:Y:S04]  /*14300*/  STL [R1+0x60c], R7 ;  /* 0x00060c0701007387 */ /* 0x0003e80000100800 */
[----:B------:R3:W2:Y:S04]  /*14310*/  @P3 LDG.E.U8 R15, desc[UR18][R6.64] ;  /* 0x00000012060f3981 */ /* 0x0006a8000c1e1100 */
[----:B0-----:R-:W2:Y:S04]  /*14320*/  LDL.LU R9, [R1+0x628] ;  /* 0x0006280001097983 */ /* 0x001ea80000300800 */
[----:B------:R-:W2:Y:S04]  /*14330*/  LDL.LU R6, [R1+0x614] ;  /* 0x0006140001067983 */ /* 0x000ea80000300800 */
[----:B-1----:R-:W3:Y:S01]  /*14340*/  LDL.LU R7, [R1+0x618] ;  /* 0x0006180001077983 */ /* 0x002ee20000300800 */
[----:B------:R-:W-:-:S02]  /*14350*/  ISETP.GT.AND P3, PT, R8, 0x3a, PT ;  /* 0x0000003a0800780c */ /* 0x000fc40003f64270 */
[----:B------:R-:W-:Y:S02]  /*14360*/  PRMT R46, RZ, 0x7610, R46 ;  /* 0x00007610ff2e7816 */ /* 0x000fe4000000002e */
[----:B------:R-:W-:Y:S02]  /*14370*/  PRMT R43, RZ, 0x7610, R43 ;  /* 0x00007610ff2b7816 */ /* 0x000fe4000000002b */
[----:B---3--:R-:W-:-:S05]  /*14380*/  IADD3 R7, P2, PT, R4, R7, RZ ;  /* 0x0000000704077210 */ /* 0x008fca0007f5e0ff */
[----:B--2---:R-:W-:Y:S01]  /*14390*/  IMAD.X R6, R0, 0x1, R6, P2 ;  /* 0x0000000100067824 */ /* 0x004fe200010e0606 */
[----:B------:R0:W-:Y:S04]  /*143a0*/  STL [R1+0x618], R7 ;  /* 0x0006180701007387 */ /* 0x0001e80000100800 */
[----:B------:R1:W-:Y:S01]  /*143b0*/  STL [R1+0x614], R6 ;  /* 0x0006140601007387 */ /* 0x0003e20000100800 */
[----:B0-----:R-:W-:-:S04]  /*143c0*/  @P3 LOP3.LUT R7, R7, R6, RZ, 0x3c, !PT ;  /* 0x0000000607073212 */ /* 0x001fc800078e3cff */
[----:B-1----:R-:W-:-:S04]  /*143d0*/  @P3 LOP3.LUT R6, R7, R6, RZ, 0x3c, !PT ;  /* 0x0000000607063212 */ /* 0x002fc800078e3cff */
[----:B------:R-:W-:-:S05]  /*143e0*/  @P3 LOP3.LUT R7, R7, R6, RZ, 0x3c, !PT ;  /* 0x0000000607073212 */ /* 0x000fca00078e3cff */
[----:B------:R0:W2:Y:S01]  /*143f0*/  @P3 LDG.E.U8 R46, desc[UR18][R6.64] ;  /* 0x00000012062e3981 */ /* 0x0000a2000c1e1100 */
[----:B------:R-:W-:Y:S02]  /*14400*/  ISETP.GT.AND P3, PT, R8, 0x3b, PT ;  /* 0x0000003b0800780c */ /* 0x000fe40003f64270 */
[----:B------:R-:W-:-:S05]  /*14410*/  IADD3 R72, P2, PT, R4, R72, RZ ;  /* 0x0000004804487210 */ /* 0x000fca0007f5e0ff */
[----:B------:R-:W-:Y:S01]  /*14420*/  IMAD.X R3, R0, 0x1, R3, P2 ;  /* 0x0000000100037824 */ /* 0x000fe200010e0603 */
[----:B------:R1:W-:Y:S05]  /*14430*/  STL [R1+0x620], R72 ;  /* 0x0006204801007387 */ /* 0x0003ea0000100800 */
[----:B0-----:R-:W-:Y:S02]  /*14440*/  @P3 IMAD.MOV.U32 R6, RZ, RZ, R72 ;  /* 0x000000ffff063224 */ /* 0x001fe400078e0048 */
[----:B------:R-:W-:Y:S01]  /*14450*/  @P3 IMAD.MOV.U32 R7, RZ, RZ, R3 ;  /* 0x000000ffff073224 */ /* 0x000fe200078e0003 */
[----:B------:R0:W-:Y:S04]  /*14460*/  STL [R1+0x61c], R3 ;  /* 0x00061c0301007387 */ /* 0x0001e80000100800 */
[----:B-1----:R-:W3:Y:S04]  /*14470*/  LDL.LU R72, [R1+0x5d4] ;  /* 0x0005d40001487983 */ /* 0x002ee80000300800 */
[----:B------:R1:W2:Y:S04]  /*14480*/  @P3 LDG.E.U8 R43, desc[UR18][R6.64] ;  /* 0x00000012062b3981 */ /* 0x0002a8000c1e1100 */
[----:B0-----:R-:W2:Y:S04]  /*14490*/  LDL.LU R3, [R1+0x598] ;  /* 0x0005980001037983 */ /* 0x001ea80000300800 */
        /* <DEDUP_REMOVED lines=24> */
[----:B---3--:R-:W-:-:S05]  /*14620*/  IADD3 R72, P2, PT, R4, R72, RZ ;  /* 0x0000004804487210 */ /* 0x008fca0007f5e0ff */
[----:B------:R1:W-:Y:S06]  /*14630*/  STL [R1+0x5d4], R72 ;  /* 0x0005d44801007387 */ /* 0x0003ec0000100800 */
[----:B0-----:R-:W-:Y:S02]  /*14640*/  @P3 IMAD.MOV.U32 R6, RZ, RZ, R72 ;  /* 0x000000ffff063224 */ /* 0x001fe400078e0048 */
[----:B-1----:R-:W0:Y:S01]  /*14650*/  S2R R72, SR_TID.X ;  /* 0x0000000000487919 */ /* 0x002e220000002100 */
[----:B------:R-:W-:Y:S02]  /*14660*/  PRMT R30, RZ, 0x7610, R30 ;  /* 0x00007610ff1e7816 */ /* 0x000fe4000000001e */
[----:B------:R-:W-:-:S02]  /*14670*/  ISETP.GT.AND P4, PT, R8, 0x3f, PT ;  /* 0x0000003f0800780c */ /* 0x000fc40003f84270 */
[----:B------:R-:W-:Y:S02]  /*14680*/  PRMT R28, RZ, 0x7610, R28 ;  /* 0x00007610ff1c7816 */ /* 0x000fe4000000001c */
[----:B0-----:R-:W-:Y:S01]  /*14690*/  LOP3.LUT R72, R72, 0x3f, RZ, 0xc0, !PT ;  /* 0x0000003f48487812 */ /* 0x001fe200078ec0ff */
[----:B--2---:R-:W-:-:S05]  /*146a0*/  IMAD.X R7, R0, 0x1, R7, P2 ;  /* 0x0000000100077824 */ /* 0x004fca00010e0607 */
[----:B------:R0:W2:Y:S01]  /*146b0*/  @P3 LDG.E.U8 R30, desc[UR18][R6.64] ;  /* 0x00000012061e3981 */ /* 0x0000a2000c1e1100 */
[----:B------:R-:W-:-:S03]  /*146c0*/  IADD3 R3, P3, PT, R4, R3, RZ ;  /* 0x0000000304037210 */ /* 0x000fc60007f7e0ff */
[----:B------:R1:W-:Y:S02]  /*146d0*/  STL [R1+0x5d0], R7 ;  /* 0x0005d00701007387 */ /* 0x0003e40000100800 */
[----:B------:R-:W-:Y:S02]  /*146e0*/  IMAD.X R9, R0, 0x1, R9, P3 ;  /* 0x0000000100097824 */ /* 0x000fe400018e0609 */
[----:B------:R3:W-:Y:S01]  /*146f0*/  STL [R1+0xce4], R4 ;  /* 0x000ce40401007387 */ /* 0x0007e20000100800 */
[----:B------:R-:W-:Y:S01]  /*14700*/  ISETP.GE.AND P2, PT, R72, R8, PT ;  /* 0x000000084800720c */ /* 0x000fe20003f46270 */
[----:B0-----:R-:W-:Y:S02]  /*14710*/  @P4 IMAD.MOV.U32 R6, RZ, RZ, R3 ;  /* 0x000000ffff064224 */ /* 0x001fe400078e0003 */
[----:B-1----:R-:W-:Y:S01]  /*14720*/  @P4 IMAD.MOV.U32 R7, RZ, RZ, R9 ;  /* 0x000000ffff074224 */ /* 0x002fe200078e0009 */
[----:B---3--:R-:W3:Y:S04]  /*14730*/  LDL.LU R4, [R1+0x4c4] ;  /* 0x0004c40001047983 */ /* 0x008ee80000300800 */
[----:B------:R-:W-:Y:S04]  /*14740*/  STL [R1+0x598], R3 ;  /* 0x0005980301007387 */ /* 0x000fe80000100800 */
[----:B------:R-:W2:Y:S04]  /*14750*/  LDL.LU R72, [R1+0xcc] ;  /* 0x0000cc0001487983 */ /* 0x000ea80000300800 */
[----:B------:R-:W2:Y:S04]  /*14760*/  LDL.LU R8, [R1+0xc8] ;  /* 0x0000c80001087983 */ /* 0x000ea80000300800 */
[----:B------:R0:W-:Y:S04]  /*14770*/  STL [R1+0x594], R9 ;  /* 0x0005940901007387 */ /* 0x0001e80000100800 */
[----:B------:R1:W2:Y:S04]  /*14780*/  @P4 LDG.E.U8 R28, desc[UR18][R6.64] ;  /* 0x00000012061c4981 */ /* 0x0002a8000c1e1100 */
[----:B0-----:R-:W4:Y:S04]  /*14790*/  LDL.LU R9, [R1+0xe8] ;  /* 0x0000e80001097983 */ /* 0x001f280000300800 */
[----:B------:R-:W4:Y:S04]  /*147a0*/  LDL.LU R3, [R1+0xec] ;  /* 0x0000ec0001037983 */ /* 0x000f280000300800 */
[----:B------:R-:W4:Y:S01]  /*147b0*/  LDL.LU R7, [R1+0x4c0] ;  /* 0x0004c00001077983 */ /* 0x000f220000300800 */
[----:B------:R-:W-:-:S02]  /*147c0*/  SHF.R.S32.HI R0, RZ, 0x1f, R5 ;  /* 0x0000001fff007819 */ /* 0x000fc40000011405 */
[----:B------:R-:W-:Y:S02]  /*147d0*/  PRMT R2, RZ, 0x7610, R2 ;  /* 0x00007610ff027816 */ /* 0x000fe40000000002 */
[----:B------:R-:W-:Y:S02]  /*147e0*/  PRMT R27, RZ, 0x7610, R27 ;  /* 0x00007610ff1b7816 */ /* 0x000fe4000000001b */
[----:B------:R-:W-:Y:S01]  /*147f0*/  PRMT R26, RZ, 0x7610, R26 ;  /* 0x00007610ff1a7816 */ /* 0x000fe2000000001a */
[----:B------:R-:W-:Y:S01]  /*14800*/  BAR.SYNC.DEFER_BLOCKING 0x0 ;  /* 0x0000000000007b1d */ /* 0x000fe20000010000 */
[----:B---3--:R-:W-:-:S05]  /*14810*/  IADD3 R4, P3, PT, R5, R4, RZ ;  /* 0x0000000405047210 */ /* 0x008fca0007f7e0ff */
[----:B-1----:R-:W-:Y:S01]  /*14820*/  @!P2 IMAD.MOV.U32 R6, RZ, RZ, R4 ;  /* 0x000000ffff06a224 */ /* 0x002fe200078e0004 */
[----:B--2---:R-:W-:Y:S04]  /*14830*/  STL [R1+0xce8], R28 ;  /* 0x000ce81c01007387 */ /* 0x004fe80000100800 */
[----:B------:R0:W-:Y:S01]  /*14840*/  STL [R1+0x4c4], R4 ;  /* 0x0004c40401007387 */ /* 0x0001e20000100800 */
[----:B----4-:R-:W-:Y:S01]  /*14850*/  IMAD.X R7, R0, 0x1, R7, P3 ;  /* 0x0000000100077824 */ /* 0x010fe200018e0607 */
[----:B------:R-:W-:-:S04]  /*14860*/  IADD3 R72, P3, PT, R5, R72, RZ ;  /* 0x0000004805487210 */ /* 0x000fc80007f7e0ff */
[----:B------:R1:W2:Y:S01]  /*14870*/  @!P2 LDG.E.U8 R2, desc[UR18][R6.64] ;  /* 0x000000120602a981 */ /* 0x0002a2000c1e1100 */
[C---:B------:R-:W-:Y:S01]  /*14880*/  IMAD.X R8, R0.reuse, 0x1, R8, P3 ;  /* 0x0000000100087824 */ /* 0x040fe200018e0608 */
[----:B------:R-:W-:Y:S02]  /*14890*/  IADD3 R3, P3, PT, R5, R3, RZ ;  /* 0x0000000305037210 */ /* 0x000fe40007f7e0ff */
[----:B------:R3:W-:Y:S03]  /*148a0*/  STL [R1+0x4c0], R7 ;  /* 0x0004c00701007387 */ /* 0x0007e60000100800 */
[----:B------:R-:W-:Y:S01]  /*148b0*/  IMAD.X R9, R0, 0x1, R9, P3 ;  /* 0x0000000100097824 */ /* 0x000fe200018e0609 */
[----:B0-----:R-:W4:Y:S01]  /*148c0*/  LDL.LU R4, [R1+0x10c] ;  /* 0x00010c0001047983 */ /* 0x001f220000300800 */
[----:B-1----:R-:W-:Y:S02]  /*148d0*/  @!P2 IMAD.MOV.U32 R6, RZ, RZ, R72 ;  /* 0x000000ffff06a224 */ /* 0x002fe400078e0048 */
[----:B---3--:R-:W-:Y:S01]  /*148e0*/  @!P2 IMAD.MOV.U32 R7, RZ, RZ, R8 ;  /* 0x000000ffff07a224 */ /* 0x008fe200078e0008 */
[----:B------:R0:W-:Y:S04]  /*148f0*/  STL [R1+0xcc], R72 ;  /* 0x0000cc4801007387 */ /* 0x0001e80000100800 */
[----:B------:R1:W-:Y:S04]  /*14900*/  STL [R1+0xc8], R8 ;  /* 0x0000c80801007387 */ /* 0x0003e80000100800 */
[----:B------:R3:W2:Y:S04]  /*14910*/  @!P2 LDG.E.U8 R27, desc[UR18][R6.64] ;  /* 0x00000012061ba981 */ /* 0x0006a8000c1e1100 */
[----:B0-----:R-:W2:Y:S04]  /*14920*/  LDL.LU R72, [R1+0x12c] ;  /* 0x00012c0001487983 */ /* 0x001ea80000300800 */
[----:B-1----:R-:W2:Y:S01]  /*14930*/  LDL.LU R8, [R1+0x14c] ;  /* 0x00014c0001087983 */ /* 0x002ea20000300800 */
[----:B---3--:R-:W-:-:S02]  /*14940*/  @!P2 IMAD.MOV.U32 R6, RZ, RZ, R3 ;  /* 0x000000ffff06a224 */ /* 0x008fc400078e0003 */
[----:B------:R-:W-:Y:S01]  /*14950*/  @!P2 IMAD.MOV.U32 R7, RZ, RZ, R9 ;  /* 0x000000ffff07a224 */ /* 0x000fe200078e0009 */
[----:B------:R-:W-:Y:S04]  /*14960*/  STL [R1+0xec], R3 ;  /* 0x0000ec0301007387 */ /* 0x000fe80000100800 */
[----:B------:R0:W-:Y:S04]  /*14970*/  STL [R1+0xe8], R9 ;  /* 0x0000e80901007387 */ /* 0x0001e80000100800 */
[----:B------:R1:W3:Y:S04]  /*14980*/  @!P2 LDG.E.U8 R26, desc[UR18][R6.64] ;  /* 0x00000012061aa981 */ /* 0x0002e8000c1e1100 */
[----:B0-----:R-:W2:Y:S04]  /*14990*/  LDL.LU R9, [R1+0x148] ;  /* 0x0001480001097983 */ /* 0x001ea80000300800 */
[----:B------:R-:W2:Y:S04]  /*149a0*/  LDL.LU R28, [R1+0x168] ;  /* 0x00016800011c7983 */ /* 0x000ea80000300800 */
[----:B------:R-:W2:Y:S04]  /*149b0*/  LDL.LU R3, [R1+0x16c] ;  /* 0x00016c0001037983 */ /* 0x000ea80000300800 */
[----:B------:R-:W2:Y:S01]  /*149c0*/  LDL.LU R7, [R1+0x108] ;  /* 0x0001080001077983 */ /* 0x000ea20000300800 */
[----:B------:R-:W-:-:S02]  /*149d0*/  PRMT R25, RZ, 0x7610, R25 ;  /* 0x00007610ff197816 */ /* 0x000fc40000000019 */
[----:B----4-:R-:W-:-:S05]  /*149e0*/  IADD3 R4, P3, PT, R5, R4, RZ ;  /* 0x0000000405047210 */ /* 0x010fca0007f7e0ff */
[----:B-1----:R-:W-:Y:S01]  /*149f0*/  @!P2 IMAD.MOV.U32 R6, RZ, RZ, R4 ;  /* 0x000000ffff06a224 */ /* 0x002fe200078e0004 */
[----:B------:R0:W-:Y:S01]  /*14a00*/  STL [R1+0x10c], R4 ;  /* 0x00010c0401007387 */ /* 0x0001e20000100800 */
[----:B--2---:R-:W-:-:S05]  /*14a10*/  IMAD.X R7, R0, 0x1, R7, P3 ;  /* 0x0000000100077824 */ /* 0x004fca00018e0607 */
[----:B------:R1:W-:Y:S04]  /*14a20*/  STL [R1+0x108], R7 ;  /* 0x0001080701007387 */ /* 0x0003e80000100800 */
[----:B0-----:R-:W2:Y:S04]  /*14a30*/  LDL.LU R4, [R1+0x194] ;  /* 0x0001940001047983 */ /* 0x001ea80000300800 */
[----:B------:R0:W4:Y:S04]  /*14a40*/  @!P2 LDG.E.U8 R25, desc[UR18][R6.64] ;  /* 0x000000120619a981 */ /* 0x000128000c1e1100 */
[----:B-1----:R-:W2:Y:S01]  /*14a50*/  LDL.LU R7, [R1+0x128] ;  /* 0x0001280001077983 */ /* 0x002ea20000300800 */
[----:B------:R-:W-:-:S02]  /*14a60*/  IADD3 R72, P3, PT, R5, R72, RZ ;  /* 0x0000004805487210 */ /* 0x000fc40007f7e0ff */
[----:B------:R-:W-:-:S03]  /*14a70*/  PRMT R24, RZ, 0x7610, R24 ;  /* 0x00007610ff187816 */ /* 0x000fc60000000018 */
[----:B0-----:R-:W-:Y:S01]  /*14a80*/  @!P2 IMAD.MOV.U32 R6, RZ, RZ, R72 ;  /* 0x000000ffff06a224 */ /* 0x001fe200078e0048 */
[----:B------:R-:W-:Y:S01]  /*14a90*/  STL [R1+0x12c], R72 ;  /* 0x00012c4801007387 */ /* 0x000fe20000100800 */
[----:B--2---:R-:W-:Y:S01]  /*14aa0*/  IMAD.X R7, R0, 0x1, R7, P3 ;  /* 0x0000000100077824 */ /* 0x004fe200018e0607 */
[----:B------:R-:W-:-:S04]  /*14ab0*/  IADD3 R8, P3, PT, R5, R8, RZ ;  /* 0x0000000805087210 */ /* 0x000fc80007f7e0ff */
[----:B------:R0:W2:Y:S01]  /*14ac0*/  @!P2 LDG.E.U8 R24, desc[UR18][R6.64] ;  /* 0x000000120618a981 */ /* 0x0000a2000c1e1100 */
[C---:B------:R-:W-:Y:S01]  /*14ad0*/  IMAD.X R9, R0.reuse, 0x1, R9, P3 ;  /* 0x0000000100097824 */ /* 0x040fe200018e0609 */
[----:B------:R-:W-:Y:S02]  /*14ae0*/  IADD3 R3, P3, PT, R5, R3, RZ ;  /* 0x0000000305037210 */ /* 0x000fe40007f7e0ff */
[----:B------:R0:W-:Y:S03]  /*14af0*/  STL [R1+0x128], R7 ;  /* 0x0001280701007387 */ /* 0x0001e60000100800 */
[----:B------:R-:W-:Y:S01]  /*14b00*/  IMAD.X R28, R0, 0x1, R28, P3 ;  /* 0x00000001001c7824 */ /* 0x000fe200018e061c */
[----:B------:R1:W-:Y:S01]  /*14b10*/  STL [R1+0x14c], R8 ;  /* 0x00014c0801007387 */ /* 0x0003e20000100800 */
[----:B0-----:R-:W-:-:S03]  /*14b20*/  PRMT R7, RZ, 0x7610, R7 ;  /* 0x00007610ff077816 */ /* 0x001fc60000000007 */
[----:B------:R0:W-:Y:S01]  /*14b30*/  STL [R1+0x148], R9 ;  /* 0x0001480901007387 */ /* 0x0001e20000100800 */
[----:B------:R-:W-:-:S03]  /*14b40*/  PRMT R6, RZ, 0x7610, R6 ;  /* 0x00007610ff067816 */ /* 0x000fc60000000006 */
[----:B------:R-:W2:Y:S04]  /*14b50*/  LDL.LU R72, [R1+0x26c] ;  /* 0x00026c0001487983 */ /* 0x000ea80000300800 */
[----:B------:R1:W2:Y:S04]  /*14b60*/  @!P2 LDG.E.U8 R7, desc[UR18][R8.64] ;  /* 0x000000120807a981 */ /* 0x0002a8000c1e1100 */
[----:B------:R-:W-:Y:S01]  /*14b70*/  STL [R1+0x16c], R3 ;  /* 0x00016c0301007387 */ /* 0x000fe20000100800 */
[----:B-1----:R-:W-:Y:S02]  /*14b80*/  @!P2 IMAD.MOV.U32 R8, RZ, RZ, R3 ;  /* 0x000000ffff08a224 */ /* 0x002fe400078e0003 */
[----:B0-----:R-:W-:Y:S01]  /*14b90*/  @!P2 IMAD.MOV.U32 R9, RZ, RZ, R28 ;  /* 0x000000ffff09a224 */ /* 0x001fe200078e001c */
[----:B------:R0:W-:Y:S04]  /*14ba0*/  STL [R1+0x168], R28 ;  /* 0x0001681c01007387 */ /* 0x0001e80000100800 */
[----:B------:R1:W2:Y:S04]  /*14bb0*/  @!P2 LDG.E.U8 R6, desc[UR18][R8.64] ;  /* 0x000000120806a981 */ /* 0x0002a8000c1e1100 */
[----:B0-----:R-:W2:Y:S04]  /*14bc0*/  LDL.LU R28, [R1+0x284] ;  /* 0x00028400011c7983 */ /* 0x001ea80000300800 */
[----:B------:R-:W2:Y:S01]  /*14bd0*/  LDL.LU R9, [R1+0x190] ;  /* 0x0001900001097983 */ /* 0x000ea20000300800 */
[----:B------:R-:W-:-:S02]  /*14be0*/  IADD3 R4, P3, PT, R5, R4, RZ ;  /* 0x0000000405047210 */ /* 0x000fc40007f7e0ff */
[----:B------:R-:W-:-:S03]  /*14bf0*/  PRMT R88, RZ, 0x7610, R88 ;  /* 0x00007610ff587816 */ /* 0x000fc60000000058 */
[----:B-1----:R-:W-:Y:S01]  /*14c00*/  @!P2 IMAD.MOV.U32 R8, RZ, RZ, R4 ;  /* 0x000000ffff08a224 */ /* 0x002fe200078e0004 */
[----:B------:R0:W-:Y:S01]  /*14c10*/  STL [R1+0x194], R4 ;  /* 0x0001940401007387 */ /* 0x0001e20000100800 */
[----:B--2---:R-:W-:-:S05]  /*14c20*/  IMAD.X R9, R0, 0x1, R9, P3 ;  /* 0x0000000100097824 */ /* 0x004fca00018e0609 */
[----:B------:R1:W-:Y:S04]  /*14c30*/  STL [R1+0x190], R9 ;  /* 0x0001900901007387 */ /* 0x0003e80000100800 */
[----:B0-----:R-:W2:Y:S04]  /*14c40*/  LDL.LU R4, [R1+0x29c] ;  /* 0x00029c0001047983 */ /* 0x001ea80000300800 */
[----:B------:R0:W2:Y:S04]  /*14c50*/  @!P2 LDG.E.U8 R88, desc[UR18][R8.64] ;  /* 0x000000120858a981 */ /* 0x0000a8000c1e1100 */
[----:B-1----:R-:W2:Y:S01]  /*14c60*/  LDL.LU R9, [R1+0x1b0] ;  /* 0x0001b00001097983 */ /* 0x002ea20000300800 */
[----:B------:R-:W-:-:S02]  /*14c70*/  IADD3 R72, P3, PT, R5, R72, RZ ;  /* 0x0000004805487210 */ /* 0x000fc40007f7e0ff */
[----:B------:R-:W-:-:S03]  /*14c80*/  PRMT R86, RZ, 0x7610, R86 ;  /* 0x00007610ff567816 */ /* 0x000fc60000000056 */
[----:B0-----:R-:W-:Y:S01]  /*14c90*/  @!P2 IMAD.MOV.U32 R8, RZ, RZ, R72 ;  /* 0x000000ffff08a224 */ /* 0x001fe200078e0048 */
        /* <DEDUP_REMOVED lines=28> */
[----:B------:R-:W1:Y:S01]  /*14e60*/  S2R R3, SR_TID.X ;  /* 0x0000000000037919 */ /* 0x000e620000002100 */
[----:B--2---:R-:W-:-:S05]  /*14e70*/  IMAD.X R9, R0, 0x1, R9, P3 ;  /* 0x0000000100097824 */ /* 0x004fca00018e0609 */
[----:B------:R2:W-:Y:S04]  /*14e80*/  STL [R1+0x2b0], R9 ;  /* 0x0002b00901007387 */ /* 0x0005e80000100800 */
[----:B0-----:R-:W3:Y:S04]  /*14e90*/  LDL.LU R72, [R1+0x2f8] ;  /* 0x0002f80001487983 */ /* 0x001ee80000300800 */
[----:B------:R0:W3:Y:S04]  /*14ea0*/  @!P2 LDG.E.U8 R80, desc[UR18][R8.64] ;  /* 0x000000120850a981 */ /* 0x0000e8000c1e1100 */
[----:B--2---:R-:W2:Y:S01]  /*14eb0*/  LDL.LU R9, [R1+0x2c8] ;  /* 0x0002c80001097983 */ /* 0x004ea20000300800 */
[----:B-1----:R-:W-:-:S02]  /*14ec0*/  LOP3.LUT R3, R3, 0x7f, RZ, 0xc0, !PT ;  /* 0x0000007f03037812 */ /* 0x002fc400078ec0ff */
[----:B------:R-:W-:-:S03]  /*14ed0*/  IADD3 R28, P3, PT, R5, R28, RZ ;  /* 0x0000001c051c7210 */ /* 0x000fc60007f7e0ff */
[----:B------:R1:W-:Y:S02]  /*14ee0*/  STS.U8 [R3+UR8+0xa000], R60 ;  /* 0x00a0003c03007988 */ /* 0x0003e40008000008 */
[----:B0-----:R-:W-:Y:S02]  /*14ef0*/  @!P2 IMAD.MOV.U32 R8, RZ, RZ, R28 ;  /* 0x000000ffff08a224 */ /* 0x001fe400078e001c */
[----:B------:R0:W-:Y:S01]  /*14f00*/  STL [R1+0x2cc], R28 ;  /* 0x0002cc1c01007387 */ /* 0x0001e20000100800 */
[----:B-1----:R-:W-:Y:S01]  /*14f10*/  PRMT R60, RZ, 0x7610, R60 ;  /* 0x00007610ff3c7816 */ /* 0x002fe2000000003c */
[----:B--2---:R-:W-:-:S05]  /*14f20*/  IMAD.X R9, R0, 0x1, R9, P3 ;  /* 0x0000000100097824 */ /* 0x004fca00018e0609 */
[----:B------:R1:W-:Y:S04]  /*14f30*/  STL [R1+0x2c8], R9 ;  /* 0x0002c80901007387 */ /* 0x0003e80000100800 */
[----:B0-----:R-:W2:Y:S04]  /*14f40*/  LDL.LU R28, [R1+0x314] ;  /* 0x00031400011c7983 */ /* 0x001ea80000300800 */
[----:B------:R0:W2:Y:S04]  /*14f50*/  @!P2 LDG.E.U8 R60, desc[UR18][R8.64] ;  /* 0x00000012083ca981 */ /* 0x0000a8000c1e1100 */
[----:B------:R-:W2:Y:S04]  /*14f60*/  LDL.LU R8, [R1+0x2e0] ;  /* 0x0002e00001087983 */ /* 0x000ea80000300800 */
[----:B-1----:R-:W0:Y:S04]  /*14f70*/  LDL.LU R9, [R1+0x2e4] ;  /* 0x0002e40001097983 */ /* 0x002e280000300800 */
[----:B------:R1:W-:Y:S04]  /*14f80*/  STS.U8 [R3+UR8+0xa400], R59 ;  /* 0x00a4003b03007988 */ /* 0x0003e80008000008 */
[----:B------:R3:W-:Y:S01]  /*14f90*/  STS.U8 [R3+UR8+0xa800], R58 ;  /* 0x00a8003a03007988 */ /* 0x0007e20008000008 */
[----:B-1----:R-:W-:-:S03]  /*14fa0*/  PRMT R59, RZ, 0x7610, R59 ;  /* 0x00007610ff3b7816 */ /* 0x002fc6000000003b */
[----:B------:R-:W-:Y:S01]  /*14fb0*/  STS.U8 [R3+UR8+0xac00], R57 ;  /* 0x00ac003903007988 */ /* 0x000fe20008000008 */
[----:B---3--:R-:W-:-:S03]  /*14fc0*/  PRMT R58, RZ, 0x7610, R58 ;  /* 0x00007610ff3a7816 */ /* 0x008fc6000000003a */
[----:B------:R-:W-:Y:S04]  /*14fd0*/  STS.U8 [R3+UR8+0xb000], R56 ;  /* 0x00b0003803007988 */ /* 0x000fe80008000008 */
[----:B------:R-:W-:Y:S04]  /*14fe0*/  STS.U8 [R3+UR8+0xb400], R55 ;  /* 0x00b4003703007988 */ /* 0x000fe80008000008 */
[----:B------:R-:W-:Y:S01]  /*14ff0*/  STS.U8 [R3+UR8+0xb800], R47 ;  /* 0x00b8002f03007988 */ /* 0x000fe20008000008 */
[----:B0-----:R-:W-:-:S05]  /*15000*/  IADD3 R9, P3, PT, R5, R9, RZ ;  /* 0x0000000905097210 */ /* 0x001fca0007f7e0ff */
[----:B--2---:R-:W-:Y:S01]  /*15010*/  IMAD.X R8, R0, 0x1, R8, P3 ;  /* 0x0000000100087824 */ /* 0x004fe200018e0608 */
[----:B------:R0:W-:Y:S01]  /*15020*/  STL [R1+0x2e4], R9 ;  /* 0x0002e40901007387 */ /* 0x0001e20000100800 */
[----:B------:R-:W-:-:S03]  /*15030*/  IADD3 R4, P3, PT, R5, R4, RZ ;  /* 0x0000000405047210 */ /* 0x000fc60007f7e0ff */
[----:B------:R1:W-:Y:S01]  /*15040*/  STL [R1+0x2e0], R8 ;  /* 0x0002e00801007387 */ /* 0x0003e20000100800 */
[-C--:B0-----:R-:W-:Y:S01]  /*15050*/  @!P2 LOP3.LUT R9, R9, R8.reuse, RZ, 0x3c, !PT ;  /* 0x000000080909a212 */ /* 0x081fe200078e3cff */
[----:B------:R-:W-:Y:S02]  /*15060*/  IMAD.X R72, R0, 0x1, R72, P3 ;  /* 0x0000000100487824 */ /* 0x000fe400018e0648 */
[----:B------:R-:W2:Y:S01]  /*15070*/  LDL.LU R47, [R1+0x32c] ;  /* 0x00032c00012f7983 */ /* 0x000ea20000300800 */
[----:B-1----:R-:W-:-:S04]  /*15080*/  @!P2 LOP3.LUT R8, R9, R8, RZ, 0x3c, !PT ;  /* 0x000000080908a212 */ /* 0x002fc800078e3cff */
[----:B------:R-:W-:Y:S01]  /*15090*/  @!P2 LOP3.LUT R9, R9, R8, RZ, 0x3c, !PT ;  /* 0x000000080909a212 */ /* 0x000fe200078e3cff */
[----:B------:R0:W-:Y:S04]  /*150a0*/  STL [R1+0x2fc], R4 ;  /* 0x0002fc0401007387 */ /* 0x0001e80000100800 */
[----:B------:R1:W3:Y:S04]  /*150b0*/  @!P2 LDG.E.U8 R59, desc[UR18][R8.64] ;  /* 0x00000012083ba981 */ /* 0x0002e8000c1e1100 */
[----:B------:R-:W-:Y:S01]  /*150c0*/  STL [R1+0x2f8], R72 ;  /* 0x0002f84801007387 */ /* 0x000fe20000100800 */
[----:B-1----:R-:W-:-:S02]  /*150d0*/  @!P2 IMAD.MOV.U32 R8, RZ, RZ, R4 ;  /* 0x000000ffff08a224 */ /* 0x002fc400078e0004 */
[----:B------:R-:W-:Y:S01]  /*150e0*/  @!P2 IMAD.MOV.U32 R9, RZ, RZ, R72 ;  /* 0x000000ffff09a224 */ /* 0x000fe200078e0048 */
[----:B0-----:R-:W2:Y:S04]  /*150f0*/  LDL.LU R4, [R1+0x344] ;  /* 0x0003440001047983 */ /* 0x001ea80000300800 */
[----:B------:R0:W2:Y:S04]  /*15100*/  @!P2 LDG.E.U8 R58, desc[UR18][R8.64] ;  /* 0x00000012083aa981 */ /* 0x0000a8000c1e1100 */
[----:B------:R-:W2:Y:S01]  /*15110*/  LDL.LU R9, [R1+0x310] ;  /* 0x0003100001097983 */ /* 0x000ea20000300800 */
[----:B------:R-:W-:-:S03]  /*15120*/  IADD3 R28, P3, PT, R5, R28, RZ ;  /* 0x0000001c051c7210 */ /* 0x000fc60007f7e0ff */
[----:B------:R1:W-:Y:S02]  /*15130*/  STS.U8 [R3+UR8+0xbc00], R23 ;  /* 0x00bc001703007988 */ /* 0x0003e40008000008 */
[----:B0-----:R-:W-:Y:S02]  /*15140*/  @!P2 IMAD.MOV.U32 R8, RZ, RZ, R28 ;  /* 0x000000ffff08a224 */ /* 0x001fe400078e001c */
[----:B------:R0:W-:Y:S01]  /*15150*/  STL [R1+0x314], R28 ;  /* 0x0003141c01007387 */ /* 0x0001e20000100800 */
[----:B-1----:R-:W-:Y:S01]  /*15160*/  PRMT R23, RZ, 0x7610, R23 ;  /* 0x00007610ff177816 */ /* 0x002fe20000000017 */
[----:B------:R-:W1:Y:S01]  /*15170*/  S2R R72, SR_TID.X ;  /* 0x0000000000487919 */ /* 0x000e620000002100 */
[----:B--2---:R-:W-:-:S05]  /*15180*/  IMAD.X R9, R0, 0x1, R9, P3 ;  /* 0x0000000100097824 */ /* 0x004fca00018e0609 */
[----:B------:R2:W-:Y:S04]  /*15190*/  STL [R1+0x310], R9 ;  /* 0x0003100901007387 */ /* 0x0005e80000100800 */
[----:B0-----:R-:W3:Y:S04]  /*151a0*/  LDL.LU R28, [R1+0x35c] ;  /* 0x00035c00011c7983 */ /* 0x001ee80000300800 */
[----:B------:R0:W3:Y:S04]  /*151b0*/  @!P2 LDG.E.U8 R23, desc[UR18][R8.64] ;  /* 0x000000120817a981 */ /* 0x0000e8000c1e1100 */
[----:B--2---:R-:W2:Y:S01]  /*151c0*/  LDL.LU R9, [R1+0x328] ;  /* 0x0003280001097983 */ /* 0x004ea20000300800 */
[----:B-1----:R-:W-:-:S02]  /*151d0*/  LOP3.LUT R72, R72, 0x7f, RZ, 0xc0, !PT ;  /* 0x0000007f48487812 */ /* 0x002fc400078ec0ff */
[----:B------:R-:W-:Y:S02]  /*151e0*/  IADD3 R47, P3, PT, R5, R47, RZ ;  /* 0x0000002f052f7210 */ /* 0x000fe40007f7e0ff */
[----:B------:R-:W-:-:S03]  /*151f0*/  LOP3.LUT R72, R72, 0x10, RZ, 0x3c, !PT ;  /* 0x0000001048487812 */ /* 0x000fc600078e3cff */
[----:B0-----:R-:W-:Y:S02]  /*15200*/  @!P2 IMAD.MOV.U32 R8, RZ, RZ, R47 ;  /* 0x000000ffff08a224 */ /* 0x001fe400078e002f */
[----:B------:R0:W-:Y:S04]  /*15210*/  STS.U8 [R72+UR8+0xa080], R22 ;  /* 0x00a0801648007988 */ /* 0x0001e80008000008 */
[----:B------:R1:W-:Y:S01]  /*15220*/  STL [R1+0x32c], R47 ;  /* 0x00032c2f01007387 */ /* 0x0003e20000100800 */
[----:B0-----:R-:W-:Y:S01]  /*15230*/  PRMT R22, RZ, 0x7610, R22 ;  /* 0x00007610ff167816 */ /* 0x001fe20000000016 */
[----:B--2---:R-:W-:-:S05]  /*15240*/  IMAD.X R9, R0, 0x1, R9, P3 ;  /* 0x0000000100097824 */ /* 0x004fca00018e0609 */
[----:B------:R0:W-:Y:S04]  /*15250*/  STL [R1+0x328], R9 ;  /* 0x0003280901007387 */ /* 0x0001e80000100800 */
[----:B-1----:R-:W2:Y:S04]  /*15260*/  LDL.LU R47, [R1+0x374] ;  /* 0x00037400012f7983 */ /* 0x002ea80000300800 */
[----:B------:R1:W2:Y:S04]  /*15270*/  @!P2 LDG.E.U8 R22, desc[UR18][R8.64] ;  /* 0x000000120816a981 */ /* 0x0002a8000c1e1100 */
[----:B0-----:R-:W2:Y:S01]  /*15280*/  LDL.LU R9, [R1+0x340] ;  /* 0x0003400001097983 */ /* 0x001ea20000300800 */
[----:B------:R-:W-:-:S03]  /*15290*/  IADD3 R4, P3, PT, R5, R4, RZ ;  /* 0x0000000405047210 */ /* 0x000fc60007f7e0ff */
[----:B------:R0:W-:Y:S02]  /*152a0*/  STS.U8 [R72+UR8+0xa480], R21 ;  /* 0x00a4801548007988 */ /* 0x0001e40008000008 */
[----:B-1----:R-:W-:Y:S02]  /*152b0*/  @!P2 IMAD.MOV.U32 R8, RZ, RZ, R4 ;  /* 0x000000ffff08a224 */ /* 0x002fe400078e0004 */
[----:B------:R1:W-:Y:S01]  /*152c0*/  STL [R1+0x344], R4 ;  /* 0x0003440401007387 */ /* 0x0003e20000100800 */
[----:B0-----:R-:W-:Y:S01]  /*152d0*/  PRMT R21, RZ, 0x7610, R21 ;  /* 0x00007610ff157816 */ /* 0x001fe20000000015 */
[----:B--2---:R-:W-:-:S05]  /*152e0*/  IMAD.X R9, R0, 0x1, R9, P3 ;  /* 0x0000000100097824 */ /* 0x004fca00018e0609 */
[----:B------:R0:W-:Y:S04]  /*152f0*/  STL [R1+0x340], R9 ;  /* 0x0003400901007387 */ /* 0x0001e80000100800 */
[----:B-1----:R-:W2:Y:S04]  /*15300*/  LDL.LU R4, [R1+0x38c] ;  /* 0x00038c0001047983 */ /* 0x002ea80000300800 */
[----:B------:R1:W2:Y:S04]  /*15310*/  @!P2 LDG.E.U8 R21, desc[UR18][R8.64] ;  /* 0x000000120815a981 */ /* 0x0002a8000c1e1100 */
[----:B0-----:R-:W2:Y:S01]  /*15320*/  LDL.LU R9, [R1+0x358] ;  /* 0x0003580001097983 */ /* 0x001ea20000300800 */
[----:B---3--:R-:W-:-:S03]  /*15330*/  IADD3 R28, P3, PT, R5, R28, RZ ;  /* 0x0000001c051c7210 */ /* 0x008fc60007f7e0ff */
[----:B------:R0:W-:Y:S02]  /*15340*/  STS.U8 [R72+UR8+0xa880], R20 ;  /* 0x00a8801448007988 */ /* 0x0001e40008000008 */
[----:B-1----:R-:W-:Y:S02]  /*15350*/  @!P2 IMAD.MOV.U32 R8, RZ, RZ, R28 ;  /* 0x000000ffff08a224 */ /* 0x002fe400078e001c */
[----:B------:R1:W-:Y:S01]  /*15360*/  STL [R1+0x35c], R28 ;  /* 0x00035c1c01007387 */ /* 0x0003e20000100800 */
[----:B0-----:R-:W-:Y:S01]  /*15370*/  PRMT R20, RZ, 0x7610, R20 ;  /* 0x00007610ff147816 */ /* 0x001fe20000000014 */
[----:B--2---:R-:W-:-:S05]  /*15380*/  IMAD.X R9, R0, 0x1, R9, P3 ;  /* 0x0000000100097824 */ /* 0x004fca00018e0609 */
[----:B------:R0:W-:Y:S04]  /*15390*/  STL [R1+0x358], R9 ;  /* 0x0003580901007387 */ /* 0x0001e80000100800 */
[----:B-1----:R-:W2:Y:S04]  /*153a0*/  LDL.LU R28, [R1+0x3a4] ;  /* 0x0003a400011c7983 */ /* 0x002ea80000300800 */
[----:B------:R1:W3:Y:S04]  /*153b0*/  @!P2 LDG.E.U8 R20, desc[UR18][R8.64] ;  /* 0x000000120814a981 */ /* 0x0002e8000c1e1100 */
        /* <DEDUP_REMOVED lines=46> */
[----:B------:R-:W0:Y:S01]  /*156a0*/  S2R R72, SR_TID.X ;  /* 0x0000000000487919 */ /* 0x000e220000002100 */
[----:B--2---:R-:W-:-:S05]  /*156b0*/  IMAD.X R9, R0, 0x1, R9, P3 ;  /* 0x0000000100097824 */ /* 0x004fca00018e0609 */
[----:B------:R2:W-:Y:S04]  /*156c0*/  STL [R1+0x3d0], R9 ;  /* 0x0003d00901007387 */ /* 0x0005e80000100800 */
[----:B-1----:R-:W3:Y:S04]  /*156d0*/  LDL.LU R4, [R1+0x434] ;  /* 0x0004340001047983 */ /* 0x002ee80000300800 */
[----:B------:R1:W3:Y:S04]  /*156e0*/  @!P2 LDG.E.U8 R15, desc[UR18][R8.64] ;  /* 0x00000012080fa981 */ /* 0x0002e8000c1e1100 */
[----:B--2---:R-:W2:Y:S01]  /*156f0*/  LDL.LU R9, [R1+0x3e8] ;  /* 0x0003e80001097983 */ /* 0x004ea20000300800 */
[----:B0-----:R-:W-:-:S02]  /*15700*/  LOP3.LUT R72, R72, 0x7f, RZ, 0xc0, !PT ;  /* 0x0000007f48487812 */ /* 0x001fc400078ec0ff */
[----:B------:R-:W-:Y:S02]  /*15710*/  IADD3 R28, P3, PT, R5, R28, RZ ;  /* 0x0000001c051c7210 */ /* 0x000fe40007f7e0ff */
[----:B------:R-:W-:-:S03]  /*15720*/  LOP3.LUT R72, R72, 0x20, RZ, 0x3c, !PT ;  /* 0x0000002048487812 */ /* 0x000fc600078e3cff */
[----:B-1----:R-:W-:Y:S02]  /*15730*/  @!P2 IMAD.MOV.U32 R8, RZ, RZ, R28 ;  /* 0x000000ffff08a224 */ /* 0x002fe400078e001c */
        /* <DEDUP_REMOVED lines=17> */
[----:B------:R-:W2:Y:S04]  /*15850*/  LDL.LU R8, [R1+0x418] ;  /* 0x0004180001087983 */ /* 0x000ea80000300800 */
[----:B0-----:R-:W1:Y:S04]  /*15860*/  LDL.LU R9, [R1+0x41c] ;  /* 0x00041c0001097983 */ /* 0x001e680000300800 */
[----:B------:R0:W-:Y:S04]  /*15870*/  STS.U8 [R72+UR8+0xa900], R45 ;  /* 0x00a9002d48007988 */ /* 0x0001e80008000008 */
[----:B------:R3:W-:Y:S01]  /*15880*/  STS.U8 [R72+UR8+0xad00], R44 ;  /* 0x00ad002c48007988 */ /* 0x0007e20008000008 */
[----:B0-----:R-:W-:-:S02]  /*15890*/  PRMT R45, RZ, 0x7610, R45 ;  /* 0x00007610ff2d7816 */ /* 0x001fc4000000002d */
[----:B---3--:R-:W-:Y:S02]  /*158a0*/  PRMT R44, RZ, 0x7610, R44 ;  /* 0x00007610ff2c7816 */ /* 0x008fe4000000002c */
[----:B-1----:R-:W-:-:S05]  /*158b0*/  IADD3 R9, P3, PT, R5, R9, RZ ;  /* 0x0000000905097210 */ /* 0x002fca0007f7e0ff */
[----:B--2---:R-:W-:Y:S01]  /*158c0*/  IMAD.X R8, R0, 0x1, R8, P3 ;  /* 0x0000000100087824 */ /* 0x004fe200018e0608 */
[----:B------:R0:W-:Y:S01]  /*158d0*/  STL [R1+0x41c], R9 ;  /* 0x00041c0901007387 */ /* 0x0001e20000100800 */
[----:B------:R-:W-:-:S03]  /*158e0*/  IADD3 R4, P3, PT, R5, R4, RZ ;  /* 0x0000000405047210 */ /* 0x000fc60007f7e0ff */
[----:B------:R1:W-:Y:S01]  /*158f0*/  STL [R1+0x418], R8 ;  /* 0x0004180801007387 */ /* 0x0003e20000100800 */
[----:B0-----:R-:W-:-:S04]  /*15900*/  @!P2 LOP3.LUT R9, R9, R8, RZ, 0x3c, !PT ;  /* 0x000000080909a212 */ /* 0x001fc800078e3cff */
[----:B-1----:R-:W-:Y:S01]  /*15910*/  @!P2 LOP3.LUT R8, R9, R8, RZ, 0x3c, !PT ;  /* 0x000000080908a212 */ /* 0x002fe200078e3cff */
[----:B------:R-:W-:-:S03]  /*15920*/  IMAD.X R28, R0, 0x1, R28, P3 ;  /* 0x00000001001c7824 */ /* 0x000fc600018e061c */
[----:B------:R-:W-:Y:S01]  /*15930*/  @!P2 LOP3.LUT R9, R9, R8, RZ, 0x3c, !PT ;  /* 0x000000080909a212 */ /* 0x000fe200078e3cff */
[----:B------:R-:W-:Y:S04]  /*15940*/  STL [R1+0x434], R4 ;  /* 0x0004340401007387 */ /* 0x000fe80000100800 */
[----:B------:R0:W2:Y:S04]  /*15950*/  @!P2 LDG.E.U8 R45, desc[UR18][R8.64] ;  /* 0x00000012082da981 */ /* 0x0000a8000c1e1100 */
[----:B------:R1:W-:Y:S01]  /*15960*/  STL [R1+0x430], R28 ;  /* 0x0004301c01007387 */ /* 0x0003e20000100800 */
[----:B0-----:R-:W-:-:S02]  /*15970*/  @!P2 IMAD.MOV.U32 R8, RZ, RZ, R4 ;  /* 0x000000ffff08a224 */ /* 0x001fc400078e0004 */
[----:B------:R-:W-:Y:S02]  /*15980*/  @!P2 IMAD.MOV.U32 R9, RZ, RZ, R28 ;  /* 0x000000ffff09a224 */ /* 0x000fe400078e001c */
[----:B-1----:R-:W3:Y:S04]  /*15990*/  LDL.LU R28, [R1+0x47c] ;  /* 0x00047c00011c7983 */ /* 0x002ee80000300800 */
[----:B------:R-:W2:Y:S04]  /*159a0*/  LDL.LU R4, [R1+0x494] ;  /* 0x0004940001047983 */ /* 0x000ea80000300800 */
[----:B------:R0:W2:Y:S04]  /*159b0*/  @!P2 LDG.E.U8 R44, desc[UR18][R8.64] ;  /* 0x00000012082ca981 */ /* 0x0000a8000c1e1100 */
[----:B------:R-:W2:Y:S01]  /*159c0*/  LDL.LU R9, [R1+0x448] ;  /* 0x0004480001097983 */ /* 0x000ea20000300800 */
        /* <DEDUP_REMOVED lines=11> */
[----:B------:R1:W-:Y:S02]  /*15a80*/  STS.U8 [R72+UR8+0xb500], R11 ;  /* 0x00b5000b48007988 */ /* 0x0003e40008000008 */
[----:B-1----:R-:W-:-:S02]  /*15a90*/  PRMT R11, RZ, 0x7610, R11 ;  /* 0x00007610ff0b7816 */ /* 0x002fc4000000000b */
[----:B0-----:R-:W-:-:S05]  /*15aa0*/  IADD3 R9, P3, PT, R5, R9, RZ ;  /* 0x0000000905097210 */ /* 0x001fca0007f7e0ff */
[----:B--2---:R-:W-:Y:S01]  /*15ab0*/  IMAD.X R8, R0, 0x1, R8, P3 ;  /* 0x0000000100087824 */ /* 0x004fe200018e0608 */
[----:B------:R0:W-:Y:S04]  /*15ac0*/  STL [R1+0x464], R9 ;  /* 0x0004640901007387 */ /* 0x0001e80000100800 */
[----:B------:R1:W-:Y:S01]  /*15ad0*/  STL [R1+0x460], R8 ;  /* 0x0004600801007387 */ /* 0x0003e20000100800 */
[----:B0-----:R-:W-:-:S04]  /*15ae0*/  @!P2 LOP3.LUT R9, R9, R8, RZ, 0x3c, !PT ;  /* 0x000000080909a212 */ /* 0x001fc800078e3cff */
[----:B-1----:R-:W-:-:S04]  /*15af0*/  @!P2 LOP3.LUT R8, R9, R8, RZ, 0x3c, !PT ;  /* 0x000000080908a212 */ /* 0x002fc800078e3cff */
[----:B------:R-:W-:-:S05]  /*15b00*/  @!P2 LOP3.LUT R9, R9, R8, RZ, 0x3c, !PT ;  /* 0x000000080909a212 */ /* 0x000fca00078e3cff */
[----:B------:R0:W2:Y:S04]  /*15b10*/  @!P2 LDG.E.U8 R11, desc[UR18][R8.64] ;  /* 0x00000012080ba981 */ /* 0x0000a8000c1e1100 */
[----:B------:R-:W2:Y:S01]  /*15b20*/  LDL.LU R9, [R1+0x478] ;  /* 0x0004780001097983 */ /* 0x000ea20000300800 */
[----:B---3--:R-:W-:-:S03]  /*15b30*/  IADD3 R28, P3, PT, R5, R28, RZ ;  /* 0x0000001c051c7210 */ /* 0x008fc60007f7e0ff */
[----:B------:R1:W-:Y:S02]  /*15b40*/  STS.U8 [R72+UR8+0xb900], R10 ;  /* 0x00b9000a48007988 */ /* 0x0003e40008000008 */
[----:B0-----:R-:W-:Y:S02]  /*15b50*/  @!P2 IMAD.MOV.U32 R8, RZ, RZ, R28 ;  /* 0x000000ffff08a224 */ /* 0x001fe400078e001c */
[----:B------:R-:W-:Y:S01]  /*15b60*/  STL [R1+0x47c], R28 ;  /* 0x00047c1c01007387 */ /* 0x000fe20000100800 */
[----:B-1----:R-:W-:-:S03]  /*15b70*/  PRMT R10, RZ, 0x7610, R10 ;  /* 0x00007610ff0a7816 */ /* 0x002fc6000000000a */
[----:B------:R0:W-:Y:S01]  /*15b80*/  STS.U8 [R72+UR8+0xbd00], R46 ;  /* 0x00bd002e48007988 */ /* 0x0001e20008000008 */
[----:B--2---:R-:W-:Y:S01]  /*15b90*/  IMAD.X R9, R0, 0x1, R9, P3 ;  /* 0x0000000100097824 */ /* 0x004fe200018e0609 */
[----:B------:R-:W-:-:S04]  /*15ba0*/  IADD3 R4, P3, PT, R5, R4, RZ ;  /* 0x0000000405047210 */ /* 0x000fc80007f7e0ff */
[----:B------:R1:W-:Y:S01]  /*15bb0*/  STL [R1+0x478], R9 ;  /* 0x0004780901007387 */ /* 0x0003e20000100800 */
[----:B------:R-:W-:-:S03]  /*15bc0*/  IMAD.X R47, R0, 0x1, R47, P3 ;  /* 0x00000001002f7824 */ /* 0x000fc600018e062f */
[----:B------:R1:W2:Y:S01]  /*15bd0*/  @!P2 LDG.E.U8 R10, desc[UR18][R8.64] ;  /* 0x00000012080aa981 */ /* 0x0002a2000c1e1100 */
[----:B0-----:R-:W-:-:S03]  /*15be0*/  @!P2 IMAD.MOV.U32 R46, RZ, RZ, R4 ;  /* 0x000000ffff2ea224 */ /* 0x001fc600078e0004 */
[----:B------:R-:W3:Y:S01]  /*15bf0*/  LDL.LU R28, [R1+0xd4] ;  /* 0x0000d400011c7983 */ /* 0x000ee20000300800 */
[----:B-1----:R-:W-:-:S03]  /*15c00*/  PRMT R9, RZ, 0x7610, R9 ;  /* 0x00007610ff097816 */ /* 0x002fc60000000009 */
[----:B------:R0:W-:Y:S04]  /*15c10*/  STL [R1+0x494], R4 ;  /* 0x0004940401007387 */ /* 0x0001e80000100800 */
[----:B------:R1:W-:Y:S04]  /*15c20*/  STL [R1+0x490], R47 ;  /* 0x0004902f01007387 */ /* 0x0003e80000100800 */
[----:B------:R1:W2:Y:S04]  /*15c30*/  @!P2 LDG.E.U8 R9, desc[UR18][R46.64] ;  /* 0x000000122e09a981 */ /* 0x0002a8000c1e1100 */
[----:B0-----:R-:W2:Y:S04]  /*15c40*/  LDL.LU R4, [R1+0x114] ;  /* 0x0001140001047983 */ /* 0x001ea80000300800 */
[----:B------:R-:W2:Y:S04]  /*15c50*/  LDL.LU R46, [R1+0x4a8] ;  /* 0x0004a800012e7983 */ /* 0x000ea80000300800 */
[----:B-1----:R-:W2:Y:S01]  /*15c60*/  LDL.LU R47, [R1+0x4ac] ;  /* 0x0004ac00012f7983 */ /* 0x002ea20000300800 */
[----:B------:R-:W-:-:S02]  /*15c70*/  PRMT R8, RZ, 0x7610, R8 ;  /* 0x00007610ff087816 */ /* 0x000fc40000000008 */
[----:B--2---:R-:W-:-:S05]  /*15c80*/  IADD3 R47, P3, PT, R5, R47, RZ ;  /* 0x0000002f052f7210 */ /* 0x004fca0007f7e0ff */
[----:B------:R-:W-:Y:S01]  /*15c90*/  IMAD.X R46, R0, 0x1, R46, P3 ;  /* 0x00000001002e7824 */ /* 0x000fe200018e062e */
[----:B------:R0:W-:Y:S04]  /*15ca0*/  STL [R1+0x4ac], R47 ;  /* 0x0004ac2f01007387 */ /* 0x0001e80000100800 */
[----:B------:R1:W-:Y:S01]  /*15cb0*/  STL [R1+0x4a8], R46 ;  /* 0x0004a82e01007387 */ /* 0x0003e20000100800 */
[----:B0-----:R-:W-:-:S04]  /*15cc0*/  @!P2 LOP3.LUT R47, R47, R46, RZ, 0x3c, !PT ;  /* 0x0000002e2f2fa212 */ /* 0x001fc800078e3cff */
[----:B-1----:R-:W-:-:S04]  /*15cd0*/  @!P2 LOP3.LUT R46, R47, R46, RZ, 0x3c, !PT ;  /* 0x0000002e2f2ea212 */ /* 0x002fc800078e3cff */
[----:B------:R-:W-:-:S05]  /*15ce0*/  @!P2 LOP3.LUT R47, R47, R46, RZ, 0x3c, !PT ;  /* 0x0000002e2f2fa212 */ /* 0x000fca00078e3cff */
[----:B------:R0:W2:Y:S04]  /*15cf0*/  @!P2 LDG.E.U8 R8, desc[UR18][R46.64] ;  /* 0x000000122e08a981 */ /* 0x0000a8000c1e1100 */
[----:B------:R-:W2:Y:S01]  /*15d00*/  LDL.LU R47, [R1+0xd0] ;  /* 0x0000d000012f7983 */ /* 0x000ea20000300800 */
[----:B---3--:R-:W-:Y:S02]  /*15d10*/  IADD3 R28, P3, PT, R5, R28, RZ ;  /* 0x0000001c051c7210 */ /* 0x008fe40007f7e0ff */
[----:B------:R-:W-:-:S03]  /*15d20*/  PRMT R93, RZ, 0x7610, R93 ;  /* 0x00007610ff5d7816 */ /* 0x000fc6000000005d */
[----:B0-----:R-:W-:Y:S01]  /*15d30*/  @!P2 IMAD.MOV.U32 R46, RZ, RZ, R28 ;  /* 0x000000ffff2ea224 */ /* 0x001fe200078e001c */
[----:B------:R0:W-:Y:S01]  /*15d40*/  STL [R1+0xd4], R28 ;  /* 0x0000d41c01007387 */ /* 0x0001e20000100800 */
[----:B--2---:R-:W-:-:S05]  /*15d50*/  IMAD.X R47, R0, 0x1, R47, P3 ;  /* 0x00000001002f7824 */ /* 0x004fca00018e062f */
[----:B------:R1:W-:Y:S04]  /*15d60*/  STL [R1+0xd0], R47 ;  /* 0x0000d02f01007387 */ /* 0x0003e80000100800 */
[----:B0-----:R-:W2:Y:S04]  /*15d70*/  LDL.LU R28, [R1+0x154] ;  /* 0x00015400011c7983 */ /* 0x001ea80000300800 */
[----:B------:R0:W3:Y:S04]  /*15d80*/  @!P2 LDG.E.U8 R93, desc[UR18][R46.64] ;  /* 0x000000122e5da981 */ /* 0x0000e8000c1e1100 */
[----:B------:R-:W2:Y:S04]  /*15d90*/  LDL.LU R46, [R1+0xf0] ;  /* 0x0000f000012e7983 */ /* 0x000ea80000300800 */
[----:B-1----:R-:W0:Y:S01]  /*15da0*/  LDL.LU R47, [R1+0xf4] ;  /* 0x0000f400012f7983 */ /* 0x002e220000300800 */
[----:B------:R-:W-:-:S02]  /*15db0*/  PRMT R92, RZ, 0x7610, R92 ;  /* 0x00007610ff5c7816 */ /* 0x000fc4000000005c */
        /* <DEDUP_REMOVED lines=9> */
[----:B------:R-:W-:Y:S02]  /*15e50*/  IADD3 R4, P3, PT, R5, R4, RZ ;  /* 0x0000000405047210 */ /* 0x000fe40007f7e0ff */
[----:B------:R-:W-:-:S03]  /*15e60*/  PRMT R91, RZ, 0x7610, R91 ;  /* 0x00007610ff5b7816 */ /* 0x000fc6000000005b */
[----:B0-----:R-:W-:Y:S01]  /*15e70*/  @!P2 IMAD.MOV.U32 R46, RZ, RZ, R4 ;  /* 0x000000ffff2ea224 */ /* 0x001fe200078e0004 */
[----:B------:R0:W-:Y:S01]  /*15e80*/  STL [R1+0x114], R4 ;  /* 0x0001140401007387 */ /* 0x0001e20000100800 */
[----:B--2---:R-:W-:-:S05]  /*15e90*/  IMAD.X R47, R0, 0x1, R47, P3 ;  /* 0x00000001002f7824 */ /* 0x004fca00018e062f */
[----:B------:R1:W-:Y:S04]  /*15ea0*/  STL [R1+0x110], R47 ;  /* 0x0001102f01007387 */ /* 0x0003e80000100800 */
[----:B0-----:R-:W2:Y:S04]  /*15eb0*/  LDL.LU R4, [R1+0x19c] ;  /* 0x00019c0001047983 */ /* 0x001ea80000300800 */
[----:B------:R0:W2:Y:S04]  /*15ec0*/  @!P2 LDG.E.U8 R91, desc[UR18][R46.64] ;  /* 0x000000122e5ba981 */ /* 0x0000a8000c1e1100 */
        /* <DEDUP_REMOVED lines=21> */
[----:B------:R-:W3:Y:S04]  /*16020*/  LDL.LU R46, [R1+0x170] ;  /* 0x00017000012e7983 */ /* 0x000ee80000300800 */
[----:B--2---:R-:W0:Y:S01]  /*16030*/  LDL.LU R47, [R1+0x174] ;  /* 0x00017400012f7983 */ /* 0x004e220000300800 */
[----:B-1----:R-:W-:-:S04]  /*16040*/  LOP3.LUT R72, R72, 0x7f, RZ, 0xc0, !PT ;  /* 0x0000007f48487812 */ /* 0x002fc800078ec0ff */
[----:B------:R-:W-:-:S05]  /*16050*/  LOP3.LUT R72, R72, 0x30, RZ, 0x3c, !PT ;  /* 0x0000003048487812 */ /* 0x000fca00078e3cff */
[----:B------:R-:W-:Y:S04]  /*16060*/  STS.U8 [R72+UR8+0xa180], R54 ;  /* 0x00a1803648007988 */ /* 0x000fe80008000008 */
[----:B------:R-:W-:Y:S04]  /*16070*/  STS.U8 [R72+UR8+0xa580], R53 ;  /* 0x00a5803548007988 */ /* 0x000fe80008000008 */
[----:B------:R-:W-:Y:S04]  /*16080*/  STS.U8 [R72+UR8+0xa980], R52 ;  /* 0x00a9803448007988 */ /* 0x000fe80008000008 */
[----:B------:R-:W-:Y:S04]  /*16090*/  STS.U8 [R72+UR8+0xad80], R51 ;  /* 0x00ad803348007988 */ /* 0x000fe80008000008 */
[----:B------:R-:W-:Y:S04]  /*160a0*/  STS.U8 [R72+UR8+0xb180], R50 ;  /* 0x00b1803248007988 */ /* 0x000fe80008000008 */
[----:B------:R1:W-:Y:S02]  /*160b0*/  STS.U8 [R72+UR8+0xb580], R49 ;  /* 0x00b5803148007988 */ /* 0x0003e40008000008 */
[----:B-1----:R-:W-:-:S02]  /*160c0*/  PRMT R49, RZ, 0x7610, R49 ;  /* 0x00007610ff317816 */ /* 0x002fc40000000031 */
[----:B0-----:R-:W-:-:S05]  /*160d0*/  IADD3 R47, P3, PT, R5, R47, RZ ;  /* 0x0000002f052f7210 */ /* 0x001fca0007f7e0ff */
[----:B---3--:R-:W-:Y:S01]  /*160e0*/  IMAD.X R46, R0, 0x1, R46, P3 ;  /* 0x00000001002e7824 */ /* 0x008fe200018e062e */
[----:B------:R0:W-:Y:S04]  /*160f0*/  STL [R1+0x174], R47 ;  /* 0x0001742f01007387 */ /* 0x0001e80000100800 */
[----:B------:R1:W-:Y:S01]  /*16100*/  STL [R1+0x170], R46 ;  /* 0x0001702e01007387 */ /* 0x0003e20000100800 */
[----:B0-----:R-:W-:-:S04]  /*16110*/  @!P2 LOP3.LUT R47, R47, R46, RZ, 0x3c, !PT ;  /* 0x0000002e2f2fa212 */ /* 0x001fc800078e3cff */
[----:B-1----:R-:W-:-:S04]  /*16120*/  @!P2 LOP3.LUT R46, R47, R46, RZ, 0x3c, !PT ;  /* 0x0000002e2f2ea212 */ /* 0x002fc800078e3cff */
[----:B------:R-:W-:-:S05]  /*16130*/  @!P2 LOP3.LUT R47, R47, R46, RZ, 0x3c, !PT ;  /* 0x0000002e2f2fa212 */ /* 0x000fca00078e3cff */
[----:B------:R0:W2:Y:S04]  /*16140*/  @!P2 LDG.E.U8 R49, desc[UR18][R46.64] ;  /* 0x000000122e31a981 */ /* 0x0000a8000c1e1100 */
[----:B------:R-:W3:Y:S01]  /*16150*/  LDL.LU R47, [R1+0x198] ;  /* 0x00019800012f7983 */ /* 0x000ee20000300800 */
[----:B------:R-:W-:Y:S02]  /*16160*/  IADD3 R4, P3, PT, R5, R4, RZ ;  /* 0x0000000405047210 */ /* 0x000fe40007f7e0ff */
[----:B------:R-:W-:-:S03]  /*16170*/  PRMT R87, RZ, 0x7610, R87 ;  /* 0x00007610ff577816 */ /* 0x000fc60000000057 */
[----:B0-----:R-:W-:Y:S01]  /*16180*/  @!P2 IMAD.MOV.U32 R46, RZ, RZ, R4 ;  /* 0x000000ffff2ea224 */ /* 0x001fe200078e0004 */
[----:B------:R-:W-:Y:S04]  /*16190*/  STL [R1+0x19c], R4 ;  /* 0x00019c0401007387 */ /* 0x000fe80000100800 */
[----:B------:R-:W-:Y:S04]  /*161a0*/  STS.U8 [R72+UR8+0xb980], R41 ;  /* 0x00b9802948007988 */ /* 0x000fe80008000008 */
[----:B------:R0:W-:Y:S02]  /*161b0*/  STS.U8 [R72+UR8+0xbd80], R43 ;  /* 0x00bd802b48007988 */ /* 0x0001e40008000008 */
[----:B0-----:R-:W0:Y:S01]  /*161c0*/  S2R R72, SR_TID.X ;  /* 0x0000000000487919 */ /* 0x001e220000002100 */
[----:B---3--:R-:W-:-:S05]  /*161d0*/  IMAD.X R47, R0, 0x1, R47, P3 ;  /* 0x00000001002f7824 */ /* 0x008fca00018e062f */
[----:B------:R1:W-:Y:S04]  /*161e0*/  STL [R1+0x198], R47 ;  /* 0x0001982f01007387 */ /* 0x0003e80000100800 */
[----:B------:R-:W3:Y:S04]  /*161f0*/  LDL.LU R4, [R1+0x2a4] ;  /* 0x0002a40001047983 */ /* 0x000ee80000300800 */
[----:B------:R0:W2:Y:S04]  /*16200*/  @!P2 LDG.E.U8 R87, desc[UR18][R46.64] ;  /* 0x000000122e57a981 */ /* 0x0000a8000c1e1100 */
[----:B-1----:R-:W2:Y:S01]  /*16210*/  LDL.LU R47, [R1+0x270] ;  /* 0x00027000012f7983 */ /* 0x002ea20000300800 */
[----:B0-----:R-:W-:-:S02]  /*16220*/  LOP3.LUT R72, R72, 0x7f, RZ, 0xc0, !PT ;  /* 0x0000007f48487812 */ /* 0x001fc400078ec0ff */
[----:B------:R-:W-:Y:S02]  /*16230*/  IADD3 R28, P3, PT, R5, R28, RZ ;  /* 0x0000001c051c7210 */ /* 0x000fe40007f7e0ff */
[----:B------:R-:W-:Y:S02]  /*16240*/  LOP3.LUT R72, R72, 0x40, RZ, 0x3c, !PT ;  /* 0x0000004048487812 */ /* 0x000fe400078e3cff */
[----:B------:R-:W-:Y:S01]  /*16250*/  PRMT R85, RZ, 0x7610, R85 ;  /* 0x00007610ff557816 */ /* 0x000fe20000000055 */
[----:B------:R-:W-:Y:S02]  /*16260*/  @!P2 IMAD.MOV.U32 R46, RZ, RZ, R28 ;  /* 0x000000ffff2ea224 */ /* 0x000fe400078e001c */
[----:B------:R0:W-:Y:S04]  /*16270*/  STS.U8 [R72+UR8+0xa200], R35 ;  /* 0x00a2002348007988 */ /* 0x0001e80008000008 */
[----:B0-----:R-:W3:Y:S04]  /*16280*/  LDL.LU R35, [R1+0x2a0] ;  /* 0x0002a00001237983 */ /* 0x001ee80000300800 */
[----:B------:R0:W-:Y:S01]  /*16290*/  STL [R1+0x274], R28 ;  /* 0x0002741c01007387 */ /* 0x0001e20000100800 */
[----:B--2---:R-:W-:-:S05]  /*162a0*/  IMAD.X R47, R0, 0x1, R47, P3 ;  /* 0x00000001002f7824 */ /* 0x004fca00018e062f */
[----:B------:R1:W-:Y:S04]  /*162b0*/  STL [R1+0x270], R47 ;  /* 0x0002702f01007387 */ /* 0x0003e80000100800 */
[----:B0-----:R-:W2:Y:S04]  /*162c0*/  LDL.LU R28, [R1+0x2bc] ;  /* 0x0002bc00011c7983 */ /* 0x001ea80000300800 */
[----:B------:R0:W2:Y:S04]  /*162d0*/  @!P2 LDG.E.U8 R85, desc[UR18][R46.64] ;  /* 0x000000122e55a981 */ /* 0x0000a8000c1e1100 */
[----:B------:R-:W2:Y:S04]  /*162e0*/  LDL.LU R46, [R1+0x288] ;  /* 0x00028800012e7983 */ /* 0x000ea80000300800 */
[----:B-1----:R-:W0:Y:S04]  /*162f0*/  LDL.LU R47, [R1+0x28c] ;  /* 0x00028c00012f7983 */ /* 0x002e280000300800 */
[----:B------:R1:W-:Y:S01]  /*16300*/  STS.U8 [R72+UR8+0xa600], R36 ;  /* 0x00a6002448007988 */ /* 0x0003e20008000008 */
[----:B------:R-:W-:-:S03]  /*16310*/  PRMT R83, RZ, 0x7610, R83 ;  /* 0x00007610ff537816 */ /* 0x000fc60000000053 */
[----:B-1----:R-:W3:Y:S01]  /*16320*/  LDL.LU R72, [R1+0xcec] ;  /* 0x000cec0001487983 */ /* 0x002ee20000300800 */
        /* <DEDUP_REMOVED lines=10> */
[----:B0-----:R-:W-:Y:S02]  /*163d0*/  LOP3.LUT R47, R3, 0x40, RZ, 0x3c, !PT ;  /* 0x00000040032f7812 */ /* 0x001fe400078e3cff */
[----:B------:R-:W-:Y:S01]  /*163e0*/  PRMT R81, RZ, 0x7610, R81 ;  /* 0x00007610ff517816 */ /* 0x000fe20000000051 */
[----:B------:R-:W-:Y:S01]  /*163f0*/  IMAD.X R35, R0, 0x1, R35, P3 ;  /* 0x0000000100237824 */ /* 0x000fe200018e0623 */
[----:B------:R-:W-:Y:S01]  /*16400*/  IADD3 R28, P3, PT, R5, R28, RZ ;  /* 0x0000001c051c7210 */ /* 0x000fe20007f7e0ff */
[----:B------:R0:W-:Y:S01]  /*16410*/  STS.U8 [R47+UR8+0xaa00], R37 ;  /* 0x00aa00252f007988 */ /* 0x0001e20008000008 */
[----:B------:R-:W-:Y:S01]  /*16420*/  @!P2 IMAD.MOV.U32 R36, RZ, RZ, R4 ;  /* 0x000000ffff24a224 */ /* 0x000fe200078e0004 */
[----:B------:R-:W-:-:S02]  /*16430*/  PRMT R79, RZ, 0x7610, R79 ;  /* 0x00007610ff4f7816 */ /* 0x000fc4000000004f */
[----:B------:R-:W3:Y:S01]  /*16440*/  LDL.LU R3, [R1+0x2d4] ;  /* 0x0002d40001037983 */ /* 0x000ee20000300800 */
[----:B0-----:R-:W-:-:S03]  /*16450*/  @!P2 IMAD.MOV.U32 R37, RZ, RZ, R35 ;  /* 0x000000ffff25a224 */ /* 0x001fc600078e0023 */
[----:B------:R-:W-:Y:S04]  /*16460*/  STL [R1+0x2a4], R4 ;  /* 0x0002a40401007387 */ /* 0x000fe80000100800 */
[----:B------:R0:W-:Y:S04]  /*16470*/  STL [R1+0x2a0], R35 ;  /* 0x0002a02301007387 */ /* 0x0001e80000100800 */
[----:B------:R1:W4:Y:S04]  /*16480*/  @!P2 LDG.E.U8 R81, desc[UR18][R36.64] ;  /* 0x000000122451a981 */ /* 0x000328000c1e1100 */
[----:B0-----:R-:W4:Y:S01]  /*16490*/  LDL.LU R35, [R1+0x2e8] ;  /* 0x0002e80001237983 */ /* 0x001f220000300800 */
[----:B-1----:R-:W-:-:S03]  /*164a0*/  @!P2 IMAD.MOV.U32 R36, RZ, RZ, R28 ;  /* 0x000000ffff24a224 */ /* 0x002fc600078e001c */
[----:B------:R-:W4:Y:S04]  /*164b0*/  LDL.LU R4, [R1+0x2ec] ;  /* 0x0002ec0001047983 */ /* 0x000f280000300800 */
[----:B------:R-:W-:Y:S01]  /*164c0*/  STL [R1+0x2bc], R28 ;  /* 0x0002bc1c01007387 */ /* 0x000fe20000100800 */
[----:B--2---:R-:W-:-:S04]  /*164d0*/  IMAD.X R46, R0, 0x1, R46, P3 ;  /* 0x00000001002e7824 */ /* 0x004fc800018e062e */
[----:B------:R-:W-:Y:S01]  /*164e0*/  @!P2 IMAD.MOV.U32 R37, RZ, RZ, R46 ;  /* 0x000000ffff25a224 */ /* 0x000fe200078e002e */
[----:B------:R0:W-:Y:S04]  /*164f0*/  STL [R1+0x2b8], R46 ;  /* 0x0002b82e01007387 */ /* 0x0001e80000100800 */
[----:B------:R1:W2:Y:S04]  /*16500*/  @!P2 LDG.E.U8 R79, desc[UR18][R36.64] ;  /* 0x00000012244fa981 */ /* 0x0002a8000c1e1100 */
[----:B0-----:R-:W2:Y:S04]  /*16510*/  LDL.LU R46, [R1+0x300] ;  /* 0x00030000012e7983 */ /* 0x001ea80000300800 */
[----:B------:R-:W2:Y:S04]  /*16520*/  LDL.LU R28, [R1+0x304] ;  /* 0x00030400011c7983 */ /* 0x000ea80000300800 */
[----:B------:R-:W2:Y:S01]  /*16530*/  LDL.LU R37, [R1+0x2d0] ;  /* 0x0002d00001257983 */ /* 0x000ea20000300800 */
[----:B---3--:R-:W-:-:S02]  /*16540*/  IADD3 R3, P3, PT, R5, R3, RZ ;  /* 0x0000000305037210 */ /* 0x008fc40007f7e0ff */
[----:B------:R-:W-:-:S03]  /*16550*/  PRMT R69, RZ, 0x7610, R69 ;  /* 0x00007610ff457816 */ /* 0x000fc60000000045 */
[----:B-1----:R-:W-:Y:S01]  /*16560*/  @!P2 IMAD.MOV.U32 R36, RZ, RZ, R3 ;  /* 0x000000ffff24a224 */ /* 0x002fe200078e0003 */
[----:B------:R0:W-:Y:S01]  /*16570*/  STL [R1+0x2d4], R3 ;  /* 0x0002d40301007387 */ /* 0x0001e20000100800 */
[----:B------:R-:W-:Y:S02]  /*16580*/  PRMT R71, RZ, 0x7610, R71 ;  /* 0x00007610ff477816 */ /* 0x000fe40000000047 */
[----:B------:R-:W-:Y:S01]  /*16590*/  PRMT R73, RZ, 0x7610, R73 ;  /* 0x00007610ff497816 */ /* 0x000fe20000000049 */
[----:B--2---:R-:W-:Y:S01]  /*165a0*/  IMAD.X R37, R0, 0x1, R37, P3 ;  /* 0x0000000100257824 */ /* 0x004fe200018e0625 */
[----:B----4-:R-:W-:-:S04]  /*165b0*/  IADD3 R4, P3, PT, R5, R4, RZ ;  /* 0x0000000405047210 */ /* 0x010fc80007f7e0ff */
        /* <DEDUP_REMOVED lines=8> */
[----:B------:R-:W-:Y:S04]  /*16640*/  STL [R1+0x2ec], R4 ;  /* 0x0002ec0401007387 */ /* 0x000fe80000100800 */
[----:B------:R0:W3:Y:S04]  /*16650*/  @!P2 LDG.E.U8 R71, desc[UR18][R36.64] ;  /* 0x000000122447a981 */ /* 0x0000e8000c1e1100 */
[----:B------:R1:W-:Y:S01]  /*16660*/  STL [R1+0x2e8], R35 ;  /* 0x0002e82301007387 */ /* 0x0003e20000100800 */
[----:B0-----:R-:W-:-:S02]  /*16670*/  @!P2 IMAD.MOV.U32 R36, RZ, RZ, R28 ;  /* 0x000000ffff24a224 */ /* 0x001fc400078e001c */
[----:B------:R-:W-:Y:S01]  /*16680*/  @!P2 IMAD.MOV.U32 R37, RZ, RZ, R46 ;  /* 0x000000ffff25a224 */ /* 0x000fe200078e002e */
[----:B-1----:R-:W2:Y:S04]  /*16690*/  LDL.LU R35, [R1+0x330] ;  /* 0x0003300001237983 */ /* 0x002ea80000300800 */
[----:B------:R-:W2:Y:S04]  /*166a0*/  LDL.LU R4, [R1+0x334] ;  /* 0x0003340001047983 */ /* 0x000ea80000300800 */
[----:B------:R0:W-:Y:S04]  /*166b0*/  STL [R1+0x304], R28 ;  /* 0x0003041c01007387 */ /* 0x0001e80000100800 */
[----:B------:R1:W-:Y:S04]  /*166c0*/  STL [R1+0x300], R46 ;  /* 0x0003002e01007387 */ /* 0x0003e80000100800 */
[----:B------:R1:W2:Y:S04]  /*166d0*/  @!P2 LDG.E.U8 R73, desc[UR18][R36.64] ;  /* 0x000000122449a981 */ /* 0x0002a8000c1e1100 */
[----:B0-----:R-:W2:Y:S04]  /*166e0*/  LDL.LU R28, [R1+0x34c] ;  /* 0x00034c00011c7983 */ /* 0x001ea80000300800 */
[----:B------:R-:W2:Y:S01]  /*166f0*/  LDL.LU R37, [R1+0x318] ;  /* 0x0003180001257983 */ /* 0x000ea20000300800 */
[----:B-1----:R-:W0:Y:S03]  /*16700*/  S2R R46, SR_TID.X ;  /* 0x00000000002e7919 */ /* 0x002e260000002100 */
[----:B------:R-:W-:Y:S04]  /*16710*/  STS.U8 [R47+UR8+0xae00], R38 ;  /* 0x00ae00262f007988 */ /* 0x000fe80008000008 */
[----:B------:R-:W-:Y:S04]  /*16720*/  STS.U8 [R47+UR8+0xb200], R39 ;  /* 0x00b200272f007988 */ /* 0x000fe80008000008 */
[----:B------:R-:W-:Y:S04]  /*16730*/  STS.U8 [R47+UR8+0xb600], R40 ;  /* 0x00b600282f007988 */ /* 0x000fe80008000008 */
[----:B------:R-:W-:Y:S04]  /*16740*/  STS.U8 [R47+UR8+0xba00], R42 ;  /* 0x00ba002a2f007988 */ /* 0x000fe80008000008 */
[----:B------:R1:W-:Y:S04]  /*16750*/  STS.U8 [R47+UR8+0xbe00], R48 ;  /* 0x00be00302f007988 */ /* 0x0003e80008000008 */
[----:B-1----:R-:W3:Y:S01]  /*16760*/  LDL.LU R47, [R1+0x348] ;  /* 0x00034800012f7983 */ /* 0x002ee20000300800 */
[----:B0-----:R-:W-:-:S04]  /*16770*/  LOP3.LUT R46, R46, 0x7f, RZ, 0xc0, !PT ;  /* 0x0000007f2e2e7812 */ /* 0x001fc800078ec0ff */
[----:B------:R-:W-:-:S05]  /*16780*/  LOP3.LUT R46, R46, 0x50, RZ, 0x3c, !PT ;  /* 0x000000502e2e7812 */ /* 0x000fca00078e3cff */
[----:B------:R-:W-:Y:S04]  /*16790*/  STS.U8 [R46+UR8+0xa280], R34 ;  /* 0x00a280222e007988 */ /* 0x000fe80008000008 */
[----:B------:R-:W-:Y:S01]  /*167a0*/  STS.U8 [R46+UR8+0xa680], R33 ;  /* 0x00a680212e007988 */ /* 0x000fe20008000008 */
[----:B----4-:R-:W-:-:S05]  /*167b0*/  IADD3 R3, P3, PT, R5, R3, RZ ;  /* 0x0000000305037210 */ /* 0x010fca0007f7e0ff */
[----:B------:R0:W-:Y:S01]  /*167c0*/  STL [R1+0x31c], R3 ;  /* 0x00031c0301007387 */ /* 0x0001e20000100800 */
[----:B------:R-:W-:Y:S02]  /*167d0*/  @!P2 IMAD.MOV.U32 R36, RZ, RZ, R3 ;  /* 0x000000ffff24a224 */ /* 0x000fe400078e0003 */
[----:B--2---:R-:W-:Y:S01]  /*167e0*/  IMAD.X R37, R0, 0x1, R37, P3 ;  /* 0x0000000100257824 */ /* 0x004fe200018e0625 */
[----:B------:R-:W-:-:S04]  /*167f0*/  IADD3 R4, P3, PT, R5, R4, RZ ;  /* 0x0000000405047210 */ /* 0x000fc80007f7e0ff */
[----:B------:R-:W-:Y:S01]  /*16800*/  STL [R1+0x318], R37 ;  /* 0x0003182501007387 */ /* 0x000fe20000100800 */
[----:B------:R-:W-:-:S03]  /*16810*/  IMAD.X R35, R0, 0x1, R35, P3 ;  /* 0x0000000100237824 */ /* 0x000fc600018e0623 */
[----:B0-----:R-:W2:Y:S01]  /*16820*/  LDL.LU R3, [R1+0x364] ;  /* 0x0003640001037983 */ /* 0x001ea20000300800 */
[----:B------:R-:W-:-:S03]  /*16830*/  @!P2 IMAD.MOV.U32 R34, RZ, RZ, R4 ;  /* 0x000000ffff22a224 */ /* 0x000fc600078e0004 */
[----:B------:R0:W-:Y:S04]  /*16840*/  STL [R1+0x334], R4 ;  /* 0x0003340401007387 */ /* 0x0001e80000100800 */
[----:B------:R1:W-:Y:S04]  /*16850*/  STL [R1+0x330], R35 ;  /* 0x0003302301007387 */ /* 0x0003e80000100800 */
[----:B0-----:R-:W4:Y:S04]  /*16860*/  LDL.LU R4, [R1+0x37c] ;  /* 0x00037c0001047983 */ /* 0x001f280000300800 */
[----:B------:R-:W4:Y:S01]  /*16870*/  LDL.LU R33, [R1+0x360] ;  /* 0x0003600001217983 */ /* 0x000f220000300800 */
[----:B------:R-:W-:-:S02]  /*16880*/  IADD3 R28, P3, PT, R5, R28, RZ ;  /* 0x0000001c051c7210 */ /* 0x000fc40007f7e0ff */
[----:B------:R-:W-:-:S03]  /*16890*/  PRMT R56, RZ, 0x7610, R56 ;  /* 0x00007610ff387816 */ /* 0x000fc60000000038 */
[----:B---3--:R-:W-:Y:S01]  /*168a0*/  IMAD.X R47, R0, 0x1, R47, P3 ;  /* 0x00000001002f7824 */ /* 0x008fe200018e062f */
[----:B------:R-:W-:Y:S01]  /*168b0*/  STL [R1+0x34c], R28 ;  /* 0x00034c1c01007387 */ /* 0x000fe20000100800 */
[----:B------:R-:W-:-:S03]  /*168c0*/  PRMT R54, RZ, 0x7610, R54 ;  /* 0x00007610ff367816 */ /* 0x000fc60000000036 */
[----:B------:R1:W3:Y:S04]  /*168d0*/  @!P2 LDG.E.U8 R56, desc[UR18][R34.64] ;  /* 0x000000122238a981 */ /* 0x0002e8000c1e1100 */
[----:B------:R-:W-:Y:S04]  /*168e0*/  STS.U8 [R46+UR8+0xaa80], R32 ;  /* 0x00aa80202e007988 */ /* 0x000fe80008000008 */
[----:B------:R0:W-:Y:S01]  /*168f0*/  STL [R1+0x348], R47 ;  /* 0x0003482f01007387 */ /* 0x0001e20000100800 */
[----:B-1----:R-:W-:Y:S02]  /*16900*/  @!P2 IMAD.MOV.U32 R35, RZ, RZ, R47 ;  /* 0x000000ffff23a224 */ /* 0x002fe400078e002f */
[----:B------:R-:W-:Y:S01]  /*16910*/  @!P2 IMAD.MOV.U32 R34, RZ, RZ, R28 ;  /* 0x000000ffff22a224 */ /* 0x000fe200078e001c */
[----:B0-----:R-:W3:Y:S04]  /*16920*/  LDL.LU R47, [R1+0x390] ;  /* 0x00039000012f7983 */ /* 0x001ee80000300800 */
[----:B------:R-:W3:Y:S01]  /*16930*/  LDL.LU R28, [R1+0x394] ;  /* 0x00039400011c7983 */ /* 0x000ee20000300800 */
[----:B--2---:R-:W-:-:S05]  /*16940*/  IADD3 R3, P3, PT, R5, R3, RZ ;  /* 0x0000000305037210 */ /* 0x004fca0007f7e0ff */
[----:B------:R-:W-:Y:S01]  /*16950*/  @!P2 IMAD.MOV.U32 R32, RZ, RZ, R3 ;  /* 0x000000ffff20a224 */ /* 0x000fe200078e0003 */
[----:B------:R0:W-:Y:S01]  /*16960*/  STL [R1+0x364], R3 ;  /* 0x0003640301007387 */ /* 0x0001e20000100800 */
[----:B----4-:R-:W-:-:S05]  /*16970*/  IMAD.X R33, R0, 0x1, R33, P3 ;  /* 0x0000000100217824 */ /* 0x010fca00018e0621 */
        /* <DEDUP_REMOVED lines=8> */
[----:B------:R-:W-:-:S03]  /*16a00*/  PRMT R52, RZ, 0x7610, R52 ;  /* 0x00007610ff347816 */ /* 0x000fc60000000034 */
[----:B------:R0:W-:Y:S01]  /*16a10*/  STS.U8 [R46+UR8+0xae80], R31 ;  /* 0x00ae801f2e007988 */ /* 0x0001e20008000008 */
[----:B--2---:R-:W-:Y:S01]  /*16a20*/  IMAD.X R33, R0, 0x1, R33, P3 ;  /* 0x0000000100217824 */ /* 0x004fe200018e0621 */
[----:B---3--:R-:W-:-:S04]  /*16a30*/  IADD3 R28, P3, PT, R5, R28, RZ ;  /* 0x0000001c051c7210 */ /* 0x008fc80007f7e0ff */
[----:B------:R1:W2:Y:S01]  /*16a40*/  @!P2 LDG.E.U8 R53, desc[UR18][R32.64] ;  /* 0x000000122035a981 */ /* 0x0002a2000c1e1100 */
[----:B------:R-:W-:-:S03]  /*16a50*/  IMAD.X R47, R0, 0x1, R47, P3 ;  /* 0x00000001002f7824 */ /* 0x000fc600018e062f */
[----:B------:R3:W-:Y:S04]  /*16a60*/  STL [R1+0x378], R33 ;  /* 0x0003782101007387 */ /* 0x0007e80000100800 */
[----:B0-----:R-:W2:Y:S01]  /*16a70*/  LDL.LU R31, [R1+0x3c0] ;  /* 0x0003c000011f7983 */ /* 0x001ea20000300800 */
[----:B-1----:R-:W-:-:S03]  /*16a80*/  @!P2 IMAD.MOV.U32 R32, RZ, RZ, R28 ;  /* 0x000000ffff20a224 */ /* 0x002fc600078e001c */
[----:B------:R-:W2:Y:S01]  /*16a90*/  LDL.LU R4, [R1+0x3c4] ;  /* 0x0003c40001047983 */ /* 0x000ea20000300800 */
[----:B---3--:R-:W-:-:S03]  /*16aa0*/  @!P2 IMAD.MOV.U32 R33, RZ, RZ, R47 ;  /* 0x000000ffff21a224 */ /* 0x008fc600078e002f */
[----:B------:R-:W-:Y:S04]  /*16ab0*/  STL [R1+0x394], R28 ;  /* 0x0003941c01007387 */ /* 0x000fe80000100800 */
[----:B------:R0:W-:Y:S04]  /*16ac0*/  STL [R1+0x390], R47 ;  /* 0x0003902f01007387 */ /* 0x0001e80000100800 */
[----:B------:R1:W3:Y:S04]  /*16ad0*/  @!P2 LDG.E.U8 R52, desc[UR18][R32.64] ;  /* 0x000000122034a981 */ /* 0x0002e8000c1e1100 */
[----:B0-----:R-:W2:Y:S04]  /*16ae0*/  LDL.LU R47, [R1+0x3d8] ;  /* 0x0003d800012f7983 */ /* 0x001ea80000300800 */
[----:B------:R-:W2:Y:S04]  /*16af0*/  LDL.LU R28, [R1+0x3dc] ;  /* 0x0003dc00011c7983 */ /* 0x000ea80000300800 */
[----:B------:R-:W2:Y:S01]  /*16b00*/  LDL.LU R33, [R1+0x3a8] ;  /* 0x0003a80001217983 */ /* 0x000ea20000300800 */
[----:B------:R-:W-:-:S02]  /*16b10*/  IADD3 R3, P3, PT, R5, R3, RZ ;  /* 0x0000000305037210 */ /* 0x000fc40007f7e0ff */
[----:B------:R-:W-:-:S03]  /*16b20*/  PRMT R51, RZ, 0x7610, R51 ;  /* 0x00007610ff337816 */ /* 0x000fc60000000033 */
[----:B-1----:R-:W-:Y:S01]  /*16b30*/  @!P2 IMAD.MOV.U32 R32, RZ, RZ, R3 ;  /* 0x000000ffff20a224 */ /* 0x002fe200078e0003 */
[----:B------:R0:W-:Y:S04]  /*16b40*/  STL [R1+0x3ac], R3 ;  /* 0x0003ac0301007387 */ /* 0x0001e80000100800 */
[----:B------:R-:W-:Y:S04]  /*16b50*/  STS.U8 [R46+UR8+0xb280], R61 ;  /* 0x00b2803d2e007988 */ /* 0x000fe80008000008 */
[----:B------:R-:W-:Y:S04]  /*16b60*/  STS.U8 [R46+UR8+0xb680], R64 ;  /* 0x00b680402e007988 */ /* 0x000fe80008000008 */
[----:B------:R-:W-:Y:S04]  /*16b70*/  STS.U8 [R46+UR8+0xba80], R63 ;  /* 0x00ba803f2e007988 */ /* 0x000fe80008000008 */
[----:B------:R-:W-:Y:S01]  /*16b80*/  STS.U8 [R46+UR8+0xbe80], R29 ;  /* 0x00be801d2e007988 */ /* 0x000fe20008000008 */
[----:B--2---:R-:W-:Y:S01]  /*16b90*/  IMAD.X R33, R0, 0x1, R33, P3 ;  /* 0x0000000100217824 */ /* 0x004fe200018e0621 */
[----:B------:R-:W-:-:S04]  /*16ba0*/  IADD3 R4, P3, PT, R5, R4, RZ ;  /* 0x0000000405047210 */ /* 0x000fc80007f7e0ff */
[----:B------:R-:W-:Y:S01]  /*16bb0*/  STL [R1+0x3a8], R33 ;  /* 0x0003a82101007387 */ /* 0x000fe20000100800 */
[----:B------:R-:W-:-:S03]  /*16bc0*/  IMAD.X R31, R0, 0x1, R31, P3 ;  /* 0x00000001001f7824 */ /* 0x000fc600018e061f */
[----:B0-----:R-:W2:Y:S04]  /*16bd0*/  LDL.LU R3, [R1+0x3f4] ;  /* 0x0003f40001037983 */ /* 0x001ea80000300800 */
[----:B------:R0:W3:Y:S04]  /*16be0*/  @!P2 LDG.E.U8 R51, desc[UR18][R32.64] ;  /* 0x000000122033a981 */ /* 0x0000e8000c1e1100 */
[----:B------:R1:W-:Y:S04]  /*16bf0*/  STL [R1+0x3c4], R4 ;  /* 0x0003c40401007387 */ /* 0x0003e80000100800 */
[----:B------:R4:W-:Y:S01]  /*16c00*/  STL [R1+0x3c0], R31 ;  /* 0x0003c01f01007387 */ /* 0x0009e20000100800 */
[----:B0-----:R-:W-:-:S03]  /*16c10*/  @!P2 IMAD.MOV.U32 R32, RZ, RZ, R4 ;  /* 0x000000ffff20a224 */ /* 0x001fc600078e0004 */
[----:B-1----:R-:W3:Y:S04]  /*16c20*/  LDL.LU R4, [R1+0x40c] ;  /* 0x00040c0001047983 */ /* 0x002ee80000300800 */
[----:B------:R-:W3:Y:S01]  /*16c30*/  LDL.LU R29, [R1+0x3f0] ;  /* 0x0003f000011d7983 */ /* 0x000ee20000300800 */
[----:B------:R-:W-:-:S03]  /*16c40*/  @!P2 IMAD.MOV.U32 R33, RZ, RZ, R31 ;  /* 0x000000ffff21a224 */ /* 0x000fc600078e001f */
[----:B----4-:R-:W4:Y:S01]  /*16c50*/  LDL.LU R31, [R1+0x408] ;  /* 0x00040800011f7983 */ /* 0x010f220000300800 */
[----:B------:R-:W-:Y:S02]  /*16c60*/  IADD3 R28, P3, PT, R5, R28, RZ ;  /* 0x0000001c051c7210 */ /* 0x000fe40007f7e0ff */
[----:B------:R-:W-:-:S03]  /*16c70*/  PRMT R50, RZ, 0x7610, R50 ;  /* 0x00007610ff327816 */ /* 0x000fc60000000032 */
[----:B------:R-:W-:Y:S01]  /*16c80*/  IMAD.X R47, R0, 0x1, R47, P3 ;  /* 0x00000001002f7824 */ /* 0x000fe200018e062f */
[----:B------:R-:W-:Y:S02]  /*16c90*/  PRMT R75, RZ, 0x7610, R75 ;  /* 0x00007610ff4b7816 */ /* 0x000fe4000000004b */
[----:B------:R0:W4:Y:S01]  /*16ca0*/  @!P2 LDG.E.U8 R50, desc[UR18][R32.64] ;  /* 0x000000122032a981 */ /* 0x000122000c1e1100 */
[----:B------:R-:W-:-:S03]  /*16cb0*/  PRMT R77, RZ, 0x7610, R77 ;  /* 0x00007610ff4d7816 */ /* 0x000fc6000000004d */
[----:B------:R-:W-:Y:S01]  /*16cc0*/  STL [R1+0x3dc], R28 ;  /* 0x0003dc1c01007387 */ /* 0x000fe20000100800 */
[----:B0-----:R-:W-:Y:S02]  /*16cd0*/  @!P2 IMAD.MOV.U32 R32, RZ, RZ, R28 ;  /* 0x000000ffff20a224 */ /* 0x001fe400078e001c */
[----:B------:R-:W-:Y:S01]  /*16ce0*/  @!P2 IMAD.MOV.U32 R33, RZ, RZ, R47 ;  /* 0x000000ffff21a224 */ /* 0x000fe200078e002f */
[----:B------:R0:W-:Y:S04]  /*16cf0*/  STL [R1+0x3d8], R47 ;  /* 0x0003d82f01007387 */ /* 0x0001e80000100800 */
[----:B------:R1:W4:Y:S01]  /*16d00*/  @!P2 LDG.E.U8 R75, desc[UR18][R32.64] ;  /* 0x00000012204ba981 */ /* 0x000322000c1e1100 */
[----:B------:R-:W-:-:S03]  /*16d10*/  PRMT R78, RZ, 0x7610, R78 ;  /* 0x00007610ff4e7816 */ /* 0x000fc6000000004e */
[----:B0-----:R-:W4:Y:S04]  /*16d20*/  LDL.LU R47, [R1+0x424] ;  /* 0x00042400012f7983 */ /* 0x001f280000300800 */
[----:B------:R-:W4:Y:S01]  /*16d30*/  LDL.LU R28, [R1] ;  /* 0x00000000011c7983 */ /* 0x000f220000300800 */
[----:B--2---:R-:W-:-:S05]  /*16d40*/  IADD3 R3, P3, PT, R5, R3, RZ ;  /* 0x0000000305037210 */ /* 0x004fca0007f7e0ff */
[----:B-1----:R-:W-:Y:S01]  /*16d50*/  @!P2 IMAD.MOV.U32 R32, RZ, RZ, R3 ;  /* 0x000000ffff20a224 */ /* 0x002fe200078e0003 */
[----:B------:R0:W-:Y:S01]  /*16d60*/  STL [R1+0x3f4], R3 ;  /* 0x0003f40301007387 */ /* 0x0001e20000100800 */
[----:B---3--:R-:W-:Y:S01]  /*16d70*/  IMAD.X R29, R0, 0x1, R29, P3 ;  /* 0x00000001001d7824 */ /* 0x008fe200018e061d */
[----:B------:R-:W-:-:S03]  /*16d80*/  IADD3 R4, P3, PT, R5, R4, RZ ;  /* 0x0000000405047210 */ /* 0x000fc60007f7e0ff */
[----:B------:R-:W-:Y:S02]  /*16d90*/  @!P2 IMAD.MOV.U32 R33, RZ, RZ, R29 ;  /* 0x000000ffff21a224 */ /* 0x000fe400078e001d */
[----:B----4-:R-:W-:Y:S01]  /*16da0*/  IMAD.X R31, R0, 0x1, R31, P3 ;  /* 0x00000001001f7824 */ /* 0x010fe200018e061f */
[----:B------:R-:W-:Y:S04]  /*16db0*/  STL [R1+0x3f0], R29 ;  /* 0x0003f01d01007387 */ /* 0x000fe80000100800 */
[----:B------:R1:W2:Y:S04]  /*16dc0*/  @!P2 LDG.E.U8 R77, desc[UR18][R32.64] ;  /* 0x00000012204da981 */ /* 0x0002a8000c1e1100 */
[----:B0-----:R-:W3:Y:S04]  /*16dd0*/  LDL.LU R3, [R1+0x43c] ;  /* 0x00043c0001037983 */ /* 0x001ee80000300800 */
[----:B------:R-:W-:Y:S01]  /*16de0*/  STL [R1+0x40c], R4 ;  /* 0x00040c0401007387 */ /* 0x000fe20000100800 */
[----:B-1----:R-:W-:-:S02]  /*16df0*/  @!P2 IMAD.MOV.U32 R32, RZ, RZ, R4 ;  /* 0x000000ffff20a224 */ /* 0x002fc400078e0004 */
[----:B------:R-:W-:Y:S01]  /*16e00*/  @!P2 IMAD.MOV.U32 R33, RZ, RZ, R31 ;  /* 0x000000ffff21a224 */ /* 0x000fe200078e001f */
[----:B------:R0:W-:Y:S04]  /*16e10*/  STL [R1+0x408], R31 ;  /* 0x0004081f01007387 */ /* 0x0001e80000100800 */
[----:B------:R1:W4:Y:S04]  /*16e20*/  @!P2 LDG.E.U8 R78, desc[UR18][R32.64] ;  /* 0x00000012204ea981 */ /* 0x000328000c1e1100 */
[----:B0-----:R-:W2:Y:S04]  /*16e30*/  LDL.LU R31, [R1+0x450] ;  /* 0x00045000011f7983 */ /* 0x001ea80000300800 */
[----:B------:R-:W2:Y:S04]  /*16e40*/  LDL.LU R29, [R1+0x454] ;  /* 0x00045400011d7983 */ /* 0x000ea80000300800 */
[----:B------:R-:W2:Y:S04]  /*16e50*/  LDL.LU R4, [R1+0x46c] ;  /* 0x00046c0001047983 */ /* 0x000ea80000300800 */
[----:B------:R-:W2:Y:S01]  /*16e60*/  LDL.LU R33, [R1+0x420] ;  /* 0x0004200001217983 */ /* 0x000ea20000300800 */
[----:B------:R-:W-:-:S02]  /*16e70*/  IADD3 R47, P3, PT, R5, R47, RZ ;  /* 0x0000002f052f7210 */ /* 0x000fc40007f7e0ff */
[----:B------:R-:W-:-:S03]  /*16e80*/  PRMT R76, RZ, 0x7610, R76 ;  /* 0x00007610ff4c7816 */ /* 0x000fc6000000004c */
[----:B-1----:R-:W-:Y:S01]  /*16e90*/  @!P2 IMAD.MOV.U32 R32, RZ, RZ, R47 ;  /* 0x000000ffff20a224 */ /* 0x002fe200078e002f */
[----:B------:R0:W-:Y:S01]  /*16ea0*/  STL [R1+0x424], R47 ;  /* 0x0004242f01007387 */ /* 0x0001e20000100800 */
[----:B------:R-:W1:Y:S01]  /*16eb0*/  S2R R46, SR_TID.X ;  /* 0x00000000002e7919 */ /* 0x000e620000002100 */
[----:B--2---:R-:W-:-:S05]  /*16ec0*/  IMAD.X R33, R0, 0x1, R33, P3 ;  /* 0x0000000100217824 */ /* 0x004fca00018e0621 */
[----:B------:R2:W-:Y:S04]  /*16ed0*/  STL [R1+0x420], R33 ;  /* 0x0004202101007387 */ /* 0x0005e80000100800 */
[----:B0-----:R-:W4:Y:S04]  /*16ee0*/  LDL.LU R47, [R1+0x468] ;  /* 0x00046800012f7983 */ /* 0x001f280000300800 */
[----:B------:R0:W4:Y:S04]  /*16ef0*/  @!P2 LDG.E.U8 R76, desc[UR18][R32.64] ;  /* 0x00000012204ca981 */ /* 0x000128000c1e1100 */
[----:B--2---:R-:W2:Y:S01]  /*16f00*/  LDL.LU R33, [R1+0x438] ;  /* 0x0004380001217983 */ /* 0x004ea20000300800 */
[----:B---3--:R-:W-:-:S02]  /*16f10*/  IADD3 R3, P3, PT, R5, R3, RZ ;  /* 0x0000000305037210 */ /* 0x008fc40007f7e0ff */
[----:B-1----:R-:W-:Y:S02]  /*16f20*/  LOP3.LUT R46, R46, 0x7f, RZ, 0xc0, !PT ;  /* 0x0000007f2e2e7812 */ /* 0x002fe400078ec0ff */
[----:B------:R-:W-:Y:S01]  /*16f30*/  PRMT R74, RZ, 0x7610, R74 ;  /* 0x00007610ff4a7816 */ /* 0x000fe2000000004a */
[----:B0-----:R-:W-:Y:S01]  /*16f40*/  @!P2 IMAD.MOV.U32 R32, RZ, RZ, R3 ;  /* 0x000000ffff20a224 */ /* 0x001fe200078e0003 */
[----:B------:R-:W-:Y:S01]  /*16f50*/  LOP3.LUT R46, R46, 0x60, RZ, 0x3c, !PT ;  /* 0x000000602e2e7812 */ /* 0x000fe200078e3cff */
[----:B------:R-:W-:Y:S01]  /*16f60*/  STL [R1+0x43c], R3 ;  /* 0x00043c0301007387 */ /* 0x000fe20000100800 */
[----:B------:R-:W-:-:S03]  /*16f70*/  PRMT R72, RZ, 0x7610, R72 ;  /* 0x00007610ff487816 */ /* 0x000fc60000000048 */
[----:B------:R-:W-:Y:S04]  /*16f80*/  STS.U8 [R46+UR8+0xa300], R68 ;  /* 0x00a300442e007988 */ /* 0x000fe80008000008 */
[----:B------:R-:W-:Y:S04]  /*16f90*/  STS.U8 [R46+UR8+0xa700], R67 ;  /* 0x00a700432e007988 */ /* 0x000fe80008000008 */
[----:B------:R-:W-:Y:S04]  /*16fa0*/  STS.U8 [R46+UR8+0xab00], R66 ;  /* 0x00ab00422e007988 */ /* 0x000fe80008000008 */
[----:B------:R-:W-:Y:S04]  /*16fb0*/  STS.U8 [R46+UR8+0xaf00], R65 ;  /* 0x00af00412e007988 */ /* 0x000fe80008000008 */
[----:B------:R0:W-:Y:S04]  /*16fc0*/  STS.U8 [R46+UR8+0xb300], R70 ;  /* 0x00b300462e007988 */ /* 0x0001e80008000008 */
[----:B------:R-:W-:Y:S01]  /*16fd0*/  STS.U8 [R46+UR8+0xb700], R28 ;  /* 0x00b7001c2e007988 */ /* 0x000fe20008000008 */
[----:B0-----:R-:W-:Y:S01]  /*16fe0*/  PRMT R70, RZ, 0x7610, R70 ;  /* 0x00007610ff467816 */ /* 0x001fe20000000046 */
[----:B--2---:R-:W-:Y:S01]  /*16ff0*/  IMAD.X R33, R0, 0x1, R33, P3 ;  /* 0x0000000100217824 */ /* 0x004fe200018e0621 */
[----:B------:R-:W-:-:S04]  /*17000*/  IADD3 R29, P3, PT, R5, R29, RZ ;  /* 0x0000001d051d7210 */ /* 0x000fc80007f7e0ff */
[----:B------:R0:W2:Y:S01]  /*17010*/  @!P2 LDG.E.U8 R74, desc[UR18][R32.64] ;  /* 0x00000012204aa981 */ /* 0x0000a2000c1e1100 */
[C---:B------:R-:W-:Y:S01]  /*17020*/  IMAD.X R31, R0.reuse, 0x1, R31, P3 ;  /* 0x00000001001f7824 */ /* 0x040fe200018e061f */
[----:B------:R-:W-:Y:S02]  /*17030*/  IADD3 R4, P3, PT, R5, R4, RZ ;  /* 0x0000000405047210 */ /* 0x000fe40007f7e0ff */
[----:B------:R1:W-:Y:S03]  /*17040*/  STL [R1+0x438], R33 ;  /* 0x0004382101007387 */ /* 0x0003e60000100800 */
[----:B----4-:R-:W-:Y:S01]  /*17050*/  IMAD.X R47, R0, 0x1, R47, P3 ;  /* 0x00000001002f7824 */ /* 0x010fe200018e062f */
[----:B------:R-:W3:Y:S01]  /*17060*/  LDL.LU R3, [R1+0x484] ;  /* 0x0004840001037983 */ /* 0x000ee20000300800 */
[----:B0-----:R-:W-:-:S03]  /*17070*/  @!P2 IMAD.MOV.U32 R32, RZ, RZ, R29 ;  /* 0x000000ffff20a224 */ /* 0x001fc600078e001d */
[----:B------:R-:W-:Y:S01]  /*17080*/  STL [R1+0x454], R29 ;  /* 0x0004541d01007387 */ /* 0x000fe20000100800 */
[----:B-1----:R-:W-:-:S03]  /*17090*/  @!P2 IMAD.MOV.U32 R33, RZ, RZ, R31 ;  /* 0x000000ffff21a224 */ /* 0x002fc600078e001f */
[----:B------:R0:W-:Y:S04]  /*170a0*/  STL [R1+0x450], R31 ;  /* 0x0004501f01007387 */ /* 0x0001e80000100800 */
[----:B------:R1:W4:Y:S04]  /*170b0*/  @!P2 LDG.E.U8 R72, desc[UR18][R32.64] ;  /* 0x000000122048a981 */ /* 0x000328000c1e1100 */
[----:B0-----:R-:W2:Y:S04]  /*170c0*/  LDL.LU R31, [R1+0x498] ;  /* 0x00049800011f7983 */ /* 0x001ea80000300800 */
[----:B------:R-:W2:Y:S01]  /*170d0*/  LDL.LU R29, [R1+0x49c] ;  /* 0x00049c00011d7983 */ /* 0x000ea20000300800 */
[----:B-1----:R-:W-:-:S02]  /*170e0*/  @!P2 IMAD.MOV.U32 R32, RZ, RZ, R4 ;  /* 0x000000ffff20a224 */ /* 0x002fc400078e0004 */
[----:B------:R-:W-:Y:S01]  /*170f0*/  @!P2 IMAD.MOV.U32 R33, RZ, RZ, R47 ;  /* 0x000000ffff21a224 */ /* 0x000fe200078e002f */
[----:B------:R-:W-:Y:S04]  /*17100*/  STL [R1+0x46c], R4 ;  /* 0x00046c0401007387 */ /* 0x000fe80000100800 */
[----:B------:R-:W2:Y:S04]  /*17110*/  LDL.LU R28, [R1+0xc] ;  /* 0x00000c00011c7983 */ /* 0x000ea80000300800 */
[----:B------:R0:W-:Y:S04]  /*17120*/  STL [R1+0x468], R47 ;  /* 0x0004682f01007387 */ /* 0x0001e80000100800 */
[----:B------:R1:W2:Y:S01]  /*17130*/  @!P2 LDG.E.U8 R70, desc[UR18][R32.64] ;  /* 0x000000122046a981 */ /* 0x0002a2000c1e1100 */
[----:B0-----:R-:W-:-:S03]  /*17140*/  IMAD.MOV.U32 R47, RZ, RZ, R2 ;  /* 0x000000ffff2f7224 */ /* 0x001fc600078e0002 */
[----:B------:R-:W2:Y:S04]  /*17150*/  LDL.LU R2, [R1+0x4b4] ;  /* 0x0004b40001027983 */ /* 0x000ea80000300800 */
[----:B------:R-:W2:Y:S04]  /*17160*/  LDL.LU R4, [R1+0x14] ;  /* 0x0000140001047983 */ /* 0x000ea80000300800 */
[----:B------:R-:W2:Y:S01]  /*17170*/  LDL.LU R33, [R1+0x480] ;  /* 0x0004800001217983 */ /* 0x000ea20000300800 */
[----:B------:R-:W-:-:S03]  /*17180*/  PRMT R43, RZ, 0x7610, R43 ;  /* 0x00007610ff2b7816 */ /* 0x000fc6000000002b */
[----:B------:R-:W-:Y:S04]  /*17190*/  STS.U8 [R46+UR8+0xbb00], R62 ;  /* 0x00bb003e2e007988 */ /* 0x000fe80008000008 */
[----:B------:R0:W-:Y:S01]  /*171a0*/  STS.U8 [R46+UR8+0xbf00], R30 ;  /* 0x00bf001e2e007988 */ /* 0x0001e20008000008 */
[----:B---3--:R-:W-:-:S05]  /*171b0*/  IADD3 R3, P3, PT, R5, R3, RZ ;  /* 0x0000000305037210 */ /* 0x008fca0007f7e0ff */
[----:B------:R3:W-:Y:S01]  /*171c0*/  STL [R1+0x484], R3 ;  /* 0x0004840301007387 */ /* 0x0007e20000100800 */
[----:B-1----:R-:W-:Y:S02]  /*171d0*/  @!P2 IMAD.MOV.U32 R32, RZ, RZ, R3 ;  /* 0x000000ffff20a224 */ /* 0x002fe400078e0003 */
[----:B--2---:R-:W-:Y:S01]  /*171e0*/  IMAD.X R33, R0, 0x1, R33, P3 ;  /* 0x0000000100217824 */ /* 0x004fe200018e0621 */
[----:B------:R-:W-:-:S05]  /*171f0*/  IADD3 R29, P3, PT, R5, R29, RZ ;  /* 0x0000001d051d7210 */ /* 0x000fca0007f7e0ff */
[----:B------:R-:W-:Y:S01]  /*17200*/  IMAD.X R31, R0, 0x1, R31, P3 ;  /* 0x00000001001f7824 */ /* 0x000fe200018e061f */
[----:B------:R-:W-:Y:S01]  /*17210*/  STL [R1+0x480], R33 ;  /* 0x0004802101007387 */ /* 0x000fe20000100800 */
[----:B0-----:R-:W-:-:S03]  /*17220*/  @!P2 IMAD.MOV.U32 R30, RZ, RZ, R29 ;  /* 0x000000ffff1ea224 */ /* 0x001fc600078e001d */
[----:B---3--:R-:W2:Y:S04]  /*17230*/  LDL.LU R3, [R1+0x18] ;  /* 0x0000180001037983 */ /* 0x008ea80000300800 */
[----:B------:R0:W-:Y:S04]  /*17240*/  STL [R1+0x49c], R29 ;  /* 0x00049c1d01007387 */ /* 0x0001e80000100800 */
[----:B------:R1:W-:Y:S04]  /*17250*/  STL [R1+0x498], R31 ;  /* 0x0004981f01007387 */ /* 0x0003e80000100800 */
[----:B------:R3:W2:Y:S04]  /*17260*/  @!P2 LDG.E.U8 R43, desc[UR18][R30.64] ;  /* 0x000000121e2ba981 */ /* 0x0006a8000c1e1100 */
[----:B0-----:R-:W2:Y:S04]  /*17270*/  LDL.LU R29, [R1+0x1c] ;  /* 0x00001c00011d7983 */ /* 0x001ea80000300800 */
[----:B------:R-:W2:Y:S04]  /*17280*/  LDL.LU R30, [R1+0x8] ;  /* 0x00000800011e7983 */ /* 0x000ea80000300800 */
[----:B-1----:R-:W3:Y:S01]  /*17290*/  LDL.LU R31, [R1+0x4b0] ;  /* 0x0004b000011f7983 */ /* 0x002ee20000300800 */
[----:B------:R-:W0:Y:S01]  /*172a0*/  S2R R46, SR_TID.X ;  /* 0x00000000002e7919 */ /* 0x000e220000002100 */
[----:B------:R-:W-:-:S02]  /*172b0*/  IADD3 R2, P3, PT, R5, R2, RZ ;  /* 0x0000000205027210 */ /* 0x000fc40007f7e0ff */
[----:B------:R-:W-:-:S03]  /*172c0*/  PRMT R42, RZ, 0x7610, R42 ;  /* 0x00007610ff2a7816 */ /* 0x000fc6000000002a */
[----:B------:R-:W-:Y:S01]  /*172d0*/  STL [R1+0x4b4], R2 ;  /* 0x0004b40201007387 */ /* 0x000fe20000100800 */
[----:B0-----:R-:W-:-:S04]  /*172e0*/  LOP3.LUT R46, R46, 0x7f, RZ, 0xc0, !PT ;  /* 0x0000007f2e2e7812 */ /* 0x001fc800078ec0ff */
[----:B------:R-:W-:-:S05]  /*172f0*/  LOP3.LUT R46, R46, 0x70, RZ, 0x3c, !PT ;  /* 0x000000702e2e7812 */ /* 0x000fca00078e3cff */
[----:B--2---:R0:W-:Y:S01]  /*17300*/  STS.U8 [R46+UR8+0xa380], R30 ;  /* 0x00a3801e2e007988 */ /* 0x0041e20008000008 */
[----:B---3--:R-:W-:Y:S02]  /*17310*/  IMAD.X R31, R0, 0x1, R31, P3 ;  /* 0x00000001001f7824 */ /* 0x008fe400018e061f */
[----:B0-----:R-:W-:-:S03]  /*17320*/  @!P2 IMAD.MOV.U32 R30, RZ, RZ, R2 ;  /* 0x000000ffff1ea224 */ /* 0x001fc600078e0002 */
[----:B------:R0:W-:Y:S04]  /*17330*/  STL [R1+0x4b0], R31 ;  /* 0x0004b01f01007387 */ /* 0x0001e80000100800 */
[----:B------:R-:W2:Y:S04]  /*17340*/  LDL.LU R2, [R1+0x10] ;  /* 0x0000100001027983 */ /* 0x000ea80000300800 */
[----:B------:R1:W3:Y:S04]  /*17350*/  @!P2 LDG.E.U8 R42, desc[UR18][R30.64] ;  /* 0x000000121e2aa981 */ /* 0x0002e8000c1e1100 */
[----:B------:R-:W2:Y:S04]  /*17360*/  LDL.LU R30, [R1+0xd8] ;  /* 0x0000d800011e7983 */ /* 0x000ea80000300800 */
[----:B0-----:R-:W1:Y:S04]  /*17370*/  LDL.LU R31, [R1+0xdc] ;  /* 0x0000dc00011f7983 */ /* 0x001e680000300800 */
[----:B------:R0:W-:Y:S01]  /*17380*/  STS.U8 [R46+UR8+0xa780], R28 ;  /* 0x00a7801c2e007988 */ /* 0x0001e20008000008 */
[----:B------:R-:W-:-:S03]  /*17390*/  PRMT R66, RZ, 0x7610, R66 ;  /* 0x00007610ff427816 */ /* 0x000fc60000000042 */
[----:B0-----:R-:W3:Y:S01]  /*173a0*/  LDL.LU R28, [R1+0xce8] ;  /* 0x000ce800011c7983 */ /* 0x001ee20000300800 */
[----:B-1----:R-:W-:-:S05]  /*173b0*/  IADD3 R31, P3, PT, R5, R31, RZ ;  /* 0x0000001f051f7210 */ /* 0x002fca0007f7e0ff */
[----:B--2---:R-:W-:Y:S01]  /*173c0*/  IMAD.X R30, R0, 0x1, R30, P3 ;  /* 0x00000001001e7824 */ /* 0x004fe200018e061e */
[----:B------:R0:W-:Y:S04]  /*173d0*/  STL [R1+0xdc], R31 ;  /* 0x0000dc1f01007387 */ /* 0x0001e80000100800 */
[----:B------:R1:W-:Y:S01]  /*173e0*/  STL [R1+0xd8], R30 ;  /* 0x0000d81e01007387 */ /* 0x0003e20000100800 */
[----:B0-----:R-:W-:-:S04]  /*173f0*/  @!P2 LOP3.LUT R31, R31, R30, RZ, 0x3c, !PT ;  /* 0x0000001e1f1fa212 */ /* 0x001fc800078e3cff */
[----:B-1----:R-:W-:-:S04]  /*17400*/  @!P2 LOP3.LUT R30, R31, R30, RZ, 0x3c, !PT ;  /* 0x0000001e1f1ea212 */ /* 0x002fc800078e3cff */
[----:B------:R-:W-:-:S05]  /*17410*/  @!P2 LOP3.LUT R31, R31, R30, RZ, 0x3c, !PT ;  /* 0x0000001e1f1fa212 */ /* 0x000fca00078e3cff */
[----:B------:R0:W2:Y:S04]  /*17420*/  @!P2 LDG.E.U8 R66, desc[UR18][R30.64] ;  /* 0x000000121e42a981 */ /* 0x0000a8000c1e1100 */
[----:B------:R-:W2:Y:S04]  /*17430*/  LDL.LU R30, [R1+0xf8] ;  /* 0x0000f800011e7983 */ /* 0x000ea80000300800 */
[----:B------:R-:W0:Y:S04]  /*17440*/  LDL.LU R31, [R1+0xfc] ;  /* 0x0000fc00011f7983 */ /* 0x000e280000300800 */
[----:B------:R1:W-:Y:S01]  /*17450*/  STS.U8 [R46+UR8+0xab80], R4 ;  /* 0x00ab80042e007988 */ /* 0x0003e20008000008 */
[----:B------:R-:W-:-:S03]  /*17460*/  PRMT R64, RZ, 0x7610, R64 ;  /* 0x00007610ff407816 */ /* 0x000fc60000000040 */
[----:B-1----:R-:W5:Y:S01]  /*17470*/  LDL.LU R4, [R1+0xce4] ;  /* 0x000ce40001047983 */ /* 0x002f620000300800 */
        /* <DEDUP_REMOVED lines=49> */
[----:B---3--:R1:W-:Y:S04]  /*17790*/  STS.U8 [R46+UR8+0xbb80], R3 ;  /* 0x00bb80032e007988 */ /* 0x0083e80008000008 */
[----:B------:R3:W-:Y:S04]  /*177a0*/  STS.U8 [R46+UR8+0xbf80], R28 ;  /* 0x00bf801c2e007988 */ /* 0x0007e80008000008 */
[----:B-1----:R-:W5:Y:S01]  /*177b0*/  LDL.LU R3, [R1+0xcd8] ;  /* 0x000cd80001037983 */ /* 0x002f620000300800 */
[----:B0-----:R-:W-:-:S05]  /*177c0*/  IADD3 R31, P3, PT, R5, R31, RZ ;  /* 0x0000001f051f7210 */ /* 0x001fca0007f7e0ff */
[----:B--2---:R-:W-:Y:S01]  /*177d0*/  IMAD.X R30, R0, 0x1, R30, P3 ;  /* 0x00000001001e7824 */ /* 0x004fe200018e061e */
[----:B------:R-:W-:Y:S04]  /*177e0*/  STL [R1+0x17c], R31 ;  /* 0x00017c1f01007387 */ /* 0x000fe80000100800 */
[----:B------:R-:W-:Y:S04]  /*177f0*/  STL [R1+0x178], R30 ;  /* 0x0001781e01007387 */ /* 0x000fe80000100800 */
[----:B---3--:R-:W2:Y:S01]  /*17800*/  LDL.LU R28, [R1+0x1a0] ;  /* 0x0001a000011c7983 */ /* 0x008ea20000300800 */
[----:B------:R-:W-:-:S05]  /*17810*/  IADD3 R29, P3, PT, R5, R29, RZ ;  /* 0x0000001d051d7210 */ /* 0x000fca0007f7e0ff */
[----:B------:R0:W-:Y:S01]  /*17820*/  STL [R1+0x1a4], R29 ;  /* 0x0001a41d01007387 */ /* 0x0001e20000100800 */
[----:B------:R-:W-:Y:S01]  /*17830*/  PRMT R38, RZ, 0x7610, R38 ;  /* 0x00007610ff267816 */ /* 0x000fe20000000026 */
[----:B------:R-:W1:Y:S01]  /*17840*/  S2R R46, SR_TID.X ;  /* 0x00000000002e7919 */ /* 0x000e620000002100 */
[----:B--2---:R-:W-:-:S05]  /*17850*/  IMAD.X R28, R0, 0x1, R28, P3 ;  /* 0x00000001001c7824 */ /* 0x004fca00018e061c */
[-C--:B0-----:R-:W-:Y:S01]  /*17860*/  @!P2 LOP3.LUT R29, R29, R28.reuse, RZ, 0x3c, !PT ;  /* 0x0000001c1d1da212 */ /* 0x081fe200078e3cff */
[----:B------:R0:W-:Y:S03]  /*17870*/  STL [R1+0x1a0], R28 ;  /* 0x0001a01c01007387 */ /* 0x0001e60000100800 */
[----:B0-----:R-:W-:-:S04]  /*17880*/  @!P2 LOP3.LUT R28, R29, R28, RZ, 0x3c, !PT ;  /* 0x0000001c1d1ca212 */ /* 0x001fc800078e3cff */
[----:B------:R-:W-:-:S05]  /*17890*/  @!P2 LOP3.LUT R29, R29, R28, RZ, 0x3c, !PT ;  /* 0x0000001c1d1da212 */ /* 0x000fca00078e3cff */
[----:B------:R0:W2:Y:S04]  /*178a0*/  @!P2 LDG.E.U8 R38, desc[UR18][R28.64] ;  /* 0x000000121c26a981 */ /* 0x0000a8000c1e1100 */
[----:B------:R-:W3:Y:S04]  /*178b0*/  LDL.LU R28, [R1+0x278] ;  /* 0x00027800011c7983 */ /* 0x000ee80000300800 */
[----:B------:R-:W0:Y:S01]  /*178c0*/  LDL.LU R29, [R1+0x27c] ;  /* 0x00027c00011d7983 */ /* 0x000e220000300800 */
[----:B-1----:R-:W-:-:S05]  /*178d0*/  LOP3.LUT R46, R46, 0x7f, RZ, 0xc0, !PT ;  /* 0x0000007f2e2e7812 */ /* 0x002fca00078ec0ff */
[----:B------:R1:W-:Y:S04]  /*178e0*/  STS.U8 [R46+UR8+0x4000], R27 ;  /* 0x0040001b2e007988 */ /* 0x0003e80008000008 */
[----:B------:R0:W-:Y:S04]  /*178f0*/  STS.U8 [R46+UR8+0x4200], R26 ;  /* 0x0042001a2e007988 */ /* 0x0001e80008000008 */
[----:B-1----:R-:W2:Y:S01]  /*17900*/  LDL.LU R27, [R1+0x294] ;  /* 0x00029400011b7983 */ /* 0x002ea20000300800 */
[----:B0-----:R-:W-:-:S05]  /*17910*/  IADD3 R29, P3, PT, R5, R29, RZ ;  /* 0x0000001d051d7210 */ /* 0x001fca0007f7e0ff */
[----:B---3--:R-:W-:Y:S01]  /*17920*/  IMAD.X R28, R0, 0x1, R28, P3 ;  /* 0x00000001001c7824 */ /* 0x008fe200018e061c */
[----:B------:R-:W-:Y:S04]  /*17930*/  STL [R1+0x27c], R29 ;  /* 0x00027c1d01007387 */ /* 0x000fe80000100800 */
[----:B------:R-:W-:Y:S04]  /*17940*/  STL [R1+0x278], R28 ;  /* 0x0002781c01007387 */ /* 0x000fe80000100800 */
[----:B------:R-:W3:Y:S01]  /*17950*/  LDL.LU R26, [R1+0x290] ;  /* 0x00029000011a7983 */ /* 0x000ee20000300800 */
[----:B--2---:R-:W-:-:S02]  /*17960*/  IADD3 R27, P3, PT, R5, R27, RZ ;  /* 0x0000001b051b7210 */ /* 0x004fc40007f7e0ff */
[----:B------:R-:W-:-:S03]  /*17970*/  PRMT R57, RZ, 0x7610, R57 ;  /* 0x00007610ff397816 */ /* 0x000fc60000000039 */
[----:B------:R0:W-:Y:S04]  /*17980*/  STL [R1+0x294], R27 ;  /* 0x0002941b01007387 */ /* 0x0001e80000100800 */
[----:B------:R1:W2:Y:S02]  /*17990*/  @!P2 LDG.E.U8 R57, desc[UR18][R36.64] ;  /* 0x000000122439a981 */ /* 0x0002a4000c1e1100 */
[----:B-1----:R-:W-:Y:S01]  /*179a0*/  PRMT R36, RZ, 0x7610, R36 ;  /* 0x00007610ff247816 */ /* 0x002fe20000000024 */
[----:B---3--:R-:W-:-:S05]  /*179b0*/  IMAD.X R26, R0, 0x1, R26, P3 ;  /* 0x00000001001a7824 */ /* 0x008fca00018e061a */
[-C--:B0-----:R-:W-:Y:S01]  /*179c0*/  @!P2 LOP3.LUT R27, R27, R26.reuse, RZ, 0x3c, !PT ;  /* 0x0000001a1b1ba212 */ /* 0x081fe200078e3cff */
[----:B------:R0:W-:Y:S03]  /*179d0*/  STL [R1+0x290], R26 ;  /* 0x0002901a01007387 */ /* 0x0001e60000100800 */
[----:B0-----:R-:W-:-:S04]  /*179e0*/  @!P2 LOP3.LUT R26, R27, R26, RZ, 0x3c, !PT ;  /* 0x0000001a1b1aa212 */ /* 0x001fc800078e3cff */
[----:B------:R-:W-:-:S05]  /*179f0*/  @!P2 LOP3.LUT R27, R27, R26, RZ, 0x3c, !PT ;  /* 0x0000001a1b1ba212 */ /* 0x000fca00078e3cff */
[----:B------:R0:W3:Y:S04]  /*17a00*/  @!P2 LDG.E.U8 R36, desc[UR18][R26.64] ;  /* 0x000000121a24a981 */ /* 0x0000e8000c1e1100 */
[----:B------:R-:W2:Y:S04]  /*17a10*/  LDL.LU R26, [R1+0x2a8] ;  /* 0x0002a800011a7983 */ /* 0x000ea80000300800 */
[----:B------:R-:W0:Y:S04]  /*17a20*/  LDL.LU R27, [R1+0x2ac] ;  /* 0x0002ac00011b7983 */ /* 0x000e280000300800 */
[----:B------:R1:W-:Y:S04]  /*17a30*/  STS.U8 [R46+UR8+0x4400], R25 ;  /* 0x004400192e007988 */ /* 0x0003e80008000008 */
[----:B------:R0:W-:Y:S04]  /*17a40*/  STS.U8 [R46+UR8+0x4600], R24 ;  /* 0x004600182e007988 */ /* 0x0001e80008000008 */
[----:B-1----:R-:W3:Y:S01]  /*17a50*/  LDL.LU R25, [R1+0x2c4] ;  /* 0x0002c40001197983 */ /* 0x002ee20000300800 */
[----:B0-----:R-:W-:-:S05]  /*17a60*/  IADD3 R27, P3, PT, R5, R27, RZ ;  /* 0x0000001b051b7210 */ /* 0x001fca0007f7e0ff */
[----:B--2---:R-:W-:Y:S01]  /*17a70*/  IMAD.X R26, R0, 0x1, R26, P3 ;  /* 0x00000001001a7824 */ /* 0x004fe200018e061a */
[----:B------:R-:W-:Y:S04]  /*17a80*/  STL [R1+0x2ac], R27 ;  /* 0x0002ac1b01007387 */ /* 0x000fe80000100800 */
[----:B------:R-:W-:Y:S04]  /*17a90*/  STL [R1+0x2a8], R26 ;  /* 0x0002a81a01007387 */ /* 0x000fe80000100800 */
[----:B------:R-:W2:Y:S01]  /*17aa0*/  LDL.LU R24, [R1+0x2c0] ;  /* 0x0002c00001187983 */ /* 0x000ea20000300800 */
[----:B---3--:R-:W-:-:S02]  /*17ab0*/  IADD3 R25, P3, PT, R5, R25, RZ ;  /* 0x0000001905197210 */ /* 0x008fc40007f7e0ff */
[----:B------:R-:W-:-:S03]  /*17ac0*/  PRMT R55, RZ, 0x7610, R55 ;  /* 0x00007610ff377816 */ /* 0x000fc60000000037 */
[----:B------:R0:W-:Y:S04]  /*17ad0*/  STL [R1+0x2c4], R25 ;  /* 0x0002c41901007387 */ /* 0x0001e80000100800 */
[----:B------:R1:W3:Y:S02]  /*17ae0*/  @!P2 LDG.E.U8 R55, desc[UR18][R34.64] ;  /* 0x000000122237a981 */ /* 0x0002e4000c1e1100 */
[----:B-1----:R-:W-:Y:S01]  /*17af0*/  PRMT R34, RZ, 0x7610, R34 ;  /* 0x00007610ff227816 */ /* 0x002fe20000000022 */
[----:B--2---:R-:W-:-:S05]  /*17b00*/  IMAD.X R24, R0, 0x1, R24, P3 ;  /* 0x0000000100187824 */ /* 0x004fca00018e0618 */
[-C--:B0-----:R-:W-:Y:S01]  /*17b10*/  @!P2 LOP3.LUT R25, R25, R24.reuse, RZ, 0x3c, !PT ;  /* 0x000000181919a212 */ /* 0x081fe200078e3cff */
[----:B------:R0:W-:Y:S03]  /*17b20*/  STL [R1+0x2c0], R24 ;  /* 0x0002c01801007387 */ /* 0x0001e60000100800 */
[----:B0-----:R-:W-:-:S04]  /*17b30*/  @!P2 LOP3.LUT R24, R25, R24, RZ, 0x3c, !PT ;  /* 0x000000181918a212 */ /* 0x001fc800078e3cff */
[----:B------:R-:W-:-:S05]  /*17b40*/  @!P2 LOP3.LUT R25, R25, R24, RZ, 0x3c, !PT ;  /* 0x000000181919a212 */ /* 0x000fca00078e3cff */
[----:B------:R0:W2:Y:S04]  /*17b50*/  @!P2 LDG.E.U8 R34, desc[UR18][R24.64] ;  /* 0x000000121822a981 */ /* 0x0000a8000c1e1100 */
        /* <DEDUP_REMOVED lines=11> */
[----:B------:R-:W-:-:S06]  /*17c10*/  PRMT R68, RZ, 0x7610, R68 ;  /* 0x00007610ff447816 */ /* 0x000fcc0000000044 */
[----:B------:R0:W3:Y:S02]  /*17c20*/  @!P2 LDG.E.U8 R68, desc[UR18][R32.64] ;  /* 0x000000122044a981 */ /* 0x0000e4000c1e1100 */
[----:B0-----:R-:W-:Y:S01]  /*17c30*/  PRMT R32, RZ, 0x7610, R32 ;  /* 0x00007610ff207816 */ /* 0x001fe20000000020 */
[----:B--2---:R-:W-:Y:S02]  /*17c40*/  IMAD.X R6, R0, 0x1, R6, P3 ;  /* 0x0000000100067824 */ /* 0x004fe400018e0606 */
[----:B------:R-:W5:Y:S04]  /*17c50*/  LDL.LU R0, [R1+0xcd4] ;  /* 0x000cd40001007983 */ /* 0x000f680000300800 */
[----:B------:R0:W-:Y:S04]  /*17c60*/  STL [R1+0x2f4], R7 ;  /* 0x0002f40701007387 */ /* 0x0001e80000100800 */
[----:B------:R1:W-:Y:S01]  /*17c70*/  STL [R1+0x2f0], R6 ;  /* 0x0002f00601007387 */ /* 0x0003e20000100800 */
[----:B0-----:R-:W-:-:S04]  /*17c80*/  @!P2 LOP3.LUT R7, R7, R6, RZ, 0x3c, !PT ;  /* 0x000000060707a212 */ /* 0x001fc800078e3cff */
[----:B-1----:R-:W-:-:S04]  /*17c90*/  @!P2 LOP3.LUT R6, R7, R6, RZ, 0x3c, !PT ;  /* 0x000000060706a212 */ /* 0x002fc800078e3cff */
[----:B------:R-:W-:-:S05]  /*17ca0*/  @!P2 LOP3.LUT R7, R7, R6, RZ, 0x3c, !PT ;  /* 0x000000060707a212 */ /* 0x000fca00078e3cff */
[----:B------:R-:W2:Y:S04]  /*17cb0*/  @!P2 LDG.E.U8 R32, desc[UR18][R6.64] ;  /* 0x000000120620a981 */ /* 0x000ea8000c1e1100 */
[----:B------:R-:W2:Y:S04]  /*17cc0*/  LDL.LU R6, [R1+0x308] ;  /* 0x0003080001067983 */ /* 0x000ea80000300800 */
[----:B------:R-:W2:Y:S04]  /*17cd0*/  LDL.LU R7, [R1+0x30c] ;  /* 0x00030c0001077983 */ /* 0x000ea80000300800 */
[----:B------:R0:W-:Y:S01]  /*17ce0*/  STS.U8 [R46+UR8+0x4c00], R88 ;  /* 0x004c00582e007988 */ /* 0x0001e20008000008 */
[----:B------:R-:W-:-:S02]  /*17cf0*/  @!P2 LOP3.LUT R31, R31, R30, RZ, 0x3c, !PT ;  /* 0x0000001e1f1fa212 */ /* 0x000fc400078e3cff */
[----:B0-----:R-:W-:Y:S02]  /*17d00*/  SHF.R.S32.HI R88, RZ, 0x1f, R5 ;  /* 0x0000001fff587819 */ /* 0x001fe40000011405 */
[C---:B------:R-:W-:Y:S02]  /*17d10*/  @!P2 LOP3.LUT R30, R31.reuse, R30, RZ, 0x3c, !PT ;  /* 0x0000001e1f1ea212 */ /* 0x040fe400078e3cff */
[----:B------:R-:W-:Y:S02]  /*17d20*/  PRMT R39, RZ, 0x7610, R39 ;  /* 0x00007610ff277816 */ /* 0x000fe40000000027 */
[----:B------:R-:W-:-:S05]  /*17d30*/  @!P2 LOP3.LUT R31, R31, R30, RZ, 0x3c, !PT ;  /* 0x0000001e1f1fa212 */ /* 0x000fca00078e3cff */
[----:B------:R0:W3:Y:S02]  /*17d40*/  @!P2 LDG.E.U8 R39, desc[UR18][R30.64] ;  /* 0x000000121e27a981 */ /* 0x0000e4000c1e1100 */
[----:B0-----:R-:W-:Y:S02]  /*17d50*/  PRMT R31, RZ, 0x7610, R31 ;  /* 0x00007610ff1f7816 */ /* 0x001fe4000000001f */
        /* <DEDUP_REMOVED lines=8> */
[----:B------:R-:W2:Y:S04]  /*17de0*/  LDL.LU R6, [R1+0x320] ;  /* 0x0003200001067983 */ /* 0x000ea80000300800 */
[----:B------:R-:W0:Y:S01]  /*17df0*/  LDL.LU R7, [R1+0x324] ;  /* 0x0003240001077983 */ /* 0x000e220000300800 */
[----:B------:R-:W1:Y:S01]  /*17e00*/  S2R R88, SR_TID.X ;  /* 0x0000000000587919 */ /* 0x000e620000002100 */
[----:B------:R-:W-:-:S02]  /*17e10*/  PRMT R30, RZ, 0x7610, R30 ;  /* 0x00007610ff1e7816 */ /* 0x000fc4000000001e */
[----:B-1----:R-:W-:-:S05]  /*17e20*/  LOP3.LUT R88, R88, 0x7f, RZ, 0xc0, !PT ;  /* 0x0000007f58587812 */ /* 0x002fca00078ec0ff */
[----:B------:R1:W-:Y:S02]  /*17e30*/  STS.U8 [R88+UR8+0x4e00], R86 ;  /* 0x004e005658007988 */ /* 0x0003e40008000008 */
[----:B-1----:R-:W-:Y:S02]  /*17e40*/  SHF.R.S32.HI R86, RZ, 0x1f, R5 ;  /* 0x0000001fff567819 */ /* 0x002fe40000011405 */
[----:B0-----:R-:W-:-:S05]  /*17e50*/  IADD3 R7, P3, PT, R5, R7, RZ ;  /* 0x0000000705077210 */ /* 0x001fca0007f7e0ff */
[----:B--2---:R-:W-:Y:S01]  /*17e60*/  IMAD.X R6, R86, 0x1, R6, P3 ;  /* 0x0000000156067824 */ /* 0x004fe200018e0606 */
[----:B------:R0:W-:Y:S04]  /*17e70*/  STL [R1+0x324], R7 ;  /* 0x0003240701007387 */ /* 0x0001e80000100800 */
[----:B------:R1:W-:Y:S04]  /*17e80*/  STL [R1+0x320], R6 ;  /* 0x0003200601007387 */ /* 0x0003e80000100800 */
[----:B------:R-:W2:Y:S01]  /*17e90*/  LDL.LU R86, [R1+0x36c] ;  /* 0x00036c0001567983 */ /* 0x000ea20000300800 */
        /* <DEDUP_REMOVED lines=24> */
[----:B------:R-:W-:-:S03]  /*18020*/  PRMT R28, RZ, 0x7610, R28 ;  /* 0x00007610ff1c7816 */ /* 0x000fc6000000001c */
[----:B------:R1:W-:Y:S01]  /*18030*/  STS.U8 [R88+UR8+0x5200], R82 ;  /* 0x0052005258007988 */ /* 0x0003e20008000008 */
[----:B0-----:R-:W-:-:S05]  /*18040*/  IADD3 R7, P3, PT, R5, R7, RZ ;  /* 0x0000000705077210 */ /* 0x001fca0007f7e0ff */
[----:B--2---:R-:W-:Y:S01]  /*18050*/  IMAD.X R6, R84, 0x1, R6, P3 ;  /* 0x0000000154067824 */ /* 0x004fe200018e0606 */
[----:B------:R0:W-:Y:S04]  /*18060*/  STL [R1+0x354], R7 ;  /* 0x0003540701007387 */ /* 0x0001e80000100800 */
[----:B------:R2:W-:Y:S04]  /*18070*/  STL [R1+0x350], R6 ;  /* 0x0003500601007387 */ /* 0x0005e80000100800 */
[----:B-1----:R-:W3:Y:S01]  /*18080*/  LDL.LU R82, [R1+0x39c] ;  /* 0x00039c0001527983 */ /* 0x002ee20000300800 */
[----:B0-----:R-:W-:-:S04]  /*18090*/  @!P2 LOP3.LUT R7, R7, R6, RZ, 0x3c, !PT ;  /* 0x000000060707a212 */ /* 0x001fc800078e3cff */
[----:B--2---:R-:W-:-:S04]  /*180a0*/  @!P2 LOP3.LUT R6, R7, R6, RZ, 0x3c, !PT ;  /* 0x000000060706a212 */ /* 0x004fc800078e3cff */
[----:B------:R-:W-:-:S05]  /*180b0*/  @!P2 LOP3.LUT R7, R7, R6, RZ, 0x3c, !PT ;  /* 0x000000060707a212 */ /* 0x000fca00078e3cff */
[----:B------:R0:W2:Y:S04]  /*180c0*/  @!P2 LDG.E.U8 R28, desc[UR18][R6.64] ;  /* 0x00000012061ca981 */ /* 0x0000a8000c1e1100 */
[----:B------:R-:W2:Y:S01]  /*180d0*/  LDL.LU R7, [R1+0x368] ;  /* 0x0003680001077983 */ /* 0x000ea20000300800 */
[----:B------:R-:W-:-:S04]  /*180e0*/  @!P2 LOP3.LUT R27, R27, R26, RZ, 0x3c, !PT ;  /* 0x0000001a1b1ba212 */ /* 0x000fc800078e3cff */
[C---:B------:R-:W-:Y:S02]  /*180f0*/  @!P2 LOP3.LUT R26, R27.reuse, R26, RZ, 0x3c, !PT ;  /* 0x0000001a1b1aa212 */ /* 0x040fe400078e3cff */
[----:B------:R-:W-:Y:S02]  /*18100*/  PRMT R35, RZ, 0x7610, R35 ;  /* 0x00007610ff237816 */ /* 0x000fe40000000023 */
[----:B------:R-:W-:Y:S02]  /*18110*/  @!P2 LOP3.LUT R27, R27, R26, RZ, 0x3c, !PT ;  /* 0x0000001a1b1ba212 */ /* 0x000fe400078e3cff */
[----:B------:R-:W-:Y:S01]  /*18120*/  IADD3 R86, P3, PT, R5, R86, RZ ;  /* 0x0000005605567210 */ /* 0x000fe20007f7e0ff */
[----:B------:R1:W-:Y:S04]  /*18130*/  STS.U8 [R88+UR8+0x5400], R80 ;  /* 0x0054005058007988 */ /* 0x0003e80008000008 */
[----:B------:R4:W3:Y:S01]  /*18140*/  @!P2 LDG.E.U8 R35, desc[UR18][R26.64] ;  /* 0x000000121a23a981 */ /* 0x0008e2000c1e1100 */
[----:B0-----:R-:W-:-:S03]  /*18150*/  @!P2 IMAD.MOV.U32 R6, RZ, RZ, R86 ;  /* 0x000000ffff06a224 */ /* 0x001fc600078e0056 */
[----:B-1----:R-:W3:Y:S01]  /*18160*/  LDL.LU R80, [R1+0x384] ;  /* 0x0003840001507983 */ /* 0x002ee20000300800 */
[----:B----4-:R-:W-:-:S03]  /*18170*/  PRMT R27, RZ, 0x7610, R27 ;  /* 0x00007610ff1b7816 */ /* 0x010fc6000000001b */
[----:B------:R0:W-:Y:S01]  /*18180*/  STL [R1+0x36c], R86 ;  /* 0x00036c5601007387 */ /* 0x0001e20000100800 */
[----:B--2---:R-:W-:-:S05]  /*18190*/  IMAD.X R7, R84, 0x1, R7, P3 ;  /* 0x0000000154077824 */ /* 0x004fca00018e0607 */
[----:B------:R1:W-:Y:S04]  /*181a0*/  STL [R1+0x368], R7 ;  /* 0x0003680701007387 */ /* 0x0003e80000100800 */
[----:B0-----:R-:W2:Y:S04]  /*181b0*/  LDL.LU R86, [R1+0x3b4] ;  /* 0x0003b40001567983 */ /* 0x001ea80000300800 */
[----:B------:R0:W4:Y:S04]  /*181c0*/  @!P2 LDG.E.U8 R27, desc[UR18][R6.64] ;  /* 0x00000012061ba981 */ /* 0x000128000c1e1100 */
[----:B-1----:R-:W2:Y:S01]  /*181d0*/  LDL.LU R7, [R1+0x380] ;  /* 0x0003800001077983 */ /* 0x002ea20000300800 */
[----:B---3--:R-:W-:-:S02]  /*181e0*/  IADD3 R80, P3, PT, R5, R80, RZ ;  /* 0x0000005005507210 */ /* 0x008fc40007f7e0ff */
[----:B------:R-:W-:-:S03]  /*181f0*/  PRMT R26, RZ, 0x7610, R26 ;  /* 0x00007610ff1a7816 */ /* 0x000fc6000000001a */
[----:B0-----:R-:W-:Y:S01]  /*18200*/  @!P2 IMAD.MOV.U32 R6, RZ, RZ, R80 ;  /* 0x000000ffff06a224 */ /* 0x001fe200078e0050 */
[----:B------:R0:W-:Y:S01]  /*18210*/  STL [R1+0x384], R80 ;  /* 0x0003845001007387 */ /* 0x0001e20000100800 */
[----:B--2---:R-:W-:-:S05]  /*18220*/  IMAD.X R7, R84, 0x1, R7, P3 ;  /* 0x0000000154077824 */ /* 0x004fca00018e0607 */
[----:B------:R1:W-:Y:S04]  /*18230*/  STL [R1+0x380], R7 ;  /* 0x0003800701007387 */ /* 0x0003e80000100800 */
[----:B0-----:R-:W2:Y:S04]  /*18240*/  LDL.LU R80, [R1+0x3cc] ;  /* 0x0003cc0001507983 */ /* 0x001ea80000300800 */
[----:B------:R0:W3:Y:S04]  /*18250*/  @!P2 LDG.E.U8 R26, desc[UR18][R6.64] ;  /* 0x00000012061aa981 */ /* 0x0000e8000c1e1100 */
[----:B-1----:R-:W2:Y:S01]  /*18260*/  LDL.LU R7, [R1+0x398] ;  /* 0x0003980001077983 */ /* 0x002ea20000300800 */
[----:B------:R-:W-:-:S04]  /*18270*/  @!P2 LOP3.LUT R25, R25, R24, RZ, 0x3c, !PT ;  /* 0x000000181919a212 */ /* 0x000fc800078e3cff */
[C---:B------:R-:W-:Y:S02]  /*18280*/  @!P2 LOP3.LUT R24, R25.reuse, R24, RZ, 0x3c, !PT ;  /* 0x000000181918a212 */ /* 0x040fe400078e3cff */
[----:B------:R-:W-:Y:S02]  /*18290*/  PRMT R33, RZ, 0x7610, R33 ;  /* 0x00007610ff217816 */ /* 0x000fe40000000021 */
[----:B------:R-:W-:Y:S02]  /*182a0*/  @!P2 LOP3.LUT R25, R25, R24, RZ, 0x3c, !PT ;  /* 0x000000181919a212 */ /* 0x000fe400078e3cff */
[----:B------:R-:W-:-:S03]  /*182b0*/  IADD3 R82, P3, PT, R5, R82, RZ ;  /* 0x0000005205527210 */ /* 0x000fc60007f7e0ff */
[----:B------:R1:W3:Y:S02]  /*182c0*/  @!P2 LDG.E.U8 R33, desc[UR18][R24.64] ;  /* 0x000000121821a981 */ /* 0x0002e4000c1e1100 */
[----:B0-----:R-:W-:Y:S02]  /*182d0*/  @!P2 IMAD.MOV.U32 R6, RZ, RZ, R82 ;  /* 0x000000ffff06a224 */ /* 0x001fe400078e0052 */
[----:B------:R0:W-:Y:S01]  /*182e0*/  STL [R1+0x39c], R82 ;  /* 0x00039c5201007387 */ /* 0x0001e20000100800 */
[----:B-1----:R-:W-:Y:S01]  /*182f0*/  PRMT R25, RZ, 0x7610, R25 ;  /* 0x00007610ff197816 */ /* 0x002fe20000000019 */
        /* <DEDUP_REMOVED lines=14> */
[----:B------:R-:W-:-:S03]  /*183e0*/  IADD3 R80, P3, PT, R5, R80, RZ ;  /* 0x0000005005507210 */ /* 0x000fc60007f7e0ff */
[----:B------:R-:W-:Y:S04]  /*183f0*/  STS.U8 [R88+UR8+0x5600], R60 ;  /* 0x0056003c58007988 */ /* 0x000fe80008000008 */
[----:B------:R-:W-:Y:S01]  /*18400*/  STS.U8 [R88+UR8+0x5800], R59 ;  /* 0x0058003b58007988 */ /* 0x000fe20008000008 */
[----:B0-----:R-:W-:-:S03]  /*18410*/  @!P2 IMAD.MOV.U32 R6, RZ, RZ, R80 ;  /* 0x000000ffff06a224 */ /* 0x001fc600078e0050 */
[----:B------:R-:W-:Y:S04]  /*18420*/  STS.U8 [R88+UR8+0x5a00], R58 ;  /* 0x005a003a58007988 */ /* 0x000fe80008000008 */
        /* <DEDUP_REMOVED lines=53> */
[----:B-1----:R-:W-:Y:S02]  /*18780*/  IMAD.MOV.U32 R86, RZ, RZ, R47 ;  /* 0x000000ffff567224 */ /* 0x002fe400078e002f */
[----:B--2---:R-:W-:-:S05]  /*18790*/  IMAD.X R7, R84, 0x1, R7, P3 ;  /* 0x0000000154077824 */ /* 0x004fca00018e0607 */
[----:B------:R0:W-:Y:S04]  /*187a0*/  STL [R1+0x440], R7 ;  /* 0x0004400701007387 */ /* 0x0001e80000100800 */
[----:B------:R-:W2:Y:S04]  /*187b0*/  LDL.LU R47, [R1+0x48c] ;  /* 0x00048c00012f7983 */ /* 0x000ea80000300800 */
        /* <DEDUP_REMOVED lines=55> */
[----:B------:R-:W-:-:S02]  /*18b30*/  IADD3 R47, P3, PT, R5, R47, RZ ;  /* 0x0000002f052f7210 */ /* 0x000fc40007f7e0ff */
[----:B------:R-:W-:Y:S01]  /*18b40*/  PRMT R60, RZ, 0x7610, R60 ;  /* 0x00007610ff3c7816 */ /* 0x000fe2000000003c */
[----:B------:R1:W-:Y:S02]  /*18b50*/  STS.U8 [R88+UR8+0x7200], R45 ;  /* 0x0072002d58007988 */ /* 0x0003e40008000008 */
[----:B0-----:R-:W-:Y:S02]  /*18b60*/  @!P2 IMAD.MOV.U32 R6, RZ, RZ, R47 ;  /* 0x000000ffff06a224 */ /* 0x001fe400078e002f */
[----:B-1----:R-:W3:Y:S04]  /*18b70*/  LDL.LU R45, [R1+0x104] ;  /* 0x00010400012d7983 */ /* 0x002ee80000300800 */
[----:B------:R0:W-:Y:S01]  /*18b80*/  STL [R1+0xe4], R47 ;  /* 0x0000e42f01007387 */ /* 0x0001e20000100800 */
[----:B--2---:R-:W-:-:S05]  /*18b90*/  IMAD.X R7, R84, 0x1, R7, P3 ;  /* 0x0000000154077824 */ /* 0x004fca00018e0607 */
[----:B------:R1:W-:Y:S04]  /*18ba0*/  STL [R1+0xe0], R7 ;  /* 0x0000e00701007387 */ /* 0x0003e80000100800 */
[----:B0-----:R-:W2:Y:S04]  /*18bb0*/  LDL.LU R47, [R1+0x144] ;  /* 0x00014400012f7983 */ /* 0x001ea80000300800 */
[----:B------:R0:W2:Y:S04]  /*18bc0*/  @!P2 LDG.E.U8 R60, desc[UR18][R6.64] ;  /* 0x00000012063ca981 */ /* 0x0000a8000c1e1100 */
[----:B-1----:R-:W2:Y:S01]  /*18bd0*/  LDL.LU R7, [R1+0x100] ;  /* 0x0001000001077983 */ /* 0x002ea20000300800 */
[----:B---3--:R-:W-:-:S02]  /*18be0*/  IADD3 R45, P3, PT, R5, R45, RZ ;  /* 0x0000002d052d7210 */ /* 0x008fc40007f7e0ff */
[----:B------:R-:W-:-:S03]  /*18bf0*/  PRMT R58, RZ, 0x7610, R58 ;  /* 0x00007610ff3a7816 */ /* 0x000fc6000000003a */
[----:B0-----:R-:W-:Y:S01]  /*18c00*/  @!P2 IMAD.MOV.U32 R6, RZ, RZ, R45 ;  /* 0x000000ffff06a224 */ /* 0x001fe200078e002d */
[----:B------:R-:W-:Y:S04]  /*18c10*/  STS.U8 [R88+UR8+0x7400], R44 ;  /* 0x0074002c58007988 */ /* 0x000fe80008000008 */
[----:B------:R-:W-:Y:S04]  /*18c20*/  STL [R1+0x104], R45 ;  /* 0x0001042d01007387 */ /* 0x000fe80000100800 */
[----:B------:R0:W-:Y:S02]  /*18c30*/  STS.U8 [R88+UR8+0x7600], R12 ;  /* 0x0076000c58007988 */ /* 0x0001e40008000008 */
[----:B0-----:R-:W-:Y:S01]  /*18c40*/  PRMT R12, RZ, 0x7610, R12 ;  /* 0x00007610ff0c7816 */ /* 0x001fe2000000000c */
[----:B--2---:R-:W-:Y:S01]  /*18c50*/  IMAD.X R7, R84, 0x1, R7, P3 ;  /* 0x0000000154077824 */ /* 0x004fe200018e0607 */
[----:B------:R-:W-:-:S04]  /*18c60*/  IADD3 R80, P3, PT, R5, R80, RZ ;  /* 0x0000005005507210 */ /* 0x000fc80007f7e0ff */
[----:B------:R0:W2:Y:S01]  /*18c70*/  @!P2 LDG.E.U8 R58, desc[UR18][R6.64] ;  /* 0x00000012063aa981 */ /* 0x0000a2000c1e1100 */
[----:B------:R-:W-:-:S03]  /*18c80*/  IMAD.X R82, R84, 0x1, R82, P3 ;  /* 0x0000000154527824 */ /* 0x000fc600018e0652 */
[----:B------:R1:W-:Y:S04]  /*18c90*/  STL [R1+0x100], R7 ;  /* 0x0001000701007387 */ /* 0x0003e80000100800 */
[----:B------:R-:W3:Y:S01]  /*18ca0*/  LDL.LU R45, [R1+0x160] ;  /* 0x00016000012d7983 */ /* 0x000ee20000300800 */
[----:B0-----:R-:W-:-:S03]  /*18cb0*/  @!P2 IMAD.MOV.U32 R6, RZ, RZ, R80 ;  /* 0x000000ffff06a224 */ /* 0x001fc600078e0050 */
[----:B------:R-:W2:Y:S01]  /*18cc0*/  LDL.LU R44, [R1+0x164] ;  /* 0x00016400012c7983 */ /* 0x000ea20000300800 */
[----:B-1----:R-:W-:-:S03]  /*18cd0*/  @!P2 IMAD.MOV.U32 R7, RZ, RZ, R82 ;  /* 0x000000ffff07a224 */ /* 0x002fc600078e0052 */
[----:B------:R-:W-:Y:S04]  /*18ce0*/  STL [R1+0x124], R80 ;  /* 0x0001245001007387 */ /* 0x000fe80000100800 */
[----:B------:R0:W-:Y:S04]  /*18cf0*/  STL [R1+0x120], R82 ;  /* 0x0001205201007387 */ /* 0x0001e80000100800 */
[----:B------:R1:W2:Y:S04]  /*18d00*/  @!P2 LDG.E.U8 R12, desc[UR18][R6.64] ;  /* 0x00000012060ca981 */ /* 0x0002a8000c1e1100 */
[----:B0-----:R-:W2:Y:S04]  /*18d10*/  LDL.LU R82, [R1+0x188] ;  /* 0x0001880001527983 */ /* 0x001ea80000300800 */
[----:B------:R-:W2:Y:S04]  /*18d20*/  LDL.LU R80, [R1+0x18c] ;  /* 0x00018c0001507983 */ /* 0x000ea80000300800 */
[----:B------:R-:W2:Y:S01]  /*18d30*/  LDL.LU R7, [R1+0x140] ;  /* 0x0001400001077983 */ /* 0x000ea20000300800 */
[----:B------:R-:W-:-:S03]  /*18d40*/  IADD3 R47, P3, PT, R5, R47, RZ ;  /* 0x0000002f052f7210 */ /* 0x000fc60007f7e0ff */
[----:B------:R0:W-:Y:S02]  /*18d50*/  STS.U8 [R88+UR8+0x7800], R11 ;  /* 0x0078000b58007988 */ /* 0x0001e40008000008 */
[----:B-1----:R-:W-:Y:S02]  /*18d60*/  @!P2 IMAD.MOV.U32 R6, RZ, RZ, R47 ;  /* 0x000000ffff06a224 */ /* 0x002fe400078e002f */
[----:B------:R-:W-:Y:S01]  /*18d70*/  STL [R1+0x144], R47 ;  /* 0x0001442f01007387 */ /* 0x000fe20000100800 */
[----:B0-----:R-:W-:-:S03]  /*18d80*/  PRMT R11, RZ, 0x7610, R11 ;  /* 0x00007610ff0b7816 */ /* 0x001fc6000000000b */
[----:B------:R0:W-:Y:S04]  /*18d90*/  STS.U8 [R88+UR8+0x7a00], R10 ;  /* 0x007a000a58007988 */ /* 0x0001e80008000008 */
[----:B------:R1:W-:Y:S01]  /*18da0*/  STS.U8 [R88+UR8+0x7c00], R9 ;  /* 0x007c000958007988 */ /* 0x0003e20008000008 */
[----:B0-----:R-:W-:Y:S02]  /*18db0*/  PRMT R10, RZ, 0x7610, R10 ;  /* 0x00007610ff0a7816 */ /* 0x001fe4000000000a */
[----:B-1----:R-:W-:Y:S01]  /*18dc0*/  PRMT R9, RZ, 0x7610, R9 ;  /* 0x00007610ff097816 */ /* 0x002fe20000000009 */
[----:B--2---:R-:W-:Y:S01]  /*18dd0*/  IMAD.X R7, R84, 0x1, R7, P3 ;  /* 0x0000000154077824 */ /* 0x004fe200018e0607 */
[----:B------:R-:W-:-:S04]  /*18de0*/  IADD3 R44, P3, PT, R5, R44, RZ ;  /* 0x0000002c052c7210 */ /* 0x000fc80007f7e0ff */
[----:B------:R0:W2:Y:S01]  /*18df0*/  @!P2 LDG.E.U8 R11, desc[UR18][R6.64] ;  /* 0x00000012060ba981 */ /* 0x0000a2000c1e1100 */
[C---:B---3--:R-:W-:Y:S01]  /*18e00*/  IMAD.X R45, R84.reuse, 0x1, R45, P3 ;  /* 0x00000001542d7824 */ /* 0x048fe200018e062d */
[----:B------:R-:W-:Y:S02]  /*18e10*/  IADD3 R80, P3, PT, R5, R80, RZ ;  /* 0x0000005005507210 */ /* 0x000fe40007f7e0ff */
[----:B------:R1:W-:Y:S03]  /*18e20*/  STL [R1+0x140], R7 ;  /* 0x0001400701007387 */ /* 0x0003e60000100800 */
[----:B------:R-:W-:Y:S01]  /*18e30*/  IMAD.X R82, R84, 0x1, R82, P3 ;  /* 0x0000000154527824 */ /* 0x000fe200018e0652 */
[----:B------:R-:W3:Y:S01]  /*18e40*/  LDL.LU R47, [R1+0x1ac] ;  /* 0x0001ac00012f7983 */ /* 0x000ee20000300800 */
[----:B0-----:R-:W-:Y:S02]  /*18e50*/  @!P2 IMAD.MOV.U32 R6, RZ, RZ, R44 ;  /* 0x000000ffff06a224 */ /* 0x001fe400078e002c */
[----:B-1----:R-:W-:Y:S01]  /*18e60*/  @!P2 IMAD.MOV.U32 R7, RZ, RZ, R45 ;  /* 0x000000ffff07a224 */ /* 0x002fe200078e002d */
[----:B------:R-:W-:Y:S04]  /*18e70*/  STL [R1+0x164], R44 ;  /* 0x0001642c01007387 */ /* 0x000fe80000100800 */
[----:B------:R0:W2:Y:S04]  /*18e80*/  @!P2 LDG.E.U8 R10, desc[UR18][R6.64] ;  /* 0x00000012060aa981 */ /* 0x0000a8000c1e1100 */
        /* <DEDUP_REMOVED lines=10> */
[----:B-1----:R-:W-:-:S03]  /*18f30*/  LOP3.LUT R82, R46, 0x10, RZ, 0x3c, !PT ;  /* 0x000000102e527812 */ /* 0x002fc600078e3cff */
[----:B------:R-:W-:Y:S04]  /*18f40*/  STS.U8 [R88+UR8+0x7e00], R8 ;  /* 0x007e000858007988 */ /* 0x000fe80008000008 */
[----:B------:R-:W-:Y:S01]  /*18f50*/  STS.U8 [R82+UR8+0x4080], R93 ;  /* 0x0040805d52007988 */ /* 0x000fe20008000008 */
[----:B---3--:R-:W-:-:S05]  /*18f60*/  IADD3 R47, P3, PT, R5, R47, RZ ;  /* 0x0000002f052f7210 */ /* 0x008fca0007f7e0ff */
[----:B------:R0:W-:Y:S01]  /*18f70*/  STL [R1+0x1ac], R47 ;  /* 0x0001ac2f01007387 */ /* 0x0001e20000100800 */
[----:B------:R-:W-:Y:S02]  /*18f80*/  @!P2 IMAD.MOV.U32 R6, RZ, RZ, R47 ;  /* 0x000000ffff06a224 */ /* 0x000fe400078e002f */
[----:B--2---:R-:W-:-:S05]  /*18f90*/  IMAD.X R7, R84, 0x1, R7, P3 ;  /* 0x0000000154077824 */ /* 0x004fca00018e0607 */
[----:B------:R-:W-:Y:S04]  /*18fa0*/  STL [R1+0x1a8], R7 ;  /* 0x0001a80701007387 */ /* 0x000fe80000100800 */
[----:B------:R-:W2:Y:S04]  /*18fb0*/  LDL.LU R46, [R1+0x1c8] ;  /* 0x0001c800012e7983 */ /* 0x000ea80000300800 */
[----:B0-----:R-:W3:Y:S04]  /*18fc0*/  LDL.LU R47, [R1+0x1c4] ;  /* 0x0001c400012f7983 */ /* 0x001ee80000300800 */
[----:B------:R-:W2:Y:S01]  /*18fd0*/  LDL.LU R93, [R1+0x1bc] ;  /* 0x0001bc00015d7983 */ /* 0x000ea20000300800 */
[----:B------:R-:W-:-:S05]  /*18fe0*/  IADD3 R44, P3, PT, R5, R44, RZ ;  /* 0x0000002c052c7210 */ /* 0x000fca0007f7e0ff */
[C---:B------:R-:W-:Y:S01]  /*18ff0*/  IMAD.X R45, R84.reuse, 0x1, R45, P3 ;  /* 0x00000001542d7824 */ /* 0x040fe200018e062d */
[----:B------:R-:W-:Y:S01]  /*19000*/  IADD3 R80, P3, PT, R5, R80, RZ ;  /* 0x0000005005507210 */ /* 0x000fe20007f7e0ff */
[----:B------:R-:W-:Y:S04]  /*19010*/  STL [R1+0x1b8], R44 ;  /* 0x0001b82c01007387 */ /* 0x000fe80000100800 */
[----:B------:R-:W-:Y:S04]  /*19020*/  STL [R1+0x1b4], R45 ;  /* 0x0001b42d01007387 */ /* 0x000fe80000100800 */
[----:B------:R0:W-:Y:S04]  /*19030*/  STS.U8 [R82+UR8+0x4280], R92 ;  /* 0x0042805c52007988 */ /* 0x0001e80008000008 */
[----:B------:R1:W-:Y:S04]  /*19040*/  STS.U8 [R82+UR8+0x4480], R91 ;  /* 0x0044805b52007988 */ /* 0x0003e80008000008 */
[----:B0-----:R-:W3:Y:S04]  /*19050*/  LDL.LU R92, [R1+0x1d0] ;  /* 0x0001d000015c7983 */ /* 0x001ee80000300800 */
[----:B------:R-:W-:Y:S01]  /*19060*/  STL [R1+0x1c0], R80 ;  /* 0x0001c05001007387 */ /* 0x000fe20000100800 */
[----:B--2---:R-:W-:-:S05]  /*19070*/  IMAD.X R93, R84, 0x1, R93, P3 ;  /* 0x00000001545d7824 */ /* 0x004fca00018e065d */
[----:B------:R0:W-:Y:S04]  /*19080*/  STL [R1+0x1bc], R93 ;  /* 0x0001bc5d01007387 */ /* 0x0001e80000100800 */
[----:B-1----:R-:W2:Y:S01]  /*19090*/  LDL.LU R91, [R1+0x1cc] ;  /* 0x0001cc00015b7983 */ /* 0x002ea20000300800 */
[----:B------:R-:W-:-:S06]  /*190a0*/  PRMT R8, RZ, 0x7610, R8 ;  /* 0x00007610ff087816 */ /* 0x000fcc0000000008 */
[----:B------:R1:W4:Y:S01]  /*190b0*/  @!P2 LDG.E.U8 R8, desc[UR18][R6.64] ;  /* 0x000000120608a981 */ /* 0x000322000c1e1100 */
[----:B------:R-:W-:Y:S02]  /*190c0*/  IADD3 R46, P3, PT, R5, R46, RZ ;  /* 0x0000002e052e7210 */ /* 0x000fe40007f7e0ff */
[----:B-1----:R-:W-:Y:S02]  /*190d0*/  PRMT R7, RZ, 0x7610, R7 ;  /* 0x00007610ff077816 */ /* 0x002fe40000000007 */
[----:B------:R-:W-:-:S04]  /*190e0*/  PRMT R6, RZ, 0x7610, R6 ;  /* 0x00007610ff067816 */ /* 0x000fc80000000006 */
[----:B------:R1:W4:Y:S01]  /*190f0*/  @!P2 LDG.E.U8 R7, desc[UR18][R44.64] ;  /* 0x000000122c07a981 */ /* 0x000322000c1e1100 */
[----:B---3--:R-:W-:Y:S01]  /*19100*/  IMAD.X R47, R84, 0x1, R47, P3 ;  /* 0x00000001542f7824 */ /* 0x008fe200018e062f */
[----:B------:R-:W-:Y:S01]  /*19110*/  IADD3 R92, P3, PT, R5, R92, RZ ;  /* 0x0000005c055c7210 */ /* 0x000fe20007f7e0ff */
[----:B-1----:R-:W-:Y:S02]  /*19120*/  @!P2 IMAD.MOV.U32 R44, RZ, RZ, R80 ;  /* 0x000000ffff2ca224 */ /* 0x002fe400078e0050 */
[----:B------:R-:W-:-:S05]  /*19130*/  @!P2 IMAD.MOV.U32 R45, RZ, RZ, R93 ;  /* 0x000000ffff2da224 */ /* 0x000fca00078e005d */
[----:B------:R1:W3:Y:S04]  /*19140*/  @!P2 LDG.E.U8 R6, desc[UR18][R44.64] ;  /* 0x000000122c06a981 */ /* 0x0002e8000c1e1100 */
[----:B------:R0:W-:Y:S01]  /*19150*/  STL [R1+0x1c8], R46 ;  /* 0x0001c82e01007387 */ /* 0x0001e20000100800 */
[----:B-1----:R-:W-:-:S03]  /*19160*/  PRMT R44, RZ, 0x7610, R44 ;  /* 0x00007610ff2c7816 */ /* 0x002fc6000000002c */
[----:B------:R-:W-:Y:S01]  /*19170*/  STL [R1+0x1c4], R47 ;  /* 0x0001c42f01007387 */ /* 0x000fe20000100800 */
[----:B------:R-:W-:-:S03]  /*19180*/  PRMT R45, RZ, 0x7610, R45 ;  /* 0x00007610ff2d7816 */ /* 0x000fc6000000002d */
[----:B0-----:R-:W3:Y:S04]  /*19190*/  LDL.LU R93, [R1+0x1dc] ;  /* 0x0001dc00015d7983 */ /* 0x001ee80000300800 */
[----:B------:R0:W3:Y:S04]  /*191a0*/  @!P2 LDG.E.U8 R44, desc[UR18][R46.64] ;  /* 0x000000122e2ca981 */ /* 0x0000e8000c1e1100 */
[----:B------:R-:W3:Y:S04]  /*191b0*/  LDL.LU R80, [R1+0x1e0] ;  /* 0x0001e00001507983 */ /* 0x000ee80000300800 */
[----:B------:R1:W-:Y:S01]  /*191c0*/  STS.U8 [R82+UR8+0x4680], R90 ;  /* 0x0046805a52007988 */ /* 0x0003e20008000008 */
[----:B0-----:R-:W-:-:S03]  /*191d0*/  @!P2 IMAD.MOV.U32 R46, RZ, RZ, R92 ;  /* 0x000000ffff2ea224 */ /* 0x001fc600078e005c */
[----:B-1----:R-:W3:Y:S04]  /*191e0*/  LDL.LU R90, [R1+0x1d8] ;  /* 0x0001d800015a7983 */ /* 0x002ee80000300800 */
[----:B------:R0:W-:Y:S01]  /*191f0*/  STL [R1+0x1d0], R92 ;  /* 0x0001d05c01007387 */ /* 0x0001e20000100800 */
[----:B--2---:R-:W-:-:S04]  /*19200*/  IMAD.X R91, R84, 0x1, R91, P3 ;  /* 0x00000001545b7824 */ /* 0x004fc800018e065b */
[----:B------:R-:W-:Y:S01]  /*19210*/  @!P2 IMAD.MOV.U32 R47, RZ, RZ, R91 ;  /* 0x000000ffff2fa224 */ /* 0x000fe200078e005b */
[----:B------:R1:W-:Y:S04]  /*19220*/  STL [R1+0x1cc], R91 ;  /* 0x0001cc5b01007387 */ /* 0x0003e80000100800 */
[----:B0-----:R-:W2:Y:S04]  /*19230*/  LDL.LU R92, [R1+0x1e4] ;  /* 0x0001e400015c7983 */ /* 0x001ea80000300800 */
[----:B------:R0:W2:Y:S04]  /*19240*/  @!P2 LDG.E.U8 R45, desc[UR18][R46.64] ;  /* 0x000000122e2da981 */ /* 0x0000a8000c1e1100 */
[----:B-1----:R-:W2:Y:S04]  /*19250*/  LDL.LU R91, [R1+0x1e8] ;  /* 0x0001e800015b7983 */ /* 0x002ea80000300800 */
[----:B------:R-:W2:Y:S04]  /*19260*/  LDL.LU R47, [R1+0x1d4] ;  /* 0x0001d400012f7983 */ /* 0x000ea80000300800 */
[----:B------:R-:W-:Y:S01]  /*19270*/  STS.U8 [R82+UR8+0x4880], R89 ;  /* 0x0048805952007988 */ /* 0x000fe20008000008 */
[----:B------:R-:W-:-:S03]  /*19280*/  PRMT R48, RZ, 0x7610, R48 ;  /* 0x00007610ff307816 */ /* 0x000fc60000000030 */
[----:B------:R1:W-:Y:S02]  /*19290*/  STS.U8 [R82+UR8+0x4a80], R49 ;  /* 0x004a803152007988 */ /* 0x0003e40008000008 */
[----:B-1----:R-:W-:Y:S02]  /*192a0*/  PRMT R49, RZ, 0x7610, R49 ;  /* 0x00007610ff317816 */ /* 0x002fe40000000031 */
[----:B---3--:R-:W-:-:S05]  /*192b0*/  IADD3 R90, P3, PT, R5, R90, RZ ;  /* 0x0000005a055a7210 */ /* 0x008fca0007f7e0ff */
[----:B------:R1:W-:Y:S01]  /*192c0*/  STL [R1+0x1d8], R90 ;  /* 0x0001d85a01007387 */ /* 0x0003e20000100800 */
[----:B0-----:R-:W-:Y:S02]  /*192d0*/  @!P2 IMAD.MOV.U32 R46, RZ, RZ, R90 ;  /* 0x000000ffff2ea224 */ /* 0x001fe400078e005a */
[----:B--2---:R-:W-:Y:S01]  /*192e0*/  IMAD.X R47, R84, 0x1, R47, P3 ;  /* 0x00000001542f7824 */ /* 0x004fe200018e062f */
[----:B------:R-:W-:-:S04]  /*192f0*/  IADD3 R80, P3, PT, R5, R80, RZ ;  /* 0x0000005005507210 */ /* 0x000fc80007f7e0ff */
[----:B------:R0:W-:Y:S04]  /*19300*/  STL [R1+0x1d4], R47 ;  /* 0x0001d42f01007387 */ /* 0x0001e80000100800 */
[----:B-1----:R-:W2:Y:S04]  /*19310*/  LDL.LU R90, [R1+0x1ec] ;  /* 0x0001ec00015a7983 */ /* 0x002ea80000300800 */
[----:B------:R-:W3:Y:S01]  /*19320*/  LDL.LU R89, [R1+0x1f0] ;  /* 0x0001f00001597983 */ /* 0x000ee20000300800 */
[----:B------:R-:W-:Y:S01]  /*19330*/  IMAD.X R93, R84, 0x1, R93, P3 ;  /* 0x00000001545d7824 */ /* 0x000fe200018e065d */
[----:B------:R-:W-:-:S02]  /*19340*/  IADD3 R91, P3, PT, R5, R91, RZ ;  /* 0x0000005b055b7210 */ /* 0x000fc40007f7e0ff */
[----:B------:R1:W2:Y:S04]  /*19350*/  @!P2 LDG.E.U8 R48, desc[UR18][R46.64] ;  /* 0x000000122e30a981 */ /* 0x0002a8000c1e1100 */
[----:B------:R-:W-:Y:S01]  /*19360*/  STL [R1+0x1e0], R80 ;  /* 0x0001e05001007387 */ /* 0x000fe20000100800 */
[----:B------:R-:W-:-:S03]  /*19370*/  IMAD.X R92, R84, 0x1, R92, P3 ;  /* 0x00000001545c7824 */ /* 0x000fc600018e065c */
[----:B------:R4:W-:Y:S01]  /*19380*/  STL [R1+0x1dc], R93 ;  /* 0x0001dc5d01007387 */ /* 0x0009e20000100800 */
[----:B-1----:R-:W-:Y:S02]  /*19390*/  @!P2 IMAD.MOV.U32 R46, RZ, RZ, R80 ;  /* 0x000000ffff2ea224 */ /* 0x002fe400078e0050 */
[----:B0-----:R-:W-:-:S05]  /*193a0*/  @!P2 IMAD.MOV.U32 R47, RZ, RZ, R93 ;  /* 0x000000ffff2fa224 */ /* 0x001fca00078e005d */
[----:B------:R0:W2:Y:S04]  /*193b0*/  @!P2 LDG.E.U8 R49, desc[UR18][R46.64] ;  /* 0x000000122e31a981 */ /* 0x0000a8000c1e1100 */
[----:B----4-:R-:W4:Y:S04]  /*193c0*/  LDL.LU R93, [R1+0x1f4] ;  /* 0x0001f400015d7983 */ /* 0x010f280000300800 */
[----:B------:R-:W4:Y:S01]  /*193d0*/  LDL.LU R80, [R1+0x1f8] ;  /* 0x0001f80001507983 */ /* 0x000f220000300800 */
[----:B0-----:R-:W-:-:S03]  /*193e0*/  @!P2 IMAD.MOV.U32 R47, RZ, RZ, R92 ;  /* 0x000000ffff2fa224 */ /* 0x001fc600078e005c */
[----:B------:R-:W-:Y:S01]  /*193f0*/  STL [R1+0x1e8], R91 ;  /* 0x0001e85b01007387 */ /* 0x000fe20000100800 */
[----:B------:R-:W-:-:S03]  /*19400*/  @!P2 IMAD.MOV.U32 R46, RZ, RZ, R91 ;  /* 0x000000ffff2ea224 */ /* 0x000fc600078e005b */
[----:B------:R0:W-:Y:S04]  /*19410*/  STL [R1+0x1e4], R92 ;  /* 0x0001e45c01007387 */ /* 0x0001e80000100800 */
[----:B0-----:R-:W4:Y:S04]  /*19420*/  LDL.LU R92, [R1+0x1fc] ;  /* 0x0001fc00015c7983 */ /* 0x001f280000300800 */
[----:B------:R-:W4:Y:S01]  /*19430*/  LDL.LU R91, [R1+0x200] ;  /* 0x00020000015b7983 */ /* 0x000f220000300800 */
[----:B------:R-:W-:-:S06]  /*19440*/  PRMT R59, RZ, 0x7610, R59 ;  /* 0x00007610ff3b7816 */ /* 0x000fcc000000003b */
[----:B------:R0:W4:Y:S01]  /*19450*/  @!P2 LDG.E.U8 R59, desc[UR18][R46.64] ;  /* 0x000000122e3ba981 */ /* 0x000122000c1e1100 */
[----:B------:R-:W-:-:S03]  /*19460*/  PRMT R61, RZ, 0x7610, R61 ;  /* 0x00007610ff3d7816 */ /* 0x000fc6000000003d */
[----:B------:R-:W-:Y:S04]  /*19470*/  STS.U8 [R82+UR8+0x4c80], R87 ;  /* 0x004c805752007988 */ /* 0x000fe80008000008 */
[----:B------:R-:W-:Y:S04]  /*19480*/  STS.U8 [R82+UR8+0x4e80], R85 ;  /* 0x004e805552007988 */ /* 0x000fe80008000008 */
[----:B------:R-:W-:Y:S01]  /*19490*/  STS.U8 [R82+UR8+0x5080], R83 ;  /* 0x0050805352007988 */ /* 0x000fe20008000008 */
[----:B---3--:R-:W-:-:S05]  /*194a0*/  IADD3 R89, P3, PT, R5, R89, RZ ;  /* 0x0000005905597210 */ /* 0x008fca0007f7e0ff */
[----:B--2---:R-:W-:Y:S01]  /*194b0*/  IMAD.X R90, R84, 0x1, R90, P3 ;  /* 0x00000001545a7824 */ /* 0x004fe200018e065a */
[----:B------:R-:W-:Y:S01]  /*194c0*/  STL [R1+0x1f0], R89 ;  /* 0x0001f05901007387 */ /* 0x000fe20000100800 */
[----:B0-----:R-:W-:Y:S02]  /*194d0*/  @!P2 IMAD.MOV.U32 R46, RZ, RZ, R89 ;  /* 0x000000ffff2ea224 */ /* 0x001fe400078e0059 */
[----:B------:R-:W-:Y:S01]  /*194e0*/  @!P2 IMAD.MOV.U32 R47, RZ, RZ, R90 ;  /* 0x000000ffff2fa224 */ /* 0x000fe200078e005a */
[----:B------:R0:W-:Y:S04]  /*194f0*/  STL [R1+0x1ec], R90 ;  /* 0x0001ec5a01007387 */ /* 0x0001e80000100800 */
[----:B------:R1:W2:Y:S04]  /*19500*/  @!P2 LDG.E.U8 R61, desc[UR18][R46.64] ;  /* 0x000000122e3da981 */ /* 0x0002a8000c1e1100 */
[----:B0-----:R-:W3:Y:S04]  /*19510*/  LDL.LU R90, [R1+0x204] ;  /* 0x00020400015a7983 */ /* 0x001ee80000300800 */
[----:B------:R-:W2:Y:S01]  /*19520*/  LDL.LU R89, [R1+0x208] ;  /* 0x0002080001597983 */ /* 0x000ea20000300800 */
[----:B----4-:R-:W-:-:S05]  /*19530*/  IADD3 R80, P3, PT, R5, R80, RZ ;  /* 0x0000005005507210 */ /* 0x010fca0007f7e0ff */
[----:B------:R-:W-:Y:S01]  /*19540*/  IMAD.X R93, R84, 0x1, R93, P3 ;  /* 0x00000001545d7824 */ /* 0x000fe200018e065d */
[----:B------:R0:W-:Y:S01]  /*19550*/  STL [R1+0x1f8], R80 ;  /* 0x0001f85001007387 */ /* 0x0001e20000100800 */
[----:B-1----:R-:W-:-:S03]  /*19560*/  @!P2 IMAD.MOV.U32 R46, RZ, RZ, R80 ;  /* 0x000000ffff2ea224 */ /* 0x002fc600078e0050 */
[----:B------:R-:W-:Y:S04]  /*19570*/  STL [R1+0x1f4], R93 ;  /* 0x0001f45d01007387 */ /* 0x000fe80000100800 */
[----:B------:R-:W4:Y:S04]  /*19580*/  LDL.LU R87, [R1+0x20c] ;  /* 0x00020c0001577983 */ /* 0x000f280000300800 */
[----:B0-----:R-:W4:Y:S01]  /*19590*/  LDL.LU R80, [R1+0x210] ;  /* 0x0002100001507983 */ /* 0x001f220000300800 */
[----:B------:R-:W-:-:S05]  /*195a0*/  IADD3 R91, P3, PT, R5, R91, RZ ;  /* 0x0000005b055b7210 */ /* 0x000fca0007f7e0ff */
[----:B------:R-:W-:Y:S01]  /*195b0*/  IMAD.X R92, R84, 0x1, R92, P3 ;  /* 0x00000001545c7824 */ /* 0x000fe200018e065c */
[----:B------:R-:W-:Y:S04]  /*195c0*/  STL [R1+0x200], R91 ;  /* 0x0002005b01007387 */ /* 0x000fe80000100800 */
[----:B------:R-:W-:Y:S04]  /*195d0*/  STL [R1+0x1fc], R92 ;  /* 0x0001fc5c01007387 */ /* 0x000fe80000100800 */
[----:B------:R-:W4:Y:S04]  /*195e0*/  LDL.LU R85, [R1+0x214] ;  /* 0x0002140001557983 */ /* 0x000f280000300800 */
[----:B------:R-:W4:Y:S01]  /*195f0*/  LDL.LU R83, [R1+0x218] ;  /* 0x0002180001537983 */ /* 0x000f220000300800 */
[----:B------:R-:W-:Y:S01]  /*19600*/  PRMT R63, RZ, 0x7610, R63 ;  /* 0x00007610ff3f7816 */ /* 0x000fe2000000003f */
[----:B------:R-:W-:Y:S01]  /*19610*/  @!P2 IMAD.MOV.U32 R47, RZ, RZ, R93 ;  /* 0x000000ffff2fa224 */ /* 0x000fe200078e005d */
[----:B------:R-:W-:Y:S01]  /*19620*/  PRMT R65, RZ, 0x7610, R65 ;  /* 0x00007610ff417816 */ /* 0x000fe20000000041 */
[----:B------:R-:W-:Y:S04]  /*19630*/  STS.U8 [R82+UR8+0x5280], R81 ;  /* 0x0052805152007988 */ /* 0x000fe80008000008 */
[----:B------:R0:W4:Y:S04]  /*19640*/  @!P2 LDG.E.U8 R63, desc[UR18][R46.64] ;  /* 0x000000122e3fa981 */ /* 0x000128000c1e1100 */
[----:B------:R-:W-:Y:S01]  /*19650*/  STS.U8 [R82+UR8+0x5480], R79 ;  /* 0x0054804f52007988 */ /* 0x000fe20008000008 */
[----:B------:R-:W-:Y:S01]  /*19660*/  PRMT R67, RZ, 0x7610, R67 ;  /* 0x00007610ff437816 */ /* 0x000fe20000000043 */
[----:B0-----:R-:W-:-:S02]  /*19670*/  @!P2 IMAD.MOV.U32 R46, RZ, RZ, R91 ;  /* 0x000000ffff2ea224 */ /* 0x001fc400078e005b */
[----:B------:R-:W-:-:S05]  /*19680*/  @!P2 IMAD.MOV.U32 R47, RZ, RZ, R92 ;  /* 0x000000ffff2fa224 */ /* 0x000fca00078e005c */
[----:B------:R0:W4:Y:S04]  /*19690*/  @!P2 LDG.E.U8 R65, desc[UR18][R46.64] ;  /* 0x000000122e41a981 */ /* 0x000128000c1e1100 */
[----:B------:R1:W-:Y:S02]  /*196a0*/  STS.U8 [R82+UR8+0x5680], R69 ;  /* 0x0056804552007988 */ /* 0x0003e40008000008 */
[----:B-1----:R-:W-:Y:S02]  /*196b0*/  PRMT R69, RZ, 0x7610, R69 ;  /* 0x00007610ff457816 */ /* 0x002fe40000000045 */
[----:B--2---:R-:W-:-:S05]  /*196c0*/  IADD3 R89, P3, PT, R5, R89, RZ ;  /* 0x0000005905597210 */ /* 0x004fca0007f7e0ff */
[----:B---3--:R-:W-:Y:S01]  /*196d0*/  IMAD.X R90, R84, 0x1, R90, P3 ;  /* 0x00000001545a7824 */ /* 0x008fe200018e065a */
[----:B------:R-:W-:Y:S04]  /*196e0*/  STL [R1+0x208], R89 ;  /* 0x0002085901007387 */ /* 0x000fe80000100800 */
[----:B------:R-:W-:Y:S04]  /*196f0*/  STL [R1+0x204], R90 ;  /* 0x0002045a01007387 */ /* 0x000fe80000100800 */
[----:B------:R-:W2:Y:S04]  /*19700*/  LDL.LU R81, [R1+0x21c] ;  /* 0x00021c0001517983 */ /* 0x000ea80000300800 */
[----:B------:R-:W3:Y:S01]  /*19710*/  LDL.LU R79, [R1+0x220] ;  /* 0x00022000014f7983 */ /* 0x000ee20000300800 */
[----:B0-----:R-:W-:Y:S01]  /*19720*/  @!P2 IMAD.MOV.U32 R46, RZ, RZ, R89 ;  /* 0x000000ffff2ea224 */ /* 0x001fe200078e0059 */
[----:B----4-:R-:W-:Y:S01]  /*19730*/  IADD3 R80, P3, PT, R5, R80, RZ ;  /* 0x0000005005507210 */ /* 0x010fe20007f7e0ff */
[----:B------:R-:W-:-:S04]  /*19740*/  @!P2 IMAD.MOV.U32 R47, RZ, RZ, R90 ;  /* 0x000000ffff2fa224 */ /* 0x000fc800078e005a */
[----:B------:R-:W-:Y:S01]  /*19750*/  IMAD.X R87, R84, 0x1, R87, P3 ;  /* 0x0000000154577824 */ /* 0x000fe200018e0657 */
[----:B------:R0:W4:Y:S04]  /*19760*/  @!P2 LDG.E.U8 R67, desc[UR18][R46.64] ;  /* 0x000000122e43a981 */ /* 0x000128000c1e1100 */
[----:B------:R-:W-:Y:S04]  /*19770*/  STL [R1+0x210], R80 ;  /* 0x0002105001007387 */ /* 0x000fe80000100800 */
[----:B------:R1:W-:Y:S01]  /*19780*/  STL [R1+0x20c], R87 ;  /* 0x00020c5701007387 */ /* 0x0003e20000100800 */
[----:B0-----:R-:W-:-:S02]  /*19790*/  @!P2 IMAD.MOV.U32 R46, RZ, RZ, R80 ;  /* 0x000000ffff2ea224 */ /* 0x001fc400078e0050 */
[----:B------:R-:W-:Y:S01]  /*197a0*/  @!P2 IMAD.MOV.U32 R47, RZ, RZ, R87 ;  /* 0x000000ffff2fa224 */ /* 0x000fe200078e0057 */
[----:B------:R-:W-:-:S04]  /*197b0*/  IADD3 R83, P3, PT, R5, R83, RZ ;  /* 0x0000005305537210 */ /* 0x000fc80007f7e0ff */
[----:B------:R0:W4:Y:S04]  /*197c0*/  @!P2 LDG.E.U8 R69, desc[UR18][R46.64] ;  /* 0x000000122e45a981 */ /* 0x000128000c1e1100 */
[----:B-1----:R-:W4:Y:S01]  /*197d0*/  LDL.LU R87, [R1+0x224] ;  /* 0x0002240001577983 */ /* 0x002f220000300800 */
[----:B------:R-:W-:-:S03]  /*197e0*/  IMAD.X R85, R84, 0x1, R85, P3 ;  /* 0x0000000154557824 */ /* 0x000fc600018e0655 */
[----:B------:R-:W4:Y:S01]  /*197f0*/  LDL.LU R80, [R1+0x228] ;  /* 0x0002280001507983 */ /* 0x000f220000300800 */
[----:B0-----:R-:W-:-:S03]  /*19800*/  @!P2 IMAD.MOV.U32 R47, RZ, RZ, R85 ;  /* 0x000000ffff2fa224 */ /* 0x001fc600078e0055 */
[----:B------:R-:W-:Y:S01]  /*19810*/  STL [R1+0x218], R83 ;  /* 0x0002185301007387 */ /* 0x000fe20000100800 */
[----:B------:R-:W-:-:S03]  /*19820*/  @!P2 IMAD.MOV.U32 R46, RZ, RZ, R83 ;  /* 0x000000ffff2ea224 */ /* 0x000fc600078e0053 */
[----:B------:R0:W-:Y:S04]  /*19830*/  STL [R1+0x214], R85 ;  /* 0x0002145501007387 */ /* 0x0001e80000100800 */
[----:B0-----:R-:W4:Y:S04]  /*19840*/  LDL.LU R85, [R1+0x22c] ;  /* 0x00022c0001557983 */ /* 0x001f280000300800 */
[----:B------:R-:W4:Y:S04]  /*19850*/  LDL.LU R83, [R1+0x230] ;  /* 0x0002300001537983 */ /* 0x000f280000300800 */
[----:B------:R0:W-:Y:S02]  /*19860*/  STS.U8 [R82+UR8+0x5880], R71 ;  /* 0x0058804752007988 */ /* 0x0001e40008000008 */
[----:B0-----:R-:W-:-:S02]  /*19870*/  PRMT R71, RZ, 0x7610, R71 ;  /* 0x00007610ff477816 */ /* 0x001fc40000000047 */
[----:B------:R0:W-:Y:S04]  /*19880*/  STS.U8 [R82+UR8+0x5a80], R73 ;  /* 0x005a804952007988 */ /* 0x0001e80008000008 */
[----:B------:R1:W4:Y:S01]  /*19890*/  @!P2 LDG.E.U8 R71, desc[UR18][R46.64] ;  /* 0x000000122e47a981 */ /* 0x000322000c1e1100 */
[----:B0-----:R-:W-:-:S03]  /*198a0*/  PRMT R73, RZ, 0x7610, R73 ;  /* 0x00007610ff497816 */ /* 0x001fc60000000049 */
[----:B------:R0:W-:Y:S02]  /*198b0*/  STS.U8 [R82+UR8+0x5c80], R57 ;  /* 0x005c803952007988 */ /* 0x0001e40008000008 */
[----:B0-----:R-:W-:Y:S02]  /*198c0*/  PRMT R57, RZ, 0x7610, R57 ;  /* 0x00007610ff397816 */ /* 0x001fe40000000039 */
[----:B---3--:R-:W-:-:S05]  /*198d0*/  IADD3 R79, P3, PT, R5, R79, RZ ;  /* 0x0000004f054f7210 */ /* 0x008fca0007f7e0ff */
[----:B--2---:R-:W-:Y:S01]  /*198e0*/  IMAD.X R81, R84, 0x1, R81, P3 ;  /* 0x0000000154517824 */ /* 0x004fe200018e0651 */
[----:B------:R-:W-:Y:S01]  /*198f0*/  STL [R1+0x220], R79 ;  /* 0x0002204f01007387 */ /* 0x000fe20000100800 */
[----:B-1----:R-:W-:Y:S02]  /*19900*/  @!P2 IMAD.MOV.U32 R46, RZ, RZ, R79 ;  /* 0x000000ffff2ea224 */ /* 0x002fe400078e004f */
[----:B------:R-:W-:Y:S01]  /*19910*/  @!P2 IMAD.MOV.U32 R47, RZ, RZ, R81 ;  /* 0x000000ffff2fa224 */ /* 0x000fe200078e0051 */
[----:B------:R0:W-:Y:S04]  /*19920*/  STL [R1+0x21c], R81 ;  /* 0x00021c5101007387 */ /* 0x0001e80000100800 */
[----:B------:R1:W2:Y:S04]  /*19930*/  @!P2 LDG.E.U8 R73, desc[UR18][R46.64] ;  /* 0x000000122e49a981 */ /* 0x0002a8000c1e1100 */
[----:B0-----:R-:W3:Y:S04]  /*19940*/  LDL.LU R81, [R1+0x234] ;  /* 0x0002340001517983 */ /* 0x001ee80000300800 */
[----:B------:R-:W2:Y:S01]  /*19950*/  LDL.LU R79, [R1+0x238] ;  /* 0x00023800014f7983 */ /* 0x000ea20000300800 */
[----:B----4-:R-:W-:-:S05]  /*19960*/  IADD3 R80, P3, PT, R5, R80, RZ ;  /* 0x0000005005507210 */ /* 0x010fca0007f7e0ff */
[----:B------:R-:W-:Y:S01]  /*19970*/  IMAD.X R87, R84, 0x1, R87, P3 ;  /* 0x0000000154577824 */ /* 0x000fe200018e0657 */
[----:B------:R-:W-:Y:S01]  /*19980*/  STL [R1+0x228], R80 ;  /* 0x0002285001007387 */ /* 0x000fe20000100800 */
[----:B-1----:R-:W-:Y:S02]  /*19990*/  @!P2 IMAD.MOV.U32 R46, RZ, RZ, R80 ;  /* 0x000000ffff2ea224 */ /* 0x002fe400078e0050 */
[----:B------:R-:W-:Y:S01]  /*199a0*/  @!P2 IMAD.MOV.U32 R47, RZ, RZ, R87 ;  /* 0x000000ffff2fa224 */ /* 0x000fe200078e0057 */
[----:B------:R0:W-:Y:S04]  /*199b0*/  STL [R1+0x224], R87 ;  /* 0x0002245701007387 */ /* 0x0001e80000100800 */
[----:B------:R1:W4:Y:S04]  /*199c0*/  @!P2 LDG.E.U8 R57, desc[UR18][R46.64] ;  /* 0x000000122e39a981 */ /* 0x000328000c1e1100 */
[----:B0-----:R-:W4:Y:S01]  /*199d0*/  LDL.LU R87, [R1+0x23c] ;  /* 0x00023c0001577983 */ /* 0x001f220000300800 */
[----:B------:R-:W-:-:S03]  /*199e0*/  IADD3 R83, P3, PT, R5, R83, RZ ;  /* 0x0000005305537210 */ /* 0x000fc60007f7e0ff */
[----:B------:R-:W4:Y:S02]  /*199f0*/  LDL.LU R80, [R1+0x240] ;  /* 0x0002400001507983 */ /* 0x000f240000300800 */
[----:B------:R-:W-:Y:S02]  /*19a00*/  IMAD.X R85, R84, 0x1, R85, P3 ;  /* 0x0000000154557824 */ /* 0x000fe400018e0655 */
[----:B------:R-:W-:Y:S01]  /*19a10*/  STL [R1+0x230], R83 ;  /* 0x0002305301007387 */ /* 0x000fe20000100800 */
[----:B-1----:R-:W-:Y:S02]  /*19a20*/  @!P2 IMAD.MOV.U32 R46, RZ, RZ, R83 ;  /* 0x000000ffff2ea224 */ /* 0x002fe400078e0053 */
[----:B------:R-:W-:Y:S01]  /*19a30*/  @!P2 IMAD.MOV.U32 R47, RZ, RZ, R85 ;  /* 0x000000ffff2fa224 */ /* 0x000fe200078e0055 */
[----:B------:R0:W-:Y:S04]  /*19a40*/  STL [R1+0x22c], R85 ;  /* 0x00022c5501007387 */ /* 0x0001e80000100800 */
[----:B0-----:R-:W4:Y:S04]  /*19a50*/  LDL.LU R85, [R1+0x244] ;  /* 0x0002440001557983 */ /* 0x001f280000300800 */
[----:B------:R-:W4:Y:S04]  /*19a60*/  LDL.LU R83, [R1+0x248] ;  /* 0x0002480001537983 */ /* 0x000f280000300800 */
[----:B------:R0:W-:Y:S02]  /*19a70*/  STS.U8 [R82+UR8+0x5e80], R56 ;  /* 0x005e803852007988 */ /* 0x0001e40008000008 */
[----:B0-----:R-:W-:-:S06]  /*19a80*/  PRMT R56, RZ, 0x7610, R56 ;  /* 0x00007610ff387816 */ /* 0x001fcc0000000038 */
[----:B------:R0:W4:Y:S04]  /*19a90*/  @!P2 LDG.E.U8 R56, desc[UR18][R46.64] ;  /* 0x000000122e38a981 */ /* 0x000128000c1e1100 */
[----:B------:R1:W-:Y:S02]  /*19aa0*/  STS.U8 [R82+UR8+0x6080], R55 ;  /* 0x0060803752007988 */ /* 0x0003e40008000008 */
[----:B-1----:R-:W-:Y:S02]  /*19ab0*/  PRMT R55, RZ, 0x7610, R55 ;  /* 0x00007610ff377816 */ /* 0x002fe40000000037 */
[----:B--2---:R-:W-:-:S05]  /*19ac0*/  IADD3 R79, P3, PT, R5, R79, RZ ;  /* 0x0000004f054f7210 */ /* 0x004fca0007f7e0ff */
[----:B---3--:R-:W-:Y:S01]  /*19ad0*/  IMAD.X R81, R84, 0x1, R81, P3 ;  /* 0x0000000154517824 */ /* 0x008fe200018e0651 */
        /* <DEDUP_REMOVED lines=11> */
[----:B------:R1:W-:Y:S04]  /*19b90*/  STL [R1+0x23c], R87 ;  /* 0x00023c5701007387 */ /* 0x0003e80000100800 */
[----:B0-----:R-:W4:Y:S01]  /*19ba0*/  LDL.LU R80, [R1+0x258] ;  /* 0x0002580001507983 */ /* 0x001f220000300800 */
[----:B------:R-:W-:-:S05]  /*19bb0*/  IADD3 R83, P3, PT, R5, R83, RZ ;  /* 0x0000005305537210 */ /* 0x000fca0007f7e0ff */
[----:B------:R-:W-:Y:S01]  /*19bc0*/  IMAD.X R85, R84, 0x1, R85, P3 ;  /* 0x0000000154557824 */ /* 0x000fe200018e0655 */
[----:B------:R-:W-:Y:S04]  /*19bd0*/  STL [R1+0x248], R83 ;  /* 0x0002485301007387 */ /* 0x000fe80000100800 */
[----:B------:R-:W-:Y:S04]  /*19be0*/  STL [R1+0x244], R85 ;  /* 0x0002445501007387 */ /* 0x000fe80000100800 */
[----:B------:R-:W4:Y:S01]  /*19bf0*/  LDL.LU R89, [R1+0x254] ;  /* 0x0002540001597983 */ /* 0x000f220000300800 */
[----:B------:R-:W-:-:S03]  /*19c00*/  @!P2 IMAD.MOV.U32 R47, RZ, RZ, R87 ;  /* 0x000000ffff2fa224 */ /* 0x000fc600078e0057 */
[----:B------:R0:W-:Y:S04]  /*19c10*/  STS.U8 [R82+UR8+0x6280], R54 ;  /* 0x0062803652007988 */ /* 0x0001e80008000008 */
[----:B------:R0:W-:Y:S04]  /*19c20*/  STS.U8 [R82+UR8+0x6480], R53 ;  /* 0x0064803552007988 */ /* 0x0001e80008000008 */
[----:B-1----:R-:W4:Y:S01]  /*19c30*/  LDL.LU R87, [R1+0x25c] ;  /* 0x00025c0001577983 */ /* 0x002f220000300800 */
[----:B0-----:R-:W-:Y:S02]  /*19c40*/  PRMT R54, RZ, 0x7610, R54 ;  /* 0x00007610ff367816 */ /* 0x001fe40000000036 */
[----:B------:R-:W-:-:S04]  /*19c50*/  PRMT R53, RZ, 0x7610, R53 ;  /* 0x00007610ff357816 */ /* 0x000fc80000000035 */
[----:B------:R0:W4:Y:S02]  /*19c60*/  @!P2 LDG.E.U8 R54, desc[UR18][R46.64] ;  /* 0x000000122e36a981 */ /* 0x000124000c1e1100 */
[----:B0-----:R-:W-:Y:S02]  /*19c70*/  @!P2 IMAD.MOV.U32 R46, RZ, RZ, R83 ;  /* 0x000000ffff2ea224 */ /* 0x001fe400078e0053 */
[----:B------:R-:W-:Y:S02]  /*19c80*/  @!P2 IMAD.MOV.U32 R47, RZ, RZ, R85 ;  /* 0x000000ffff2fa224 */ /* 0x000fe400078e0055 */
[----:B------:R-:W4:Y:S04]  /*19c90*/  LDL.LU R85, [R1+0x260] ;  /* 0x0002600001557983 */ /* 0x000f280000300800 */
[----:B------:R0:W4:Y:S04]  /*19ca0*/  @!P2 LDG.E.U8 R53, desc[UR18][R46.64] ;  /* 0x000000122e35a981 */ /* 0x000128000c1e1100 */
[----:B------:R1:W-:Y:S02]  /*19cb0*/  STS.U8 [R82+UR8+0x6680], R52 ;  /* 0x0066803452007988 */ /* 0x0003e40008000008 */
[----:B-1----:R-:W-:-:S02]  /*19cc0*/  PRMT R52, RZ, 0x7610, R52 ;  /* 0x00007610ff347816 */ /* 0x002fc40000000034 */
[----:B--2---:R-:W-:-:S05]  /*19cd0*/  IADD3 R79, P3, PT, R5, R79, RZ ;  /* 0x0000004f054f7210 */ /* 0x004fca0007f7e0ff */
[----:B---3--:R-:W-:Y:S01]  /*19ce0*/  IMAD.X R81, R84, 0x1, R81, P3 ;  /* 0x0000000154517824 */ /* 0x008fe200018e0651 */
[----:B------:R-:W-:Y:S03]  /*19cf0*/  STL [R1+0x250], R79 ;  /* 0x0002504f01007387 */ /* 0x000fe60000100800 */
[----:B0-----:R-:W-:Y:S01]  /*19d00*/  @!P2 IMAD.MOV.U32 R47, RZ, RZ, R81 ;  /* 0x000000ffff2fa224 */ /* 0x001fe200078e0051 */
[----:B------:R0:W-:Y:S04]  /*19d10*/  STL [R1+0x24c], R81 ;  /* 0x00024c5101007387 */ /* 0x0001e80000100800 */
[----:B------:R-:W2:Y:S01]  /*19d20*/  LDL.LU R83, [R1+0x264] ;  /* 0x0002640001537983 */ /* 0x000ea20000300800 */
[----:B------:R-:W-:-:S03]  /*19d30*/  @!P2 IMAD.MOV.U32 R46, RZ, RZ, R79 ;  /* 0x000000ffff2ea224 */ /* 0x000fc600078e004f */
[----:B0-----:R-:W3:Y:S04]  /*19d40*/  LDL.LU R81, [R1+0x268] ;  /* 0x0002680001517983 */ /* 0x001ee80000300800 */
[----:B------:R-:W2:Y:S01]  /*19d50*/  LDL.LU R79, [R1+0x184] ;  /* 0x00018400014f7983 */ /* 0x000ea20000300800 */
[----:B----4-:R-:W-:-:S03]  /*19d60*/  IADD3 R80, P3, PT, R5, R80, RZ ;  /* 0x0000005005507210 */ /* 0x010fc60007f7e0ff */
[----:B------:R0:W4:Y:S04]  /*19d70*/  @!P2 LDG.E.U8 R52, desc[UR18][R46.64] ;  /* 0x000000122e34a981 */ /* 0x000128000c1e1100 */
[----:B------:R1:W-:Y:S01]  /*19d80*/  STL [R1+0x258], R80 ;  /* 0x0002585001007387 */ /* 0x0003e20000100800 */
[----:B0-----:R-:W-:Y:S02]  /*19d90*/  @!P2 IMAD.MOV.U32 R46, RZ, RZ, R80 ;  /* 0x000000ffff2ea224 */ /* 0x001fe400078e0050 */
[----:B------:R-:W-:-:S05]  /*19da0*/  IMAD.X R89, R84, 0x1, R89, P3 ;  /* 0x0000000154597824 */ /* 0x000fca00018e0659 */
[----:B------:R-:W-:Y:S04]  /*19db0*/  STL [R1+0x254], R89 ;  /* 0x0002545901007387 */ /* 0x000fe80000100800 */
[----:B-1----:R-:W4:Y:S01]  /*19dc0*/  LDL.LU R80, [R1+0x180] ;  /* 0x0001800001507983 */ /* 0x002f220000300800 */
[----:B------:R-:W-:-:S03]  /*19dd0*/  @!P2 IMAD.MOV.U32 R47, RZ, RZ, R89 ;  /* 0x000000ffff2fa224 */ /* 0x000fc600078e0059 */
[----:B------:R0:W-:Y:S04]  /*19de0*/  STS.U8 [R82+UR8+0x6880], R51 ;  /* 0x0068803352007988 */ /* 0x0001e80008000008 */
[----:B------:R1:W-:Y:S01]  /*19df0*/  STS.U8 [R82+UR8+0x6a80], R50 ;  /* 0x006a803252007988 */ /* 0x0003e20008000008 */
[----:B0-----:R-:W-:Y:S02]  /*19e00*/  PRMT R51, RZ, 0x7610, R51 ;  /* 0x00007610ff337816 */ /* 0x001fe40000000033 */
[----:B------:R-:W-:-:S04]  /*19e10*/  IADD3 R85, P3, PT, R5, R85, RZ ;  /* 0x0000005505557210 */ /* 0x000fc80007f7e0ff */
[----:B------:R0:W4:Y:S01]  /*19e20*/  @!P2 LDG.E.U8 R51, desc[UR18][R46.64] ;  /* 0x000000122e33a981 */ /* 0x000122000c1e1100 */
[----:B-1----:R-:W-:Y:S01]  /*19e30*/  PRMT R50, RZ, 0x7610, R50 ;  /* 0x00007610ff327816 */ /* 0x002fe20000000032 */
[----:B------:R-:W-:Y:S02]  /*19e40*/  IMAD.X R87, R84, 0x1, R87, P3 ;  /* 0x0000000154577824 */ /* 0x000fe400018e0657 */
[----:B------:R1:W-:Y:S01]  /*19e50*/  STS.U8 [R82+UR8+0x6c80], R75 ;  /* 0x006c804b52007988 */ /* 0x0003e20008000008 */
[----:B0-----:R-:W-:Y:S02]  /*19e60*/  @!P2 IMAD.MOV.U32 R46, RZ, RZ, R85 ;  /* 0x000000ffff2ea224 */ /* 0x001fe400078e0055 */
[----:B------:R-:W-:Y:S01]  /*19e70*/  @!P2 IMAD.MOV.U32 R47, RZ, RZ, R87 ;  /* 0x000000ffff2fa224 */ /* 0x000fe200078e0057 */
[----:B-1----:R-:W-:-:S04]  /*19e80*/  PRMT R75, RZ, 0x7610, R75 ;  /* 0x00007610ff4b7816 */ /* 0x002fc8000000004b */
[----:B------:R0:W4:Y:S04]  /*19e90*/  @!P2 LDG.E.U8 R50, desc[UR18][R46.64] ;  /* 0x000000122e32a981 */ /* 0x000128000c1e1100 */
[----:B------:R1:W-:Y:S02]  /*19ea0*/  STS.U8 [R82+UR8+0x6e80], R77 ;  /* 0x006e804d52007988 */ /* 0x0003e40008000008 */
[----:B-1----:R-:W-:Y:S02]  /*19eb0*/  PRMT R77, RZ, 0x7610, R77 ;  /* 0x00007610ff4d7816 */ /* 0x002fe4000000004d */
[----:B---3--:R-:W-:-:S05]  /*19ec0*/  IADD3 R81, P3, PT, R5, R81, RZ ;  /* 0x0000005105517210 */ /* 0x008fca0007f7e0ff */
[----:B--2---:R-:W-:Y:S01]  /*19ed0*/  IMAD.X R83, R84, 0x1, R83, P3 ;  /* 0x0000000154537824 */ /* 0x004fe200018e0653 */
[----:B------:R-:W-:Y:S01]  /*19ee0*/  IADD3 R79, P3, PT, R5, R79, RZ ;  /* 0x0000004f054f7210 */ /* 0x000fe20007f7e0ff */
[----:B0-----:R-:W-:Y:S02]  /*19ef0*/  @!P2 IMAD.MOV.U32 R46, RZ, RZ, R81 ;  /* 0x000000ffff2ea224 */ /* 0x001fe400078e0051 */
[----:B------:R-:W-:-:S05]  /*19f00*/  @!P2 IMAD.MOV.U32 R47, RZ, RZ, R83 ;  /* 0x000000ffff2fa224 */ /* 0x000fca00078e0053 */
[----:B------:R0:W2:Y:S02]  /*19f10*/  @!P2 LDG.E.U8 R75, desc[UR18][R46.64] ;  /* 0x000000122e4ba981 */ /* 0x0000a4000c1e1100 */
[----:B0-----:R-:W-:Y:S02]  /*19f20*/  @!P2 IMAD.MOV.U32 R46, RZ, RZ, R79 ;  /* 0x000000ffff2ea224 */ /* 0x001fe400078e004f */
[----:B----4-:R-:W-:-:S04]  /*19f30*/  IMAD.X R80, R84, 0x1, R80, P3 ;  /* 0x0000000154507824 */ /* 0x010fc800018e0650 */
[----:B------:R-:W-:-:S05]  /*19f40*/  @!P2 IMAD.MOV.U32 R47, RZ, RZ, R80 ;  /* 0x000000ffff2fa224 */ /* 0x000fca00078e0050 */
[----:B------:R-:W3:Y:S01]  /*19f50*/  @!P2 LDG.E.U8 R77, desc[UR18][R46.64] ;  /* 0x000000122e4da981 */ /* 0x000ee2000c1e1100 */
[----:B------:R-:W-:-:S03]  /*19f60*/  LOP3.LUT R84, R88, 0x20, RZ, 0x3c, !PT ;  /* 0x0000002058547812 */ /* 0x000fc600078e3cff */
[----:B------:R0:W-:Y:S04]  /*19f70*/  STS.U8 [R82+UR8+0x7080], R78 ;  /* 0x0070804e52007988 */ /* 0x0001e80008000008 */
        /* <DEDUP_REMOVED lines=30> */
[----:B------:R0:W-:Y:S01]  /*1a160*/  STS.U8 [R84+UR8+0x6f00], R21 ;  /* 0x006f001554007988 */ /* 0x0001e20008000008 */
        /* <DEDUP_REMOVED lines=39> */
[----:B--2---:R0:W-:Y:S04]  /*1a3e0*/  STS.U8 [R88+UR8+0x7b80], R75 ;  /* 0x007b804b58007988 */ /* 0x0041e80008000008 */
[----:B---3--:R0:W-:Y:S01]  /*1a3f0*/  STS.U8 [R88+UR8+0x7d80], R77 ;  /* 0x007d804d58007988 */ /* 0x0081e20008000008 */
[----:B------:R1:W-:Y:S06]  /*1a400*/  MEMBAR.ALL.CTA ;  /* 0x0000000000007992 */ /* 0x0003ec0000008000 */
[----:B-1----:R-:W1:Y:S04]  /*1a410*/  FENCE.VIEW.ASYNC.S ;  /* 0x00000000000073c6 */ /* 0x002e680000000000 */
[----:B------:R0:W-:Y:S04]  /*1a420*/  STL [R1+0x260], R85 ;  /* 0x0002605501007387 */ /* 0x0001e80000100800 */
[----:B------:R0:W-:Y:S04]  /*1a430*/  STL [R1+0x25c], R87 ;  /* 0x00025c5701007387 */ /* 0x0001e80000100800 */
[----:B------:R0:W-:Y:S01]  /*1a440*/  STL [R1+0x268], R81 ;  /* 0x0002685101007387 */ /* 0x0001e20000100800 */
[----:B-1----:R-:W-:Y:S06]  /*1a450*/  BAR.SYNC.DEFER_BLOCKING 0x0 ;  /* 0x0000000000007b1d */ /* 0x002fec0000010000 */
[----:B------:R0:W-:Y:S04]  /*1a460*/  STL [R1+0x264], R83 ;  /* 0x0002645301007387 */ /* 0x0001e80000100800 */
[----:B------:R0:W-:Y:S04]  /*1a470*/  STL [R1+0x184], R79 ;  /* 0x0001844f01007387 */ /* 0x0001e80000100800 */
[----:B------:R0:W-:Y:S01]  /*1a480*/  STL [R1+0x180], R80 ;  /* 0x0001805001007387 */ /* 0x0001e20000100800 */
[----:B------:R-:W-:Y:S01]  /*1a490*/  ULEA UR10, UR11, UR8, 0x3 ;  /* 0x000000080b0a7291 */ /* 0x000fe2000f8e18ff */
[----:B------:R-:W-:-:S00]  /*1a4a0*/  MEMBAR.ALL.CTA ;  /* 0x0000000000007992 */ /* 0x000fc00000008000 */
[----:B------:R-:W-:Y:S06]  /*1a4b0*/  MEMBAR.ALL.GPU ;  /* 0x0000000000007992 */ /* 0x000fec000000a000 */
[----:B------:R-:W-:-:S00]  /*1a4c0*/  ERRBAR ;  /* 0x00000000000079ab */ /* 0x000fc00000000000 */
[----:B------:R-:W-:Y:S08]  /*1a4d0*/  CGAERRBAR ;  /* 0x00000000000075ab */ /* 0x000ff00000000000 */
[----:B------:R-:W-:Y:S01]  /*1a4e0*/  UCGABAR_ARV ;  /* 0x00000000000079c7 */ /* 0x000fe20008000000 */
[----:B------:R-:W-:Y:S01]  /*1a4f0*/  UIADD3 UR10, UPT, UPT, UR10, 0xc000, URZ ;  /* 0x0000c0000a0a7890 */ /* 0x000fe2000fffe0ff */
[----:B------:R-:W-:-:S04]  /*1a500*/  UMOV UR4, UR5 ;  /* 0x0000000500047c82 */ /* 0x000fc80008000000 */
[----:B------:R-:W-:Y:S01]  /*1a510*/  UCGABAR_WAIT ;  /* 0x0000000000007dc7 */ /* 0x000fe20008000000 */
[----:B------:R-:W-:Y:S01]  /*1a520*/  CCTL.IVALL ;  /* 0x00000000ff00798f */ /* 0x000fe20002000000 */
[----:B0-----:R-:W-:Y:S05]  /*1a530*/  @P1 BRA `(.L_x_15) ;  /* 0x0000000000441947 */ /* 0x001fea0003800000 */
        /* <DEDUP_REMOVED lines=8> */
[----:B------:R0:W-:Y:S01]  /*1a5c0*/  UTCQMMA.2CTA gdesc[UR12], gdesc[UR6], tmem[UR20], tmem[UR22], idesc[UR23], UPT ;  /* 0x00ff16060c0075ea */ /* 0x0001e2000ba00314 */
[----:B------:R-:W-:Y:S01]  /*1a5d0*/  UMOV UR28, 0x0 ;  /* 0x00000000001c7882 */ /* 0x000fe20000000000 */
[----:B------:R-:W-:Y:S01]  /*1a5e0*/  UMOV UR29, 0x10408010 ;  /* 0x10408010001d7882 */ /* 0x000fe20000000000 */
[----:B------:R0:W-:Y:S01]  /*1a5f0*/  UTCQMMA.2CTA gdesc[UR14], gdesc[UR16], tmem[UR20], tmem[UR24], idesc[UR25], UPT ;  /* 0x00ff18100e0075ea */ /* 0x0001e2000ba00314 */
[----:B------:R-:W-:Y:S01]  /*1a600*/  UMOV UR30, 0x3 ;  /* 0x00000003001e7882 */ /* 0x000fe20000000000 */
[----:B------:R0:W-:Y:S01]  /*1a610*/  UTCQMMA.2CTA gdesc[UR12], gdesc[UR6], tmem[UR5], tmem[UR26], idesc[UR27], UPT ;  /* 0x00ff1a060c0075ea */ /* 0x0001e2000ba00305 */
[----:B------:R0:W-:Y:S01]  /*1a620*/  UTCQMMA.2CTA gdesc[UR14], gdesc[UR16], tmem[UR21], tmem[UR28], idesc[UR29], UPT ;  /* 0x00ff1c100e0075ea */ /* 0x0001e2000ba00315 */
[----:B------:R0:W-:Y:S01]  /*1a630*/  UTCBAR.2CTA.MULTICAST [UR10], URZ, UR30 ;  /* 0x000000ff0a0073e9 */ /* 0x0001e2000820081e */
[----:B------:R-:W-:Y:S01]  /*1a640*/  NOP ;  /* 0x0000000000007918 */ /* 0x000fe20000000000 */
.L_x_15:
[----:B------:R-:W2:Y:S04]  /*1a650*/  LDL R7, [R1+0x63c] ;  /* 0x00063c0001077983 */ /* 0x000ea80000100800 */
[----:B------:R-:W2:Y:S01]  /*1a660*/  LDL.LU R6, [R1+0x568] ;  /* 0x0005680001067983 */ /* 0x000ea20000300800 */
[----:B------:R-:W-:-:S04]  /*1a670*/  UIADD3 UR11, UPT, UPT, UR11, 0x1, URZ ;  /* 0x000000010b0b7890 */ /* 0x000fc8000fffe0ff */
[----:B------:R-:W-:-:S04]  /*1a680*/  UISETP.GT.AND UP1, UPT, UR11, 0x1, UPT ;  /* 0x000000010b00788c */ /* 0x000fc8000bf24270 */
[----:B0-----:R-:W-:Y:S02]  /*1a690*/  USEL UR5, URZ, 0x1, !UP1 ;  /* 0x00000001ff057887 */ /* 0x001fe4000c800000 */
[----:B------:R-:W-:Y:S02]  /*1a6a0*/  USEL UR11, UR11, URZ, !UP1 ;  /* 0x000000ff0b0b7287 */ /* 0x000fe4000c800000 */
[----:B------:R-:W-:Y:S01]  /*1a6b0*/  ULOP3.LUT UR5, UR4, UR5, URZ, 0x3c, !UPT ;  /* 0x0000000504057292 */ /* 0x000fe2000f8e3cff */
[----:B--2---:R-:W-:Y:S02]  /*1a6c0*/  ISETP.NE.U32.AND P2, PT, R6, R7, PT ;  /* 0x000000070600720c */ /* 0x004fe40003f45070 */
[----:B------:R-:W2:Y:S01]  /*1a6d0*/  LDL.LU R7, [R1+0x570] ;  /* 0x0005700001077983 */ /* 0x000ea20000300800 */
[----:B------:R-:W-:-:S03]  /*1a6e0*/  IMAD.U32 R6, RZ, RZ, UR4 ;  /* 0x00000004ff067e24 */ /* 0x000fc6000f8e00ff */
[----:B--2---:R0:W-:Y:S07]  /*1a6f0*/  STL [R1+0x568], R7 ;  /* 0x0005680701007387 */ /* 0x0041ee0000100800 */
[----:B------:R-:W-:Y:S05]  /*1a700*/  @P2 BRA `(.L_x_16) ;  /* 0xffffff7000782947 */ /* 0x000fea000383ffff */
.L_x_13:
[----:B------:R-:W2:Y:S01]  /*1a710*/  LDL.LU R24, [R1+0x650] ;  /* 0x0006500001187983 */ /* 0x000ea20000300800 */
[----:B------:R-:W1:Y:S01]  /*1a720*/  LDCU UR5, c[0x0][0x3b8] ;  /* 0x00007700ff0577ac */ /* 0x000e620008000800 */
[----:B------:R-:W3:Y:S01]  /*1a730*/  LDC R20, c[0x0][0x3a0] ;  /* 0x0000e800ff147b82 */ /* 0x000ee20000000800 */
[C---:B-----5:R-:W-:Y:S01]  /*1a740*/  VIADD R22, R0.reuse, 0x2 ;  /* 0x0000000200167836 */ /* 0x060fe20000000000 */
[----:B------:R-:W2:Y:S01]  /*1a750*/  LDCU.64 UR6, c[0x0][0x398] ;  /* 0x00007300ff0677ac */ /* 0x000ea20008000a00 */
[C---:B------:R-:W-:Y:S02]  /*1a760*/  VIADD R23, R0.reuse, 0x1 ;  /* 0x0000000100177836 */ /* 0x040fe40000000000 */
[C---:B------:R-:W-:Y:S01]  /*1a770*/  VIADD R3, R0.reuse, 0x3 ;  /* 0x0000000300037836 */ /* 0x040fe20000000000 */
[----:B------:R-:W4:Y:S01]  /*1a780*/  LDCU UR11, c[0x0][0x3b4] ;  /* 0x00007680ff0b77ac */ /* 0x000f220008000800 */
[C---:B------:R-:W-:Y:S01]  /*1a790*/  VIADD R32, R0.reuse, 0x4 ;  /* 0x0000000400207836 */ /* 0x040fe20000000000 */
[----:B------:R-:W0:Y:S01]  /*1a7a0*/  LDCU UR16, c[0x0][0x39c] ;  /* 0x00007380ff1077ac */ /* 0x000e220008000800 */
[----:B------:R-:W0:Y:S01]  /*1a7b0*/  LDCU UR15, c[0x0][0x39c] ;  /* 0x00007380ff0f77ac */ /* 0x000e220008000800 */
[----:B-1----:R-:W-:Y:S01]  /*1a7c0*/  IMAD R25, R0, UR5, RZ ;  /* 0x0000000500197c24 */ /* 0x002fe2000f8e02ff */
[----:B------:R-:W1:Y:S03]  /*1a7d0*/  LDCU UR17, c[0x0][0x39c] ;  /* 0x00007380ff1177ac */ /* 0x000e660008000800 */
[----:B------:R-:W-:Y:S01]  /*1a7e0*/  VIADD R26, R25, UR5 ;  /* 0x00000005191a7c36 */ /* 0x000fe20008000000 */
[----:B------:R-:W0:Y:S01]  /*1a7f0*/  LDCU.64 UR12, c[0x0][0x390] ;  /* 0x00007200ff0c77ac */ /* 0x000e220008000a00 */
[----:B---3--:R-:W-:-:S02]  /*1a800*/  VIADD R20, R20, 0x3f ;  /* 0x0000003f14147836 */ /* 0x008fc40000000000 */
[----:B------:R-:W-:Y:S01]  /*1a810*/  VIADD R27, R26, UR5 ;  /* 0x000000051a1b7c36 */ /* 0x000fe20008000000 */
[----:B------:R-:W3:Y:S02]  /*1a820*/  LDCU UR14, c[0x0][0x39c] ;  /* 0x00007380ff0e77ac */ /* 0x000ee40008000800 */
[----:B------:R-:W-:Y:S01]  /*1a830*/  ISETP.GE.AND P6, PT, R20, 0x40, PT ;  /* 0x000000401400780c */ /* 0x000fe20003fc6270 */
[----:B------:R-:W-:Y:S01]  /*1a840*/  VIADD R28, R27, UR5 ;  /* 0x000000051b1c7c36 */ /* 0x000fe20008000000 */
[----:B------:R-:W0:Y:S03]  /*1a850*/  LDCU UR21, c[0x0][0x39c] ;  /* 0x00007380ff1577ac */ /* 0x000e260008000800 */
[----:B------:R-:W-:Y:S01]  /*1a860*/  VIADD R33, R28, UR5 ;  /* 0x000000051c217c36 */ /* 0x000fe20008000000 */
[----:B------:R-:W0:Y:S03]  /*1a870*/  LDCU UR22, c[0x0][0x39c] ;  /* 0x00007380ff1677ac */ /* 0x000e260008000800 */
[----:B------:R-:W-:-:S04]  /*1a880*/  VIADD R29, R33, UR5 ;  /* 0x00000005211d7c36 */ /* 0x000fc80008000000 */
[----:B------:R-:W-:-:S04]  /*1a890*/  VIADD R4, R29, UR5 ;  /* 0x000000051d047c36 */ /* 0x000fc80008000000 */
[----:B------:R-:W-:-:S04]  /*1a8a0*/  VIADD R5, R4, UR5 ;  /* 0x0000000504057c36 */ /* 0x000fc80008000000 */
[----:B------:R-:W-:-:S04]  /*1a8b0*/  VIADD R6, R5, UR5 ;  /* 0x0000000505067c36 */ /* 0x000fc80008000000 */
[----:B0-----:R-:W-:-:S04]  /*1a8c0*/  VIADD R7, R6, UR5 ;  /* 0x0000000506077c36 */ /* 0x001fc80008000000 */
[----:B------:R-:W-:-:S04]  /*1a8d0*/  VIADD R8, R7, UR5 ;  /* 0x0000000507087c36 */ /* 0x000fc80008000000 */
        /* <DEDUP_REMOVED lines=12> */
[----:B------:R-:W-:Y:S01]  /*1a9a0*/  VIADD R21, R20, UR5 ;  /* 0x0000000514157c36 */ /* 0x000fe20008000000 */
[C---:B--2---:R-:W-:Y:S01]  /*1a9b0*/  ISETP.GE.AND P1, PT, R24.reuse, UR6, PT ;  /* 0x0000000618007c0c */ /* 0x044fe2000bf26270 */
[----:B----4-:R-:W-:-:S03]  /*1a9c0*/  IMAD R2, R24, UR11, RZ ;  /* 0x0000000b18027c24 */ /* 0x010fc6000f8e02ff */
[----:B------:R-:W-:Y:S01]  /*1a9d0*/  ISETP.LT.AND P3, PT, R22, UR16, !P1 ;  /* 0x0000001016007c0c */ /* 0x000fe2000cf61270 */
[----:B------:R-:W-:Y:S01]  /*1a9e0*/  VIADD R22, R21, UR5 ;  /* 0x0000000515167c36 */ /* 0x000fe20008000000 */
[----:B------:R-:W-:Y:S02]  /*1a9f0*/  ISETP.LT.AND P2, PT, R23, UR15, !P1 ;  /* 0x0000000f17007c0c */ /* 0x000fe4000cf41270 */
[----:B-1----:R-:W-:Y:S01]  /*1aa00*/  ISETP.LT.AND P4, PT, R3, UR17, !P1 ;  /* 0x0000001103007c0c */ /* 0x002fe2000cf81270 */
[----:B------:R-:W-:Y:S01]  /*1aa10*/  VIADD R23, R22, UR5 ;  /* 0x0000000516177c36 */ /* 0x000fe20008000000 */
[----:B------:R-:W-:-:S03]  /*1aa20*/  IADD3 R3, P5, PT, R2, UR12, RZ ;  /* 0x0000000c02037c10 */ /* 0x000fc6000ffbe0ff */
[----:B------:R-:W-:Y:S01]  /*1aa30*/  VIADD R24, R23, UR5 ;  /* 0x0000000517187c36 */ /* 0x000fe20008000000 */
[----:B------:R-:W-:Y:S01]  /*1aa40*/  LEA.HI.X.SX32 R2, R2, UR13, 0x1, P5 ;  /* 0x0000000d02027c11 */ /* 0x000fe2000a8f0eff */
[----:B---3--:R-:W-:Y:S08]  /*1aa50*/  @!P6 BRA `(.L_x_17) ;  /* 0x000000000010e947 */ /* 0x008ff00003800000 */
[----:B------:R-:W-:-:S06]  /*1aa60*/  USHF.L.U32 UR4, UR4, 0x1f, URZ ;  /* 0x0000001f04047899 */ /* 0x000fcc00080006ff */
[----:B------:R-:W-:-:S04]  /*1aa70*/  IMAD.U32 R30, RZ, RZ, UR4 ;  /* 0x00000004ff1e7e24 */ /* 0x000fc8000f8e00ff */
[----:B------:R-:W0:Y:S02]  /*1aa80*/  SYNCS.PHASECHK.TRANS64.TRYWAIT P5, [UR10], R30 ;  /* 0x0000001eff0075a7 */ /* 0x000e2400080a110a */
[----:B0-----:R-:W-:Y:S05]  /*1aa90*/  @!P5 BRA `(.L_x_18) ;  /* 0x0000018000d4d947 */ /* 0x001fea0003800000 */
.L_x_17:
[----:B------:R-:W-:Y:S01]  /*1aaa0*/  BAR.SYNC.DEFER_BLOCKING 0x0 ;  /* 0x0000000000007b1d */ /* 0x000fe20000010000 */
[CC--:B------:R-:W-:Y:S01]  /*1aab0*/  IADD3 R36, P5, PT, R25.reuse, R3.reuse, RZ ;  /* 0x0000000319247210 */ /* 0x0c0fe20007fbe0ff */
[----:B------:R-:W-:Y:S01]  /*1aac0*/  VIADD R31, R24, UR5 ;  /* 0x00000005181f7c36 */ /* 0x000fe20008000000 */
[CC--:B------:R-:W-:Y:S02]  /*1aad0*/  IADD3 R34, P6, PT, R26.reuse, R3.reuse, RZ ;  /* 0x000000031a227210 */ /* 0x0c0fe40007fde0ff */
[-C--:B------:R-:W-:Y:S01]  /*1aae0*/  LEA.HI.X.SX32 R37, R25, R2.reuse, 0x1, P5 ;  /* 0x0000000219257211 */ /* 0x080fe200028f0eff */
[----:B------:R-:W-:Y:S01]  /*1aaf0*/  VIADD R30, R31, UR5 ;  /* 0x000000051f1e7c36 */ /* 0x000fe20008000000 */
[----:B------:R-:W-:Y:S01]  /*1ab00*/  LEA.HI.X.SX32 R35, R26, R2, 0x1, P6 ;  /* 0x000000021a237211 */ /* 0x000fe200030f0eff */
[----:B------:R-:W0:Y:S02]  /*1ab10*/  LDCU UR4, c[0x0][0x39c] ;  /* 0x00007380ff0477ac */ /* 0x000e240008000800 */
[----:B------:R1:W-:Y:S01]  /*1ab20*/  STL.64 [R1+0x938], R36 ;  /* 0x0009382401007387 */ /* 0x0003e20000100a00 */
[----:B------:R-:W-:Y:S01]  /*1ab30*/  VIADD R25, R30, UR5 ;  /* 0x000000051e197c36 */ /* 0x000fe20008000000 */
[----:B------:R-:W2:Y:S02]  /*1ab40*/  LDCU UR6, c[0x0][0x39c] ;  /* 0x00007380ff0677ac */ /* 0x000ea40008000800 */
[----:B------:R3:W-:Y:S01]  /*1ab50*/  STL.64 [R1+0x930], R34 ;  /* 0x0009302201007387 */ /* 0x0007e20000100a00 */
[----:B------:R-:W-:Y:S01]  /*1ab60*/  VIADD R26, R25, UR5 ;  /* 0x00000005191a7c36 */ /* 0x000fe20008000000 */
[----:B------:R-:W4:Y:S01]  /*1ab70*/  LDCU UR10, c[0x0][0x39c] ;  /* 0x00007380ff0a77ac */ /* 0x000f220008000800 */
[----:B------:R-:W5:Y:S01]  /*1ab80*/  LDCU UR11, c[0x0][0x39c] ;  /* 0x00007380ff0b77ac */ /* 0x000f620008000800 */
[-C--:B-1----:R-:W-:Y:S01]  /*1ab90*/  IADD3 R36, P5, PT, R27, R3.reuse, RZ ;  /* 0x000000031b247210 */ /* 0x082fe20007fbe0ff */
[----:B------:R-:W1:Y:S02]  /*1aba0*/  @!P0 SYNCS.CCTL.IV [UR8+0xc000] ;  /* 0x00c00000ff0089b1 */ /* 0x000e640008000008 */
[----:B-1----:R-:W-:Y:S01]  /*1abb0*/  BAR.SYNC.DEFER_BLOCKING 0x0 ;  /* 0x0000000000007b1d */ /* 0x002fe20000010000 */
[----:B---3--:R-:W-:-:S02]  /*1abc0*/  IADD3 R34, P6, PT, R28, R3, RZ ;  /* 0x000000031c227210 */ /* 0x008fc40007fde0ff */
[-C--:B------:R-:W-:Y:S01]  /*1abd0*/  LEA.HI.X.SX32 R37, R27, R2.reuse, 0x1, P5 ;  /* 0x000000021b257211 */ /* 0x080fe200028f0eff */
[----:B------:R-:W-:Y:S01]  /*1abe0*/  VIADD R27, R26, UR5 ;  /* 0x000000051a1b7c36 */ /* 0x000fe20008000000 */
[-C--:B------:R-:W-:Y:S01]  /*1abf0*/  LEA.HI.X.SX32 R35, R28, R2.reuse, 0x1, P6 ;  /* 0x000000021c237211 */ /* 0x080fe200030f0eff */
[----:B------:R-:W1:Y:S02]  /*1ac00*/  LDCU UR12, c[0x0][0x39c] ;  /* 0x00007380ff0c77ac */ /* 0x000e640008000800 */
[----:B------:R-:W-:Y:S01]  /*1ac10*/  STL.64 [R1+0x928], R36 ;  /* 0x0009282401007387 */ /* 0x000fe20000100a00 */
[----:B------:R-:W-:Y:S01]  /*1ac20*/  VIADD R28, R27, UR5 ;  /* 0x000000051b1c7c36 */ /* 0x000fe20008000000 */
[----:B------:R-:W3:Y:S02]  /*1ac30*/  LDCU UR13, c[0x0][0x39c] ;  /* 0x00007380ff0d77ac */ /* 0x000ee40008000800 */
[----:B------:R0:W-:Y:S01]  /*1ac40*/  STL.64 [R1+0x920], R34 ;  /* 0x0009202201007387 */ /* 0x0001e20000100a00 */
[----:B------:R-:W1:Y:S01]  /*1ac50*/  LDCU UR16, c[0x0][0x39c] ;  /* 0x00007380ff1077ac */ /* 0x000e620008000800 */
[----:B------:R-:W1:Y:S01]  /*1ac60*/  LDCU UR17, c[0x0][0x39c] ;  /* 0x00007380ff1177ac */ /* 0x000e620008000800 */
[----:B------:R-:W1:Y:S01]  /*1ac70*/  LDCU UR15, c[0x0][0x39c] ;  /* 0x00007380ff0f77ac */ /* 0x000e620008000800 */
[-C--:B0-----:R-:W-:Y:S01]  /*1ac80*/  IADD3 R34, P5, PT, R33, R3.reuse, RZ ;  /* 0x0000000321227210 */ /* 0x081fe20007fbe0ff */
[----:B------:R-:W0:Y:S01]  /*1ac90*/  @!P0 SYNCS.CCTL.IV [UR8+0xc008] ;  /* 0x00c00800ff0089b1 */ /* 0x000e220008000008 */
[----:B------:R-:W-:Y:S01]  /*1aca0*/  IADD3 R36, P0, PT, R29, R3, RZ ;  /* 0x000000031d247210 */ /* 0x000fe20007f1e0ff */
[----:B------:R-:W0:Y:S01]  /*1acb0*/  LDCU UR8, c[0x0][0x39c] ;  /* 0x00007380ff0877ac */ /* 0x000e220008000800 */
[----:B------:R-:W-:-:S03]  /*1acc0*/  LEA.HI.X.SX32 R35, R33, R2, 0x1, P5 ;  /* 0x0000000221237211 */ /* 0x000fc600028f0eff */
[----:B------:R-:W-:Y:S01]  /*1acd0*/  STL [R1+0xef4], R36 ;  /* 0x000ef42401007387 */ /* 0x000fe20000100800 */
[----:B------:R-:W0:Y:S03]  /*1ace0*/  LDCU UR23, c[0x0][0x39c] ;  /* 0x00007380ff1777ac */ /* 0x000e260008000800 */
[----:B------:R-:W-:Y:S01]  /*1acf0*/  STL [R1+0xef0], R32 ;  /* 0x000ef02001007387 */ /* 0x000fe20000100800 */
[----:B------:R-:W0:Y:S03]  /*1ad00*/  LDCU UR24, c[0x0][0x39c] ;  /* 0x00007380ff1877ac */ /* 0x000e260008000800 */
[----:B------:R-:W-:Y:S01]  /*1ad10*/  STL.64 [R1+0x918], R34 ;  /* 0x0009182201007387 */ /* 0x000fe20000100a00 */
[----:B------:R-:W0:Y:S03]  /*1ad20*/  LDCU UR25, c[0x0][0x39c] ;  /* 0x00007380ff1977ac */ /* 0x000e260008000800 */
[----:B------:R-:W-:Y:S01]  /*1ad30*/  STL.64 [R1+0xee8], R30 ;  /* 0x000ee81e01007387 */ /* 0x000fe20000100a00 */
[----:B------:R-:W0:Y:S03]  /*1ad40*/  LDCU UR26, c[0x0][0x39c] ;  /* 0x00007380ff1a77ac */ /* 0x000e260008000800 */
[----:B------:R1:W-:Y:S01]  /*1ad50*/  STL.64 [R1+0xee0], R28 ;  /* 0x000ee01c01007387 */ /* 0x0003e20000100a00 */
[----:B------:R-:W0:Y:S03]  /*1ad60*/  LDCU UR27, c[0x0][0x39c] ;  /* 0x00007380ff1b77ac */ /* 0x000e260008000800 */
[----:B------:R-:W-:Y:S01]  /*1ad70*/  STL.64 [R1+0xed8], R26 ;  /* 0x000ed81a01007387 */ /* 0x000fe20000100a00 */
[----:B------:R-:W0:Y:S03]  /*1ad80*/  LDCU UR28, c[0x0][0x39c] ;  /* 0x00007380ff1c77ac */ /* 0x000e260008000800 */
[----:B------:R-:W-:Y:S01]  /*1ad90*/  STL.64 [R1+0xed0], R24 ;  /* 0x000ed01801007387 */ /* 0x000fe20000100a00 */
[----:B------:R-:W0:Y:S01]  /*1ada0*/  LDCU UR33, c[0x0][0x39c] ;  /* 0x00007380ff2177ac */ /* 0x000e220008000800 */
[----:B-1----:R-:W1:Y:S02]  /*1adb0*/  LDTM.x64 R28, tmem[UR9] ;  /* 0x00000009001c79ee */ /* 0x002e640008340000 */
[----:B------:R-:W-:Y:S01]  /*1adc0*/  STL.64 [R1+0xec8], R22 ;  /* 0x000ec81601007387 */ /* 0x000fe20000100a00 */
[----:B------:R-:W0:Y:S03]  /*1add0*/  LDCU UR34, c[0x0][0x39c] ;  /* 0x00007380ff2277ac */ /* 0x000e260008000800 */
        /* <DEDUP_REMOVED lines=18> */
[----:B-1----:R-:W-:Y:S01]  /*1af00*/  STL [R1+0x604], R29 ;  /* 0x0006041d01007387 */ /* 0x002fe20000100800 */
[----:B------:R-:W1:Y:S03]  /*1af10*/  LDCU UR77, c[0x0][0x39c] ;  /* 0x00007380ff4d77ac */ /* 0x000e660008000800 */
[----:B------:R-:W-:Y:S01]  /*1af20*/  STL.64 [R1+0x608], R30 ;  /* 0x0006081e01007387 */ /* 0x000fe20000100a00 */
[----:B------:R-:W0:Y:S03]  /*1af30*/  LDCU UR76, c[0x0][0x39c] ;  /* 0x00007380ff4c77ac */ /* 0x000e260008000800 */
[----:B------:R-:W-:Y:S01]  /*1af40*/  STL.64 [R1+0x610], R32 ;  /* 0x0006102001007387 */ /* 0x000fe20000100a00 */
[----:B------:R-:W0:Y:S03]  /*1af50*/  LDCU UR75, c[0x0][0x3b8] ;  /* 0x00007700ff4b77ac */ /* 0x000e260008000800 */
[----:B------:R1:W-:Y:S01]  /*1af60*/  STL.64 [R1+0x618], R34 ;  /* 0x0006182201007387 */ /* 0x0003e20000100a00 */
[----:B------:R-:W0:Y:S03]  /*1af70*/  LDCU UR48, c[0x0][0x3b8] ;  /* 0x00007700ff3077ac */ /* 0x000e260008000800 */
[----:B------:R0:W-:Y:S01]  /*1af80*/  STL.64 [R1+0x620], R36 ;  /* 0x0006202401007387 */ /* 0x0001e20000100a00 */
[----:B------:R-:W0:Y:S03]  /*1af90*/  LDCU UR49, c[0x0][0x3b8] ;  /* 0x00007700ff3177ac */ /* 0x000e260008000800 */
[----:B------:R-:W-:Y:S01]  /*1afa0*/  STL.64 [R1+0x628], R38 ;  /* 0x0006282601007387 */ /* 0x000fe20000100a00 */
[----:B------:R-:W0:Y:S03]  /*1afb0*/  LDCU UR32, c[0x0][0x3b8] ;  /* 0x00007700ff2077ac */ /* 0x000e260008000800 */
[----:B------:R-:W-:Y:S01]  /*1afc0*/  STL.64 [R1+0x630], R40 ;  /* 0x0006302801007387 */ /* 0x000fe20000100a00 */
[----:B-1----:R-:W-:Y:S01]  /*1afd0*/  IMAD.MOV.U32 R34, RZ, RZ, R28 ;  /* 0x000000ffff227224 */ /* 0x002fe200078e001c */
[----:B------:R-:W1:Y:S02]  /*1afe0*/  LDCU UR73, c[0x0][0x3b8] ;  /* 0x00007700ff4977ac */ /* 0x000e640008000800 */
        /* <DEDUP_REMOVED lines=43> */
[----:B------:R-:W1:Y:S03]  /*1b2a0*/  LDCU UR62, c[0x0][0x3b8] ;  /* 0x00007700ff3e77ac */ /* 0x000e660008000800 */
[----:B------:R-:W-:Y:S01]  /*1b2b0*/  STL.64 [R1+0x6e8], R86 ;  /* 0x0006e85601007387 */ /* 0x000fe20000100a00 */
[----:B------:R-:W1:Y:S03]  /*1b2c0*/  LDCU UR61, c[0x0][0x3b8] ;  /* 0x00007700ff3d77ac */ /* 0x000e660008000800 */
[----:B------:R-:W-:Y:S01]  /*1b2d0*/  STL.64 [R1+0x6f0], R88 ;  /* 0x0006f05801007387 */ /* 0x000fe20000100a00 */
[----:B------:R-:W1:Y:S03]  /*1b2e0*/  LDCU UR60, c[0x0][0x3b8] ;  /* 0x00007700ff3c77ac */ /* 0x000e660008000800 */
[----:B------:R-:W-:Y:S01]  /*1b2f0*/  STL.64 [R1+0x6f8], R90 ;  /* 0x0006f85a01007387 */ /* 0x000fe20000100a00 */
[----:B------:R-:W1:Y:S03]  /*1b300*/  LDCU UR59, c[0x0][0x3b8] ;  /* 0x00007700ff3b77ac */ /* 0x000e660008000800 */
[----:B0-----:R-:W2:Y:S01]  /*1b310*/  LDL.LU R36, [R1+0xef4] ;  /* 0x000ef40001247983 */ /* 0x001ea20000300800 */
[----:B------:R-:W0:Y:S03]  /*1b320*/  LDCU UR58, c[0x0][0x3b8] ;  /* 0x00007700ff3a77ac */ /* 0x000e260008000800 */
[----:B------:R-:W2:Y:S01]  /*1b330*/  LDL.LU R32, [R1+0xef0] ;  /* 0x000ef00001207983 */ /* 0x000ea20000300800 */
[----:B------:R-:W0:Y:S03]  /*1b340*/  LDCU UR57, c[0x0][0x3b8] ;  /* 0x00007700ff3977ac */ /* 0x000e260008000800 */
[----:B------:R-:W2:Y:S01]  /*1b350*/  LDL.LU.64 R30, [R1+0xee8] ;  /* 0x000ee800011e7983 */ /* 0x000ea20000300a00 */
[----:B------:R-:W0:Y:S03]  /*1b360*/  LDCU UR56, c[0x0][0x3b8] ;  /* 0x00007700ff3877ac */ /* 0x000e260008000800 */
[----:B------:R-:W2:Y:S01]  /*1b370*/  LDL.LU.64 R28, [R1+0xee0] ;  /* 0x000ee000011c7983 */ /* 0x000ea20000300a00 */
[----:B------:R-:W0:Y:S03]  /*1b380*/  LDCU UR55, c[0x0][0x3b8] ;  /* 0x00007700ff3777ac */ /* 0x000e260008000800 */
[----:B------:R-:W3:Y:S01]  /*1b390*/  LDL.LU.64 R26, [R1+0xed8] ;  /* 0x000ed800011a7983 */ /* 0x000ee20000300a00 */
[----:B------:R-:W0:Y:S03]  /*1b3a0*/  LDCU UR54, c[0x0][0x3b8] ;  /* 0x00007700ff3677ac */ /* 0x000e260008000800 */
[----:B------:R-:W3:Y:S01]  /*1b3b0*/  LDL.LU.64 R24, [R1+0xed0] ;  /* 0x000ed00001187983 */ /* 0x000ee20000300a00 */
[----:B------:R-:W0:Y:S03]  /*1b3c0*/  LDCU UR53, c[0x0][0x3b8] ;  /* 0x00007700ff3577ac */ /* 0x000e260008000800 */
[----:B------:R-:W3:Y:S04]  /*1b3d0*/  LDL.LU.64 R22, [R1+0xec8] ;  /* 0x000ec80001167983 */ /* 0x000ee80000300a00 */
        /* <DEDUP_REMOVED lines=8> */
[----:B------:R-:W4:Y:S04]  /*1b460*/  LDL.LU.64 R4, [R1+0xe80] ;  /* 0x000e800001047983 */ /* 0x000f280000300a00 */
[----:B------:R-:W5:Y:S01]  /*1b470*/  LDL.LU R33, [R1+0x604] ;  /* 0x0006040001217983 */ /* 0x000f620000300800 */
[----:B--2---:R-:W-:Y:S01]  /*1b480*/  LEA.HI.X.SX32 R37, R29, R2, 0x1, P0 ;  /* 0x000000021d257211 */ /* 0x004fe200000f0eff */
[----:B------:R-:W-:-:S04]  /*1b490*/  VIADD R29, R28, UR5 ;  /* 0x000000051c1d7c36 */ /* 0x000fc80008000000 */
[----:B------:R3:W-:Y:S02]  /*1b4a0*/  STL.64 [R1+0x910], R36 ;  /* 0x0009102401007387 */ /* 0x0007e40000100a00 */
[-C--:B---3--:R-:W-:Y:S02]  /*1b4b0*/  IADD3 R36, P6, PT, R6, R3.reuse, RZ ;  /* 0x0000000306247210 */ /* 0x088fe40007fde0ff */
[CC--:B----4-:R-:W-:Y:S02]  /*1b4c0*/  IADD3 R40, P0, PT, R4.reuse, R3.reuse, RZ ;  /* 0x0000000304287210 */ /* 0x0d0fe40007f1e0ff */
[----:B------:R-:W-:Y:S02]  /*1b4d0*/  IADD3 R38, P5, PT, R5, R3, RZ ;  /* 0x0000000305267210 */ /* 0x000fe40007fbe0ff */
[-C--:B------:R-:W-:Y:S01]  /*1b4e0*/  LEA.HI.X.SX32 R41, R4, R2.reuse, 0x1, P0 ;  /* 0x0000000204297211 */ /* 0x080fe200000f0eff */
[----:B------:R-:W-:Y:S01]  /*1b4f0*/  VIADD R4, R29, UR5 ;  /* 0x000000051d047c36 */ /* 0x000fe20008000000 */
[----:B------:R-:W-:-:S02]  /*1b500*/  LEA.HI.X.SX32 R39, R5, R2, 0x1, P5 ;  /* 0x0000000205277211 */ /* 0x000fc400028f0eff */
[----:B------:R-:W-:Y:S01]  /*1b510*/  LEA.HI.X.SX32 R37, R6, R2, 0x1, P6 ;  /* 0x0000000206257211 */ /* 0x000fe200030f0eff */
[----:B------:R2:W-:Y:S01]  /*1b520*/  STL.64 [R1+0x908], R40 ;  /* 0x0009082801007387 */ /* 0x0005e20000100a00 */
[----:B------:R-:W-:-:S03]  /*1b530*/  VIADD R5, R4, UR5 ;  /* 0x0000000504057c36 */ /* 0x000fc60008000000 */
[----:B------:R3:W-:Y:S01]  /*1b540*/  STL.64 [R1+0x900], R38 ;  /* 0x0009002601007387 */ /* 0x0007e20000100a00 */
[----:B------:R-:W-:-:S03]  /*1b550*/  VIADD R6, R5, UR5 ;  /* 0x0000000505067c36 */ /* 0x000fc60008000000 */
[----:B------:R4:W-:Y:S01]  /*1b560*/  STL.64 [R1+0x8f8], R36 ;  /* 0x0008f82401007387 */ /* 0x0009e20000100a00 */
[CC--:B--2---:R-:W-:Y:S02]  /*1b570*/  IADD3 R40, P0, PT, R7.reuse, R3.reuse, RZ ;  /* 0x0000000307287210 */ /* 0x0c4fe40007f1e0ff */
[-C--:B---3--:R-:W-:Y:S02]  /*1b580*/  IADD3 R38, P5, PT, R8, R3.reuse, RZ ;  /* 0x0000000308267210 */ /* 0x088fe40007fbe0ff */
[-C--:B------:R-:W-:Y:S01]  /*1b590*/  LEA.HI.X.SX32 R41, R7, R2.reuse, 0x1, P0 ;  /* 0x0000000207297211 */ /* 0x080fe200000f0eff */
[----:B------:R-:W-:Y:S01]  /*1b5a0*/  VIADD R7, R6, UR5 ;  /* 0x0000000506077c36 */ /* 0x000fe20008000000 */
[C---:B----4-:R-:W-:Y:S02]  /*1b5b0*/  IADD3 R36, P6, PT, R9.reuse, R3, RZ ;  /* 0x0000000309247210 */ /* 0x050fe40007fde0ff */
[-C--:B------:R-:W-:Y:S01]  /*1b5c0*/  LEA.HI.X.SX32 R39, R8, R2.reuse, 0x1, P5 ;  /* 0x0000000208277211 */ /* 0x080fe200028f0eff */
[----:B------:R2:W-:Y:S01]  /*1b5d0*/  STL.64 [R1+0x8f0], R40 ;  /* 0x0008f02801007387 */ /* 0x0005e20000100a00 */
[----:B------:R-:W-:Y:S01]  /*1b5e0*/  LEA.HI.X.SX32 R37, R9, R2, 0x1, P6 ;  /* 0x0000000209257211 */ /* 0x000fe200030f0eff */
[----:B------:R-:W-:-:S02]  /*1b5f0*/  VIADD R8, R7, UR5 ;  /* 0x0000000507087c36 */ /* 0x000fc40008000000 */
[----:B------:R3:W-:Y:S02]  /*1b600*/  STL.64 [R1+0x8e8], R38 ;  /* 0x0008e82601007387 */ /* 0x0007e40000100a00 */
[----:B------:R-:W-:Y:S02]  /*1b610*/  VIADD R9, R8, UR5 ;  /* 0x0000000508097c36 */ /* 0x000fe40008000000 */
[----:B------:R4:W-:Y:S01]  /*1b620*/  STL.64 [R1+0x8e0], R36 ;  /* 0x0008e02401007387 */ /* 0x0009e20000100a00 */
[CC--:B--2---:R-:W-:Y:S02]  /*1b630*/  IADD3 R40, P0, PT, R10.reuse, R3.reuse, RZ ;  /* 0x000000030a287210 */ /* 0x0c4fe40007f1e0ff */
[-C--:B---3--:R-:W-:Y:S02]  /*1b640*/  IADD3 R38, P5, PT, R11, R3.reuse, RZ ;  /* 0x000000030b267210 */ /* 0x088fe40007fbe0ff */
[----:B------:R-:W-:Y:S02]  /*1b650*/  LEA.HI.X.SX32 R41, R10, R2, 0x1, P0 ;  /* 0x000000020a297211 */ /* 0x000fe400000f0eff */
[----:B----4-:R-:W-:-:S02]  /*1b660*/  IADD3 R36, P6, PT, R12, R3, RZ ;  /* 0x000000030c247210 */ /* 0x010fc40007fde0ff */
[-C--:B------:R-:W-:Y:S01]  /*1b670*/  LEA.HI.X.SX32 R39, R11, R2.reuse, 0x1, P5 ;  /* 0x000000020b277211 */ /* 0x080fe200028f0eff */
[----:B------:R-:W-:Y:S01]  /*1b680*/  STL.64 [R1+0x8d8], R40 ;  /* 0x0008d82801007387 */ /* 0x000fe20000100a00 */
[-C--:B------:R-:W-:Y:S02]  /*1b690*/  LEA.HI.X.SX32 R37, R12, R2.reuse, 0x1, P6 ;  /* 0x000000020c257211 */ /* 0x080fe400030f0eff */
[CC--:B------:R-:W-:Y:S01]  /*1b6a0*/  IADD3 R10, P0, PT, R13.reuse, R3.reuse, RZ ;  /* 0x000000030d0a7210 */ /* 0x0c0fe20007f1e0ff */
[----:B------:R2:W-:Y:S03]  /*1b6b0*/  STL.64 [R1+0x8d0], R38 ;  /* 0x0008d02601007387 */ /* 0x0005e60000100a00 */
[----:B------:R-:W-:Y:S01]  /*1b6c0*/  LEA.HI.X.SX32 R11, R13, R2, 0x1, P0 ;  /* 0x000000020d0b7211 */ /* 0x000fe200000f0eff */
[----:B------:R3:W-:Y:S01]  /*1b6d0*/  STL.64 [R1+0x8c8], R36 ;  /* 0x0008c82401007387 */ /* 0x0007e20000100a00 */
[----:B------:R-:W-:-:S03]  /*1b6e0*/  IADD3 R12, P0, PT, R16, R3, RZ ;  /* 0x00000003100c7210 */ /* 0x000fc60007f1e0ff */
[----:B------:R4:W-:Y:S01]  /*1b6f0*/  STL.64 [R1+0x8c0], R10 ;  /* 0x0008c00a01007387 */ /* 0x0009e20000100a00 */
[-C--:B------:R-:W-:Y:S02]  /*1b700*/  LEA.HI.X.SX32 R13, R16, R2.reuse, 0x1, P0 ;  /* 0x00000002100d7211 */ /* 0x080fe400000f0eff */
[CC--:B--2---:R-:W-:Y:S02]  /*1b710*/  IADD3 R38, P5, PT, R14.reuse, R3.reuse, RZ ;  /* 0x000000030e267210 */ /* 0x0c4fe40007fbe0ff */
[CC--:B---3--:R-:W-:Y:S02]  /*1b720*/  IADD3 R36, P6, PT, R15.reuse, R3.reuse, RZ ;  /* 0x000000030f247210 */ /* 0x0c8fe40007fde0ff */
[-C--:B------:R-:W-:Y:S02]  /*1b730*/  LEA.HI.X.SX32 R39, R14, R2.reuse, 0x1, P5 ;  /* 0x000000020e277211 */ /* 0x080fe400028f0eff */
[-C--:B------:R-:W-:Y:S01]  /*1b740*/  LEA.HI.X.SX32 R37, R15, R2.reuse, 0x1, P6 ;  /* 0x000000020f257211 */ /* 0x080fe200030f0eff */
[----:B----4-:R-:W-:Y:S01]  /*1b750*/  VIADD R10, R9, UR5 ;  /* 0x00000005090a7c36 */ /* 0x010fe20008000000 */
[CC--:B------:R-:W-:Y:S01]  /*1b760*/  IADD3 R14, P0, PT, R19.reuse, R3.reuse, RZ ;  /* 0x00000003130e7210 */ /* 0x0c0fe20007f1e0ff */
[----:B------:R2:W-:Y:S02]  /*1b770*/  STL.64 [R1+0x8b8], R38 ;  /* 0x0008b82601007387 */ /* 0x0005e40000100a00 */
[----:B------:R-:W-:Y:S01]  /*1b780*/  VIADD R11, R10, UR5 ;  /* 0x000000050a0b7c36 */ /* 0x000fe20008000000 */
[----:B------:R-:W-:Y:S01]  /*1b790*/  LEA.HI.X.SX32 R15, R19, R2, 0x1, P0 ;  /* 0x00000002130f7211 */ /* 0x000fe200000f0eff */
[----:B------:R3:W-:Y:S04]  /*1b7a0*/  STL.64 [R1+0x8b0], R36 ;  /* 0x0008b02401007387 */ /* 0x0007e80000100a00 */
[----:B------:R4:W-:Y:S01]  /*1b7b0*/  STL.64 [R1+0x8a8], R12 ;  /* 0x0008a80c01007387 */ /* 0x0009e20000100a00 */
[----:B--2---:R-:W-:-:S02]  /*1b7c0*/  IADD3 R38, P5, PT, R17, R3, RZ ;  /* 0x0000000311267210 */ /* 0x004fc40007fbe0ff */
[CC--:B---3--:R-:W-:Y:S02]  /*1b7d0*/  IADD3 R36, P6, PT, R18.reuse, R3.reuse, RZ ;  /* 0x0000000312247210 */ /* 0x0c8fe40007fde0ff */
[-C--:B------:R-:W-:Y:S02]  /*1b7e0*/  LEA.HI.X.SX32 R39, R17, R2.reuse, 0x1, P5 ;  /* 0x0000000211277211 */ /* 0x080fe400028f0eff */
[-C--:B------:R-:W-:Y:S01]  /*1b7f0*/  LEA.HI.X.SX32 R37, R18, R2.reuse, 0x1, P6 ;  /* 0x0000000212257211 */ /* 0x080fe200030f0eff */
[----:B----4-:R-:W-:Y:S01]  /*1b800*/  VIADD R12, R11, UR5 ;  /* 0x000000050b0c7c36 */ /* 0x010fe20008000000 */
[CC--:B------:R-:W-:Y:S01]  /*1b810*/  IADD3 R16, P6, PT, R21.reuse, R3.reuse, RZ ;  /* 0x0000000315107210 */ /* 0x0c0fe20007fde0ff */
[----:B------:R-:W-:Y:S02]  /*1b820*/  STL.64 [R1+0x8a0], R38 ;  /* 0x0008a02601007387 */ /* 0x000fe40000100a00 */
[----:B------:R-:W-:Y:S01]  /*1b830*/  VIADD R13, R12, UR5 ;  /* 0x000000050c0d7c36 */ /* 0x000fe20008000000 */
[----:B------:R-:W-:Y:S01]  /*1b840*/  LEA.HI.X.SX32 R17, R21, R2, 0x1, P6 ;  /* 0x0000000215117211 */ /* 0x000fe200030f0eff */
[----:B------:R2:W-:Y:S01]  /*1b850*/  STL.64 [R1+0x898], R36 ;  /* 0x0008982401007387 */ /* 0x0005e20000100a00 */
[----:B------:R-:W-:-:S03]  /*1b860*/  IADD3 R18, P6, PT, R24, R3, RZ ;  /* 0x0000000318127210 */ /* 0x000fc60007fde0ff */
[----:B------:R3:W-:Y:S01]  /*1b870*/  STL.64 [R1+0x890], R14 ;  /* 0x0008900e01007387 */ /* 0x0007e20000100a00 */
[----:B------:R-:W-:-:S03]  /*1b880*/  LEA.HI.X.SX32 R19, R24, R2, 0x1, P6 ;  /* 0x0000000218137211 */ /* 0x000fc600030f0eff */
[----:B------:R4:W-:Y:S01]  /*1b890*/  STL.64 [R1+0x880], R16 ;  /* 0x0008801001007387 */ /* 0x0009e20000100a00 */
[----:B--2---:R-:W-:-:S04]  /*1b8a0*/  IADD3 R36, P5, PT, R20, R3, RZ ;  /* 0x0000000314247210 */ /* 0x004fc80007fbe0ff */
[-C--:B------:R-:W-:Y:S01]  /*1b8b0*/  LEA.HI.X.SX32 R37, R20, R2.reuse, 0x1, P5 ;  /* 0x0000000214257211 */ /* 0x080fe200028f0eff */
[----:B---3--:R-:W-:Y:S01]  /*1b8c0*/  VIADD R14, R13, UR5 ;  /* 0x000000050d0e7c36 */ /* 0x008fe20008000000 */
[CC--:B------:R-:W-:Y:S02]  /*1b8d0*/  IADD3 R20, P6, PT, R25.reuse, R3.reuse, RZ ;  /* 0x0000000319147210 */ /* 0x0c0fe40007fde0ff */
[----:B----4-:R-:W-:Y:S01]  /*1b8e0*/  IADD3 R16, P0, PT, R22, R3, RZ ;  /* 0x0000000316107210 */ /* 0x010fe20007f1e0ff */
[----:B------:R2:W-:Y:S01]  /*1b8f0*/  STL.64 [R1+0x888], R36 ;  /* 0x0008882401007387 */ /* 0x0005e20000100a00 */
[-C--:B------:R-:W-:Y:S01]  /*1b900*/  LEA.HI.X.SX32 R21, R25, R2.reuse, 0x1, P6 ;  /* 0x0000000219157211 */ /* 0x080fe200030f0eff */
[----:B------:R-:W-:Y:S01]  /*1b910*/  VIADD R15, R14, UR5 ;  /* 0x000000050e0f7c36 */ /* 0x000fe20008000000 */
[----:B------:R-:W-:-:S05]  /*1b920*/  LEA.HI.X.SX32 R17, R22, R2, 0x1, P0 ;  /* 0x0000000216117211 */ /* 0x000fca00000f0eff */
[----:B------:R3:W-:Y:S01]  /*1b930*/  STL.64 [R1+0x878], R16 ;  /* 0x0008781001007387 */ /* 0x0007e20000100a00 */
[----:B--2---:R-:W-:-:S03]  /*1b940*/  IADD3 R36, P5, PT, R23, R3, RZ ;  /* 0x0000000317247210 */ /* 0x004fc60007fbe0ff */
[----:B------:R2:W-:Y:S01]  /*1b950*/  STL.64 [R1+0x868], R18 ;  /* 0x0008681201007387 */ /* 0x0005e20000100a00 */
[-C--:B------:R-:W-:Y:S02]  /*1b960*/  LEA.HI.X.SX32 R37, R23, R2.reuse, 0x1, P5 ;  /* 0x0000000217257211 */ /* 0x080fe400028f0eff */
[CC--:B------:R-:W-:Y:S01]  /*1b970*/  IADD3 R22, P5, PT, R30.reuse, R3.reuse, RZ ;  /* 0x000000031e167210 */ /* 0x0c0fe20007fbe0ff */
[----:B---3--:R-:W-:Y:S02]  /*1b980*/  VIADD R16, R15, UR5 ;  /* 0x000000050f107c36 */ /* 0x008fe40008000000 */
[----:B------:R-:W-:Y:S01]  /*1b990*/  STL.64 [R1+0x870], R36 ;  /* 0x0008702401007387 */ /* 0x000fe20000100a00 */
[----:B------:R-:W-:Y:S02]  /*1b9a0*/  LEA.HI.X.SX32 R23, R30, R2, 0x1, P5 ;  /* 0x000000021e177211 */ /* 0x000fe400028f0eff */
[-C--:B------:R-:W-:Y:S01]  /*1b9b0*/  IADD3 R30, P5, PT, R27, R3.reuse, RZ ;  /* 0x000000031b1e7210 */ /* 0x080fe20007fbe0ff */
[----:B------:R-:W-:Y:S01]  /*1b9c0*/  VIADD R17, R16, UR5 ;  /* 0x0000000510117c36 */ /* 0x000fe20008000000 */
[----:B--2---:R-:W-:-:S04]  /*1b9d0*/  IADD3 R18, P0, PT, R31, R3, RZ ;  /* 0x000000031f127210 */ /* 0x004fc80007f1e0ff */
[-C--:B------:R-:W-:Y:S02]  /*1b9e0*/  LEA.HI.X.SX32 R19, R31, R2.reuse, 0x1, P0 ;  /* 0x000000021f137211 */ /* 0x080fe400000f0eff */
[----:B------:R-:W-:-:S03]  /*1b9f0*/  LEA.HI.X.SX32 R31, R27, R2, 0x1, P5 ;  /* 0x000000021b1f7211 */ /* 0x000fc600028f0eff */
[----:B------:R2:W-:Y:S04]  /*1ba00*/  STL.64 [R1+0x860], R18 ;  /* 0x0008601201007387 */ /* 0x0005e80000100a00 */
[----:B------:R3:W-:Y:S04]  /*1ba10*/  STL.64 [R1+0x850], R20 ;  /* 0x0008501401007387 */ /* 0x0007e80000100a00 */
[----:B------:R4:W-:Y:S01]  /*1ba20*/  STL.64 [R1+0x858], R22 ;  /* 0x0008581601007387 */ /* 0x0009e20000100a00 */
[----:B--2---:R-:W-:Y:S01]  /*1ba30*/  VIADD R18, R17, UR5 ;  /* 0x0000000511127c36 */ /* 0x004fe20008000000 */
[----:B---3--:R-:W-:-:S03]  /*1ba40*/  IADD3 R20, P0, PT, R26, R3, RZ ;  /* 0x000000031a147210 */ /* 0x008fc60007f1e0ff */
[----:B------:R-:W-:Y:S01]  /*1ba50*/  VIADD R19, R18, UR5 ;  /* 0x0000000512137c36 */ /* 0x000fe20008000000 */
[-C--:B----4-:R-:W-:Y:S02]  /*1ba60*/  IADD3 R22, P6, PT, R28, R3.reuse, RZ ;  /* 0x000000031c167210 */ /* 0x090fe40007fde0ff */
[-C--:B------:R-:W-:Y:S02]  /*1ba70*/  LEA.HI.X.SX32 R21, R26, R2.reuse, 0x1, P0 ;  /* 0x000000021a157211 */ /* 0x080fe400000f0eff */
[-C--:B------:R-:W-:Y:S02]  /*1ba80*/  LEA.HI.X.SX32 R23, R28, R2.reuse, 0x1, P6 ;  /* 0x000000021c177211 */ /* 0x080fe400030f0eff */
[CC--:B------:R-:W-:Y:S01]  /*1ba90*/  IADD3 R26, P5, PT, R4.reuse, R3.reuse, RZ ;  /* 0x00000003041a7210 */ /* 0x0c0fe20007fbe0ff */
[----:B------:R2:W-:Y:S01]  /*1baa0*/  STL.64 [R1+0x848], R20 ;  /* 0x0008481401007387 */ /* 0x0005e20000100a00 */
[C---:B------:R-:W-:Y:S02]  /*1bab0*/  IADD3 R24, P6, PT, R5.reuse, R3, RZ ;  /* 0x0000000305187210 */ /* 0x040fe40007fde0ff */
[-C--:B------:R-:W-:Y:S01]  /*1bac0*/  LEA.HI.X.SX32 R27, R4, R2.reuse, 0x1, P5 ;  /* 0x00000002041b7211 */ /* 0x080fe200028f0eff */
[----:B------:R3:W-:Y:S01]  /*1bad0*/  STL.64 [R1+0x838], R22 ;  /* 0x0008381601007387 */ /* 0x0007e20000100a00 */
[----:B------:R-:W-:-:S03]  /*1bae0*/  LEA.HI.X.SX32 R25, R5, R2, 0x1, P6 ;  /* 0x0000000205197211 */ /* 0x000fc600030f0eff */
[----:B------:R-:W-:Y:S01]  /*1baf0*/  STL.64 [R1+0x840], R30 ;  /* 0x0008401e01007387 */ /* 0x000fe20000100a00 */
[----:B--2---:R-:W-:Y:S01]  /*1bb00*/  VIADD R20, R19, UR5 ;  /* 0x0000000513147c36 */ /* 0x004fe20008000000 */
[----:B---3--:R-:W-:-:S03]  /*1bb10*/  IADD3 R22, P0, PT, R29, R3, RZ ;  /* 0x000000031d167210 */ /* 0x008fc60007f1e0ff */
[----:B------:R-:W-:Y:S01]  /*1bb20*/  VIADD R21, R20, UR5 ;  /* 0x0000000514157c36 */ /* 0x000fe20008000000 */
[----:B------:R-:W-:Y:S02]  /*1bb30*/  LEA.HI.X.SX32 R23, R29, R2, 0x1, P0 ;  /* 0x000000021d177211 */ /* 0x000fe400000f0eff */
[----:B------:R-:W-:-:S03]  /*1bb40*/  IADD3 R28, P0, PT, R6, R3, RZ ;  /* 0x00000003061c7210 */ /* 0x000fc60007f1e0ff */
[----:B------:R2:W-:Y:S01]  /*1bb50*/  STL.64 [R1+0x830], R22 ;  /* 0x0008301601007387 */ /* 0x0005e20000100a00 */
[----:B------:R-:W-:-:S03]  /*1bb60*/  LEA.HI.X.SX32 R29, R6, R2, 0x1, P0 ;  /* 0x00000002061d7211 */ /* 0x000fc600000f0eff */
[----:B------:R3:W-:Y:S04]  /*1bb70*/  STL.64 [R1+0x828], R26 ;  /* 0x0008281a01007387 */ /* 0x0007e80000100a00 */
[----:B------:R4:W-:Y:S04]  /*1bb80*/  STL.64 [R1+0x820], R24 ;  /* 0x0008201801007387 */ /* 0x0009e80000100a00 */
[----:B------:R0:W-:Y:S01]  /*1bb90*/  STL.64 [R1+0x818], R28 ;  /* 0x0008181c01007387 */ /* 0x0001e20000100a00 */
[----:B--2---:R-:W-:Y:S01]  /*1bba0*/  VIADD R22, R21, UR5 ;  /* 0x0000000515167c36 */ /* 0x004fe20008000000 */
[----:B---3--:R-:W-:-:S03]  /*1bbb0*/  IADD3 R26, P5, PT, R7, R3, RZ ;  /* 0x00000003071a7210 */ /* 0x008fc60007fbe0ff */
[----:B------:R-:W-:Y:S01]  /*1bbc0*/  VIADD R23, R22, UR5 ;  /* 0x0000000516177c36 */ /* 0x000fe20008000000 */
[----:B----4-:R-:W-:-:S03]  /*1bbd0*/  IADD3 R24, P6, PT, R8, R3, RZ ;  /* 0x0000000308187210 */ /* 0x010fc60007fde0ff */
[----:B------:R-:W-:Y:S01]  /*1bbe0*/  VIADD R5, R23, UR5 ;  /* 0x0000000517057c36 */ /* 0x000fe20008000000 */
[-C--:B------:R-:W-:Y:S02]  /*1bbf0*/  LEA.HI.X.SX32 R27, R7, R2.reuse, 0x1, P5 ;  /* 0x00000002071b7211 */ /* 0x080fe400028f0eff */
[----:B------:R-:W-:Y:S01]  /*1bc00*/  LEA.HI.X.SX32 R25, R8, R2, 0x1, P6 ;  /* 0x0000000208197211 */ /* 0x000fe200030f0eff */
[----:B------:R-:W-:Y:S01]  /*1bc10*/  VIADD R7, R5, UR5 ;  /* 0x0000000505077c36 */ /* 0x000fe20008000000 */
[----:B0-----:R-:W-:-:S03]  /*1bc20*/  IADD3 R28, P5, PT, R10, R3, RZ ;  /* 0x000000030a1c7210 */ /* 0x001fc60007fbe0ff */
[----:B------:R0:W-:Y:S01]  /*1bc30*/  STL.64 [R1+0x808], R24 ;  /* 0x0008081801007387 */ /* 0x0001e20000100a00 */
[----:B------:R-:W-:-:S03]  /*1bc40*/  LEA.HI.X.SX32 R29, R10, R2, 0x1, P5 ;  /* 0x000000020a1d7211 */ /* 0x000fc600028f0eff */
[----:B------:R2:W-:Y:S01]  /*1bc50*/  STL.64 [R1+0x810], R26 ;  /* 0x0008101a01007387 */ /* 0x0005e20000100a00 */
[-C--:B0-----:R-:W-:Y:S02]  /*1bc60*/  IADD3 R24, P0, PT, R9, R3.reuse, RZ ;  /* 0x0000000309187210 */ /* 0x081fe40007f1e0ff */
[-C--:B--2---:R-:W-:Y:S02]  /*1bc70*/  IADD3 R26, P6, PT, R11, R3.reuse, RZ ;  /* 0x000000030b1a7210 */ /* 0x084fe40007fde0ff */
[-C--:B------:R-:W-:Y:S02]  /*1bc80*/  LEA.HI.X.SX32 R25, R9, R2.reuse, 0x1, P0 ;  /* 0x0000000209197211 */ /* 0x080fe400000f0eff */
[-C--:B------:R-:W-:Y:S02]  /*1bc90*/  LEA.HI.X.SX32 R27, R11, R2.reuse, 0x1, P6 ;  /* 0x000000020b1b7211 */ /* 0x080fe400030f0eff */
[CC--:B------:R-:W-:Y:S01]  /*1bca0*/  IADD3 R8, P6, PT, R14.reuse, R3.reuse, RZ ;  /* 0x000000030e087210 */ /* 0x0c0fe20007fde0ff */
[----:B------:R0:W-:Y:S03]  /*1bcb0*/  STL.64 [R1+0x800], R24 ;  /* 0x0008001801007387 */ /* 0x0001e60000100a00 */
[----:B------:R-:W-:Y:S01]  /*1bcc0*/  LEA.HI.X.SX32 R9, R14, R2, 0x1, P6 ;  /* 0x000000020e097211 */ /* 0x000fe200030f0eff */
[----:B------:R2:W-:Y:S04]  /*1bcd0*/  STL.64 [R1+0x7f8], R28 ;  /* 0x0007f81c01007387 */ /* 0x0005e80000100a00 */
[----:B------:R3:W-:Y:S01]  /*1bce0*/  STL.64 [R1+0x7f0], R26 ;  /* 0x0007f01a01007387 */ /* 0x0007e20000100a00 */
[----:B0-----:R-:W-:Y:S01]  /*1bcf0*/  VIADD R25, R7, UR5 ;  /* 0x0000000507197c36 */ /* 0x001fe20008000000 */
[----:B--2---:R-:W-:-:S03]  /*1bd00*/  IADD3 R28, P0, PT, R12, R3, RZ ;  /* 0x000000030c1c7210 */ /* 0x004fc60007f1e0ff */
[----:B------:R-:W-:Y:S01]  /*1bd10*/  VIADD R11, R25, UR5 ;  /* 0x00000005190b7c36 */ /* 0x000fe20008000000 */
[----:B---3--:R-:W-:-:S03]  /*1bd20*/  IADD3 R26, P5, PT, R13, R3, RZ ;  /* 0x000000030d1a7210 */ /* 0x008fc60007fbe0ff */
[----:B------:R-:W-:Y:S01]  /*1bd30*/  VIADD R24, R11, UR5 ;  /* 0x000000050b187c36 */ /* 0x000fe20008000000 */
[-C--:B------:R-:W-:Y:S02]  /*1bd40*/  LEA.HI.X.SX32 R29, R12, R2.reuse, 0x1, P0 ;  /* 0x000000020c1d7211 */ /* 0x080fe400000f0eff */
[-C--:B------:R-:W-:Y:S01]  /*1bd50*/  LEA.HI.X.SX32 R27, R13, R2.reuse, 0x1, P5 ;  /* 0x000000020d1b7211 */ /* 0x080fe200028f0eff */
[----:B------:R-:W-:Y:S01]  /*1bd60*/  VIADD R14, R24, UR5 ;  /* 0x00000005180e7c36 */ /* 0x000fe20008000000 */
[CC--:B------:R-:W-:Y:S01]  /*1bd70*/  IADD3 R12, P6, PT, R17.reuse, R3.reuse, RZ ;  /* 0x00000003110c7210 */ /* 0x0c0fe20007fde0ff */
[----:B------:R-:W-:Y:S03]  /*1bd80*/  STL.64 [R1+0x7e8], R28 ;  /* 0x0007e81c01007387 */ /* 0x000fe60000100a00 */
[----:B------:R-:W-:Y:S01]  /*1bd90*/  LEA.HI.X.SX32 R13, R17, R2, 0x1, P6 ;  /* 0x00000002110d7211 */ /* 0x000fe200030f0eff */
[----:B------:R0:W-:Y:S04]  /*1bda0*/  STL.64 [R1+0x7d8], R8 ;  /* 0x0007d80801007387 */ /* 0x0001e80000100a00 */
[----:B------:R2:W-:Y:S01]  /*1bdb0*/  STL.64 [R1+0x7e0], R26 ;  /* 0x0007e01a01007387 */ /* 0x0005e20000100a00 */
[----:B0-----:R-:W-:-:S02]  /*1bdc0*/  IADD3 R8, P0, PT, R15, R3, RZ ;  /* 0x000000030f087210 */ /* 0x001fc40007f1e0ff */
[CC--:B--2---:R-:W-:Y:S02]  /*1bdd0*/  IADD3 R26, P5, PT, R16.reuse, R3.reuse, RZ ;  /* 0x00000003101a7210 */ /* 0x0c4fe40007fbe0ff */
        /* <DEDUP_REMOVED lines=10> */
[-C--:B---3--:R-:W-:Y:S02]  /*1be80*/  IADD3 R26, P6, PT, R20, R3.reuse, RZ ;  /* 0x00000003141a7210 */ /* 0x088fe40007fde0ff */
        /* <DEDUP_REMOVED lines=9> */
[----:B0-----:R-:W-:Y:S01]  /*1bf20*/  VIADD R13, R10, UR5 ;  /* 0x000000050a0d7c36 */ /* 0x001fe20008000000 */
[----:B--2---:R-:W-:-:S03]  /*1bf30*/  IADD3 R26, P0, PT, R21, R3, RZ ;  /* 0x00000003151a7210 */ /* 0x004fc60007f1e0ff */
[----:B------:R-:W-:Y:S01]  /*1bf40*/  VIADD R6, R13, UR5 ;  /* 0x000000050d067c36 */ /* 0x000fe20008000000 */
[----:B------:R-:W-:-:S03]  /*1bf50*/  LEA.HI.X.SX32 R27, R21, R2, 0x1, P0 ;  /* 0x00000002151b7211 */ /* 0x000fc600000f0eff */
[----:B------:R-:W-:Y:S01]  /*1bf60*/  VIADD R4, R6, UR5 ;  /* 0x0000000506047c36 */ /* 0x000fe20008000000 */
[CC--:B------:R-:W-:Y:S01]  /*1bf70*/  IADD3 R20, P0, PT, R5.reuse, R3.reuse, RZ ;  /* 0x0000000305147210 */ /* 0x0c0fe20007f1e0ff */
[----:B------:R-:W-:Y:S03]  /*1bf80*/  STL.64 [R1+0x7a0], R26 ;  /* 0x0007a01a01007387 */ /* 0x000fe60000100a00 */
[----:B------:R-:W-:Y:S01]  /*1bf90*/  LEA.HI.X.SX32 R21, R5, R2, 0x1, P0 ;  /* 0x0000000205157211 */ /* 0x000fe200000f0eff */
[----:B------:R-:W-:Y:S01]  /*1bfa0*/  VIADD R12, R4, UR5 ;  /* 0x00000005040c7c36 */ /* 0x000fe20008000000 */
[----:B------:R0:W-:Y:S03]  /*1bfb0*/  STL.64 [R1+0x798], R18 ;  /* 0x0007981201007387 */ /* 0x0001e60000100a00 */
[----:B------:R-:W-:Y:S01]  /*1bfc0*/  VIADD R9, R12, UR5 ;  /* 0x000000050c097c36 */ /* 0x000fe20008000000 */
[----:B------:R2:W-:Y:S04]  /*1bfd0*/  STL.64 [R1+0x790], R16 ;  /* 0x0007901001007387 */ /* 0x0005e80000100a00 */
[----:B------:R3:W-:Y:S01]  /*1bfe0*/  STL.64 [R1+0x788], R20 ;  /* 0x0007881401007387 */ /* 0x0007e20000100a00 */
[----:B0-----:R-:W-:-:S02]  /*1bff0*/  IADD3 R18, P5, PT, R7, R3, RZ ;  /* 0x0000000307127210 */ /* 0x001fc40007fbe0ff */
[-C--:B--2---:R-:W-:Y:S02]  /*1c000*/  IADD3 R16, P6, PT, R25, R3.reuse, RZ ;  /* 0x0000000319107210 */ /* 0x084fe40007fde0ff */
[-C--:B------:R-:W-:Y:S01]  /*1c010*/  LEA.HI.X.SX32 R19, R7, R2.reuse, 0x1, P5 ;  /* 0x0000000207137211 */ /* 0x080fe200028f0eff */
[----:B------:R-:W-:Y:S01]  /*1c020*/  VIADD R7, R9, UR5 ;  /* 0x0000000509077c36 */ /* 0x000fe20008000000 */
[-C--:B------:R-:W-:Y:S02]  /*1c030*/  LEA.HI.X.SX32 R17, R25, R2.reuse, 0x1, P6 ;  /* 0x0000000219117211 */ /* 0x080fe400030f0eff */
[C---:B---3--:R-:W-:Y:S01]  /*1c040*/  IADD3 R20, P0, PT, R11.reuse, R3, RZ ;  /* 0x000000030b147210 */ /* 0x048fe20007f1e0ff */
[----:B------:R0:W-:Y:S03]  /*1c050*/  STL.64 [R1+0x780], R18 ;  /* 0x0007801201007387 */ /* 0x0001e60000100a00 */
[----:B------:R-:W-:Y:S01]  /*1c060*/  LEA.HI.X.SX32 R21, R11, R2, 0x1, P0 ;  /* 0x000000020b157211 */ /* 0x000fe200000f0eff */
[----:B------:R2:W-:Y:S01]  /*1c070*/  STL.64 [R1+0x778], R16 ;  /* 0x0007781001007387 */ /* 0x0005e20000100a00 */
[----:B------:R-:W-:-:S03]  /*1c080*/  VIADD R11, R7, UR5 ;  /* 0x00000005070b7c36 */ /* 0x000fc60008000000 */
[----:B------:R3:W-:Y:S01]  /*1c090*/  STL.64 [R1+0x770], R20 ;  /* 0x0007701401007387 */ /* 0x0007e20000100a00 */
[----:B------:R-:W-:Y:S01]  /*1c0a0*/  VIADD R5, R11, UR5 ;  /* 0x000000050b057c36 */ /* 0x000fe20008000000 */
[-C--:B0-----:R-:W-:Y:S02]  /*1c0b0*/  IADD3 R18, P5, PT, R24, R3.reuse, RZ ;  /* 0x0000000318127210 */ /* 0x081fe40007fbe0ff */
[-C--:B--2---:R-:W-:Y:S02]  /*1c0c0*/  IADD3 R16, P6, PT, R14, R3.reuse, RZ ;  /* 0x000000030e107210 */ /* 0x084fe40007fde0ff */
[-C--:B------:R-:W-:Y:S02]  /*1c0d0*/  LEA.HI.X.SX32 R19, R24, R2.reuse, 0x1, P5 ;  /* 0x0000000218137211 */ /* 0x080fe400028f0eff */
[-C--:B------:R-:W-:Y:S02]  /*1c0e0*/  LEA.HI.X.SX32 R17, R14, R2.reuse, 0x1, P6 ;  /* 0x000000020e117211 */ /* 0x080fe400030f0eff */
[C---:B---3--:R-:W-:Y:S01]  /*1c0f0*/  IADD3 R20, P0, PT, R8.reuse, R3, RZ ;  /* 0x0000000308147210 */ /* 0x048fe20007f1e0ff */
[----:B------:R0:W-:Y:S03]  /*1c100*/  STL.64 [R1+0x768], R18 ;  /* 0x0007681201007387 */ /* 0x0001e60000100a00 */
[----:B------:R-:W-:Y:S01]  /*1c110*/  LEA.HI.X.SX32 R21, R8, R2, 0x1, P0 ;  /* 0x0000000208157211 */ /* 0x000fe200000f0eff */
[----:B------:R2:W-:Y:S01]  /*1c120*/  STL.64 [R1+0x760], R16 ;  /* 0x0007601001007387 */ /* 0x0005e20000100a00 */
[----:B------:R-:W-:-:S03]  /*1c130*/  VIADD R8, R5, UR5 ;  /* 0x0000000505087c36 */ /* 0x000fc60008000000 */
[----:B------:R-:W-:Y:S01]  /*1c140*/  STL.64 [R1+0x758], R20 ;  /* 0x0007581401007387 */ /* 0x000fe20000100a00 */
[CC--:B0-----:R-:W-:Y:S02]  /*1c150*/  IADD3 R18, P5, PT, R10.reuse, R3.reuse, RZ ;  /* 0x000000030a127210 */ /* 0x0c1fe40007fbe0ff */
[CC--:B--2---:R-:W-:Y:S02]  /*1c160*/  IADD3 R16, P6, PT, R13.reuse, R3.reuse, RZ ;  /* 0x000000030d107210 */ /* 0x0c4fe40007fde0ff */
[-C--:B------:R-:W-:Y:S01]  /*1c170*/  LEA.HI.X.SX32 R19, R10, R2.reuse, 0x1, P5 ;  /* 0x000000020a137211 */ /* 0x080fe200028f0eff */
[----:B------:R-:W-:Y:S01]  /*1c180*/  VIADD R10, R8, UR5 ;  /* 0x00000005080a7c36 */ /* 0x000fe20008000000 */
[-C--:B------:R-:W-:Y:S02]  /*1c190*/  LEA.HI.X.SX32 R17, R13, R2.reuse, 0x1, P6 ;  /* 0x000000020d117211 */ /* 0x080fe400030f0eff */
[CC--:B------:R-:W-:Y:S01]  /*1c1a0*/  IADD3 R14, P6, PT, R12.reuse, R3.reuse, RZ ;  /* 0x000000030c0e7210 */ /* 0x0c0fe20007fde0ff */
[----:B------:R0:W-:Y:S03]  /*1c1b0*/  STL.64 [R1+0x750], R18 ;  /* 0x0007501201007387 */ /* 0x0001e60000100a00 */
[----:B------:R-:W-:Y:S01]  /*1c1c0*/  LEA.HI.X.SX32 R15, R12, R2, 0x1, P6 ;  /* 0x000000020c0f7211 */ /* 0x000fe200030f0eff */
[----:B------:R2:W-:Y:S01]  /*1c1d0*/  STL.64 [R1+0x748], R16 ;  /* 0x0007481001007387 */ /* 0x0005e20000100a00 */
[----:B0-----:R-:W-:-:S02]  /*1c1e0*/  IADD3 R18, P0, PT, R6, R3, RZ ;  /* 0x0000000306127210 */ /* 0x001fc40007f1e0ff */
[----:B--2---:R-:W-:Y:S02]  /*1c1f0*/  IADD3 R16, P5, PT, R4, R3, RZ ;  /* 0x0000000304107210 */ /* 0x004fe40007fbe0ff */
[-C--:B------:R-:W-:Y:S01]  /*1c200*/  LEA.HI.X.SX32 R19, R6, R2.reuse, 0x1, P0 ;  /* 0x0000000206137211 */ /* 0x080fe200000f0eff */
[----:B------:R-:W-:Y:S01]  /*1c210*/  VIADD R6, R10, UR5 ;  /* 0x000000050a067c36 */ /* 0x000fe20008000000 */
[----:B------:R-:W-:-:S03]  /*1c220*/  LEA.HI.X.SX32 R17, R4, R2, 0x1, P5 ;  /* 0x0000000204117211 */ /* 0x000fc600028f0eff */
[----:B------:R0:W-:Y:S01]  /*1c230*/  STL.64 [R1+0x740], R18 ;  /* 0x0007401201007387 */ /* 0x0001e20000100a00 */
[----:B------:R-:W-:-:S03]  /*1c240*/  VIADD R4, R6, UR5 ;  /* 0x0000000506047c36 */ /* 0x000fc60008000000 */
[----:B------:R2:W-:Y:S04]  /*1c250*/  STL.64 [R1+0x738], R16 ;  /* 0x0007381001007387 */ /* 0x0005e80000100a00 */
[----:B------:R3:W-:Y:S01]  /*1c260*/  STL.64 [R1+0x730], R14 ;  /* 0x0007300e01007387 */ /* 0x0007e20000100a00 */
[-C--:B0-----:R-:W-:Y:S02]  /*1c270*/  IADD3 R18, P0, PT, R9, R3.reuse, RZ ;  /* 0x0000000309127210 */ /* 0x081fe40007f1e0ff */
[-C--:B--2---:R-:W-:Y:S02]  /*1c280*/  IADD3 R16, P5, PT, R7, R3.reuse, RZ ;  /* 0x0000000307107210 */ /* 0x084fe40007fbe0ff */
[----:B------:R-:W-:Y:S01]  /*1c290*/  LEA.HI.X.SX32 R19, R9, R2, 0x1, P0 ;  /* 0x0000000209137211 */ /* 0x000fe200000f0eff */
[----:B------:R-:W-:Y:S01]  /*1c2a0*/  VIADD R9, R4, UR5 ;  /* 0x0000000504097c36 */ /* 0x000fe20008000000 */
[----:B---3--:R-:W-:-:S02]  /*1c2b0*/  IADD3 R14, P6, PT, R11, R3, RZ ;  /* 0x000000030b0e7210 */ /* 0x008fc40007fde0ff */
[-C--:B------:R-:W-:Y:S01]  /*1c2c0*/  LEA.HI.X.SX32 R17, R7, R2.reuse, 0x1, P5 ;  /* 0x0000000207117211 */ /* 0x080fe200028f0eff */
[----:B------:R-:W-:Y:S01]  /*1c2d0*/  STL.64 [R1+0x728], R18 ;  /* 0x0007281201007387 */ /* 0x000fe20000100a00 */
[-C--:B------:R-:W-:Y:S01]  /*1c2e0*/  LEA.HI.X.SX32 R15, R11, R2.reuse, 0x1, P6 ;  /* 0x000000020b0f7211 */ /* 0x080fe200030f0eff */
[C---:B------:R-:W-:Y:S01]  /*1c2f0*/  VIADD R7, R9.reuse, UR5 ;  /* 0x0000000509077c36 */ /* 0x040fe20008000000 */
[CC--:B------:R-:W-:Y:S01]  /*1c300*/  IADD3 R12, P6, PT, R10.reuse, R3.reuse, RZ ;  /* 0x000000030a0c7210 */ /* 0x0c0fe20007fde0ff */
[----:B------:R0:W-:Y:S03]  /*1c310*/  STL.64 [R1+0x720], R16 ;  /* 0x0007201001007387 */ /* 0x0001e60000100a00 */
[----:B------:R-:W-:Y:S01]  /*1c320*/  LEA.HI.X.SX32 R13, R10, R2, 0x1, P6 ;  /* 0x000000020a0d7211 */ /* 0x000fe200030f0eff */
[----:B------:R2:W-:Y:S01]  /*1c330*/  STL.64 [R1+0x718], R14 ;  /* 0x0007180e01007387 */ /* 0x0005e20000100a00 */
[----:B------:R-:W-:-:S04]  /*1c340*/  IADD3 R86, P6, PT, R9, R3, RZ ;  /* 0x0000000309567210 */ /* 0x000fc80007fde0ff */
[-C--:B------:R-:W-:Y:S02]  /*1c350*/  LEA.HI.X.SX32 R87, R9, R2.reuse, 0x1, P6 ;  /* 0x0000000209577211 */ /* 0x080fe400030f0eff */
[CC--:B0-----:R-:W-:Y:S02]  /*1c360*/  IADD3 R16, P0, PT, R5.reuse, R3.reuse, RZ ;  /* 0x0000000305107210 */ /* 0x0c1fe40007f1e0ff */
[CC--:B--2---:R-:W-:Y:S02]  /*1c370*/  IADD3 R14, P5, PT, R8.reuse, R3.reuse, RZ ;  /* 0x00000003080e7210 */ /* 0x0c4fe40007fbe0ff */
[-C--:B------:R-:W-:Y:S01]  /*1c380*/  LEA.HI.X.SX32 R17, R5, R2.reuse, 0x1, P0 ;  /* 0x0000000205117211 */ /* 0x080fe200000f0eff */
[----:B------:R-:W-:Y:S01]  /*1c390*/  VIADD R5, R7, UR5 ;  /* 0x0000000507057c36 */ /* 0x000fe20008000000 */
[-C--:B------:R-:W-:Y:S02]  /*1c3a0*/  LEA.HI.X.SX32 R15, R8, R2.reuse, 0x1, P5 ;  /* 0x00000002080f7211 */ /* 0x080fe400028f0eff */
[-C--:B------:R-:W-:Y:S01]  /*1c3b0*/  IADD3 R90, P0, PT, R6, R3.reuse, RZ ;  /* 0x00000003065a7210 */ /* 0x080fe20007f1e0ff */
[----:B------:R-:W-:Y:S01]  /*1c3c0*/  VIADD R8, R5, UR5 ;  /* 0x0000000505087c36 */ /* 0x000fe20008000000 */
[-C--:B------:R-:W-:Y:S01]  /*1c3d0*/  IADD3 R88, P5, PT, R4, R3.reuse, RZ ;  /* 0x0000000304587210 */ /* 0x080fe20007fbe0ff */
[----:B------:R-:W-:Y:S01]  /*1c3e0*/  STL.64 [R1+0x710], R16 ;  /* 0x0007101001007387 */ /* 0x000fe20000100a00 */
[-C--:B------:R-:W-:Y:S01]  /*1c3f0*/  LEA.HI.X.SX32 R91, R6, R2.reuse, 0x1, P0 ;  /* 0x00000002065b7211 */ /* 0x080fe200000f0eff */
[----:B------:R-:W-:Y:S01]  /*1c400*/  VIADD R6, R8, UR5 ;  /* 0x0000000508067c36 */ /* 0x000fe20008000000 */
[-C--:B------:R-:W-:Y:S01]  /*1c410*/  LEA.HI.X.SX32 R89, R4, R2.reuse, 0x1, P5 ;  /* 0x0000000204597211 */ /* 0x080fe200028f0eff */
[----:B------:R-:W-:Y:S01]  /*1c420*/  STL.64 [R1+0x708], R14 ;  /* 0x0007080e01007387 */ /* 0x000fe20000100a00 */
[-C--:B------:R-:W-:Y:S01]  /*1c430*/  IADD3 R84, P0, PT, R7, R3.reuse, RZ ;  /* 0x0000000307547210 */ /* 0x080fe20007f1e0ff */
[----:B------:R-:W-:Y:S01]  /*1c440*/  VIADD R4, R6, UR5 ;  /* 0x0000000506047c36 */ /* 0x000fe20008000000 */
[-C--:B------:R-:W-:Y:S01]  /*1c450*/  IADD3 R82, P5, PT, R5, R3.reuse, RZ ;  /* 0x0000000305527210 */ /* 0x080fe20007fbe0ff */
[----:B------:R-:W-:Y:S01]  /*1c460*/  STL.64 [R1+0x700], R12 ;  /* 0x0007000c01007387 */ /* 0x000fe20000100a00 */
[-C--:B------:R-:W-:Y:S01]  /*1c470*/  LEA.HI.X.SX32 R85, R7, R2.reuse, 0x1, P0 ;  /* 0x0000000207557211 */ /* 0x080fe200000f0eff */
[----:B------:R-:W-:Y:S01]  /*1c480*/  VIADD R7, R4, UR5 ;  /* 0x0000000504077c36 */ /* 0x000fe20008000000 */
[-C--:B------:R-:W-:Y:S01]  /*1c490*/  IADD3 R80, P6, PT, R8, R3.reuse, RZ ;  /* 0x0000000308507210 */ /* 0x080fe20007fde0ff */
[----:B------:R-:W-:Y:S01]  /*1c4a0*/  STL [R1+0xe58], R90 ;  /* 0x000e585a01007387 */ /* 0x000fe20000100800 */
[----:B------:R-:W-:Y:S01]  /*1c4b0*/  LEA.HI.X.SX32 R83, R5, R2, 0x1, P5 ;  /* 0x0000000205537211 */ /* 0x000fe200028f0eff */
[----:B------:R-:W-:Y:S01]  /*1c4c0*/  VIADD R5, R7, UR5 ;  /* 0x0000000507057c36 */ /* 0x000fe20008000000 */
[-C--:B------:R-:W-:Y:S01]  /*1c4d0*/  IADD3 R78, P0, PT, R6, R3.reuse, RZ ;  /* 0x00000003064e7210 */ /* 0x080fe20007f1e0ff */
[----:B------:R-:W-:Y:S01]  /*1c4e0*/  STL [R1+0xe54], R91 ;  /* 0x000e545b01007387 */ /* 0x000fe20000100800 */
[----:B------:R-:W-:-:S02]  /*1c4f0*/  IADD3 R76, P5, PT, R4, R3, RZ ;  /* 0x00000003044c7210 */ /* 0x000fc40007fbe0ff */
[-C--:B------:R-:W-:Y:S01]  /*1c500*/  LEA.HI.X.SX32 R81, R8, R2.reuse, 0x1, P6 ;  /* 0x0000000208517211 */ /* 0x080fe200030f0eff */
[----:B------:R-:W-:Y:S01]  /*1c510*/  STL [R1+0xe50], R88 ;  /* 0x000e505801007387 */ /* 0x000fe20000100800 */
[-C--:B------:R-:W-:Y:S01]  /*1c520*/  LEA.HI.X.SX32 R79, R6, R2.reuse, 0x1, P0 ;  /* 0x00000002064f7211 */ /* 0x080fe200000f0eff */
[----:B------:R-:W-:Y:S01]  /*1c530*/  VIADD R6, R5, UR5 ;  /* 0x0000000505067c36 */ /* 0x000fe20008000000 */
[-C--:B------:R-:W-:Y:S01]  /*1c540*/  IADD3 R74, P6, PT, R7, R3.reuse, RZ ;  /* 0x00000003074a7210 */ /* 0x080fe20007fde0ff */
[----:B------:R-:W-:Y:S01]  /*1c550*/  STL [R1+0xe4c], R89 ;  /* 0x000e4c5901007387 */ /* 0x000fe20000100800 */
[-C--:B------:R-:W-:Y:S01]  /*1c560*/  LEA.HI.X.SX32 R77, R4, R2.reuse, 0x1, P5 ;  /* 0x00000002044d7211 */ /* 0x080fe200028f0eff */
[----:B------:R-:W-:Y:S01]  /*1c570*/  VIADD R4, R6, UR5 ;  /* 0x0000000506047c36 */ /* 0x000fe20008000000 */
[-C--:B------:R-:W-:Y:S01]  /*1c580*/  IADD3 R72, P5, PT, R5, R3.reuse, RZ ;  /* 0x0000000305487210 */ /* 0x080fe20007fbe0ff */
[----:B------:R-:W-:Y:S01]  /*1c590*/  STL [R1+0xe60], R86 ;  /* 0x000e605601007387 */ /* 0x000fe20000100800 */
[-C--:B------:R-:W-:Y:S01]  /*1c5a0*/  LEA.HI.X.SX32 R75, R7, R2.reuse, 0x1, P6 ;  /* 0x00000002074b7211 */ /* 0x080fe200030f0eff */
[----:B------:R-:W-:Y:S01]  /*1c5b0*/  VIADD R11, R4, UR5 ;  /* 0x00000005040b7c36 */ /* 0x000fe20008000000 */
[----:B------:R-:W-:Y:S01]  /*1c5c0*/  IADD3 R70, P6, PT, R6, R3, RZ ;  /* 0x0000000306467210 */ /* 0x000fe20007fde0ff */
[----:B------:R-:W-:Y:S01]  /*1c5d0*/  STL [R1+0xe5c], R87 ;  /* 0x000e5c5701007387 */ /* 0x000fe20000100800 */
[----:B------:R-:W-:-:S02]  /*1c5e0*/  LEA.HI.X.SX32 R73, R5, R2, 0x1, P5 ;  /* 0x0000000205497211 */ /* 0x000fc400028f0eff */
[-C--:B------:R-:W-:Y:S01]  /*1c5f0*/  LEA.HI.X.SX32 R71, R6, R2.reuse, 0x1, P6 ;  /* 0x0000000206477211 */ /* 0x080fe200030f0eff */
[----:B------:R-:W-:Y:S01]  /*1c600*/  STL [R1+0xe48], R84 ;  /* 0x000e485401007387 */ /* 0x000fe20000100800 */
[-C--:B------:R-:W-:Y:S02]  /*1c610*/  IADD3 R68, P5, PT, R4, R3.reuse, RZ ;  /* 0x0000000304447210 */ /* 0x080fe40007fbe0ff */
[----:B------:R-:W-:Y:S01]  /*1c620*/  ISETP.LT.AND P6, PT, R32, UR21, !P1 ;  /* 0x0000001520007c0c */ /* 0x000fe2000cfc1270 */
[----:B------:R-:W-:Y:S01]  /*1c630*/  STL [R1+0xe44], R85 ;  /* 0x000e445501007387 */ /* 0x000fe20000100800 */
[----:B------:R-:W-:Y:S01]  /*1c640*/  LEA.HI.X.SX32 R69, R4, R2, 0x1, P5 ;  /* 0x0000000204457211 */ /* 0x000fe200028f0eff */
[----:B------:R-:W0:Y:S01]  /*1c650*/  LDCU UR21, c[0x0][0x39c] ;  /* 0x00007380ff1577ac */ /* 0x000e220008000800 */
[----:B------:R-:W-:Y:S01]  /*1c660*/  IADD3 R92, P5, PT, R11, R3, RZ ;  /* 0x000000030b5c7210 */ /* 0x000fe20007fbe0ff */
[----:B------:R-:W-:Y:S01]  /*1c670*/  STL [R1+0xe68], R82 ;  /* 0x000e685201007387 */ /* 0x000fe20000100800 */
[C---:B------:R-:W-:Y:S01]  /*1c680*/  ISETP.LT.AND P0, PT, R0.reuse, UR14, !P1 ;  /* 0x0000000e00007c0c */ /* 0x040fe2000cf01270 */
[----:B------:R-:W-:Y:S01]  /*1c690*/  VIADD R4, R0, 0x5 ;  /* 0x0000000500047836 */ /* 0x000fe20000000000 */
[----:B------:R-:W2:Y:S01]  /*1c6a0*/  LDCU UR14, c[0x0][0x39c] ;  /* 0x00007380ff0e77ac */ /* 0x000ea20008000800 */
[----:B------:R-:W-:Y:S04]  /*1c6b0*/  STL [R1+0xe64], R83 ;  /* 0x000e645301007387 */ /* 0x000fe80000100800 */
        /* <DEDUP_REMOVED lines=14> */
[----:B---3--:R-:W3:Y:S01]  /*1c7a0*/  LDL.LU R3, [R1+0x940] ;  /* 0x0009400001037983 */ /* 0x008ee20000300800 */
[----:B-----5:R-:W-:-:S02]  /*1c7b0*/  F2FP.SATFINITE.E4M3.F32.PACK_AB_MERGE_C R72, R33, R34, RZ ;  /* 0x000000222148723e */ /* 0x020fc400048070ff */
[----:B---3--:R-:W-:Y:S02]  /*1c7c0*/  LEA.HI.X.SX32 R93, R3, R2, 0x1, P5 ;  /* 0x00000002035d7211 */ /* 0x008fe400028f0eff */
[----:B------:R-:W-:Y:S01]  /*1c7d0*/  ISETP.LT.AND P5, PT, R4, UR22, !P1 ;  /* 0x0000001604007c0c */ /* 0x000fe2000cfa1270 */
[----:B------:R-:W3:Y:S01]  /*1c7e0*/  LDCU UR22, c[0x0][0x3b8] ;  /* 0x00007700ff1677ac */ /* 0x000ee20008000800 */
[----:B------:R-:W-:Y:S01]  /*1c7f0*/  PRMT R4, R72, 0x9910, RZ ;  /* 0x0000991048047816 */ /* 0x000fe200000000ff */
[----:B------:R-:W-:Y:S04]  /*1c800*/  STL [R1+0xe20], R93 ;  /* 0x000e205d01007387 */ /* 0x000fe80000100800 */
[----:B------:R-:W-:Y:S04]  /*1c810*/  STL [R1+0xe1c], R2 ;  /* 0x000e1c0201007387 */ /* 0x000fe80000100800 */
[----:B------:R4:W-:Y:S02]  /*1c820*/  STL [R1+0xe7c], R4 ;  /* 0x000e7c0401007387 */ /* 0x0009e40000100800 */
[----:B----4-:R-:W4:Y:S02]  /*1c830*/  LDTM.x64 R4, tmem[UR9+0x40] ;  /* 0x00004009000479ee */ /* 0x010f240008340000 */
[----:B----4-:R-:W-:Y:S01]  /*1c840*/  STL.64 [R1+0x558], R26 ;  /* 0x0005581a01007387 */ /* 0x010fe20000100a00 */
[----:B------:R-:W-:-:S02]  /*1c850*/  IMAD.MOV.U32 R78, RZ, RZ, R4 ;  /* 0x000000ffff4e7224 */ /* 0x000fc400078e0004 */
[----:B------:R-:W-:Y:S01]  /*1c860*/  IMAD.MOV.U32 R79, RZ, RZ, R5 ;  /* 0x000000ffff4f7224 */ /* 0x000fe200078e0005 */
[----:B------:R-:W-:Y:S01]  /*1c870*/  STL.64 [R1+0x560], R28 ;  /* 0x0005601c01007387 */ /* 0x000fe20000100a00 */
[----:B------:R-:W-:Y:S02]  /*1c880*/  IMAD.MOV.U32 R82, RZ, RZ, R6 ;  /* 0x000000ffff527224 */ /* 0x000fe400078e0006 */
[----:B------:R-:W-:Y:S01]  /*1c890*/  IMAD.MOV.U32 R83, RZ, RZ, R7 ;  /* 0x000000ffff537224 */ /* 0x000fe200078e0007 */
[----:B------:R-:W-:Y:S01]  /*1c8a0*/  STL.64 [R1+0x568], R30 ;  /* 0x0005681e01007387 */ /* 0x000fe20000100a00 */
[----:B------:R-:W-:Y:S02]  /*1c8b0*/  IMAD.MOV.U32 R86, RZ, RZ, R8 ;  /* 0x000000ffff567224 */ /* 0x000fe400078e0008 */
[----:B------:R-:W-:Y:S01]  /*1c8c0*/  IMAD.MOV.U32 R87, RZ, RZ, R9 ;  /* 0x000000ffff577224 */ /* 0x000fe200078e0009 */
[----:B------:R-:W-:Y:S01]  /*1c8d0*/  STL.64 [R1+0x570], R32 ;  /* 0x0005702001007387 */ /* 0x000fe20000100a00 */
        /* <DEDUP_REMOVED lines=23> */
[----:B------:R-:W-:Y:S04]  /*1ca50*/  STL.64 [R1+0x5b0], R48 ;  /* 0x0005b03001007387 */ /* 0x000fe80000100a00 */
        /* <DEDUP_REMOVED lines=8> */
[----:B------:R4:W-:Y:S02]  /*1cae0*/  STL.64 [R1+0x5f8], R66 ;  /* 0x0005f84201007387 */ /* 0x0009e40000100a00 */
[----:B----4-:R-:W4:Y:S02]  /*1caf0*/  LDTM.x64 R4, tmem[UR9+0x80] ;  /* 0x00008009000479ee */ /* 0x010f240008340000 */
[----:B----4-:R4:W-:Y:S04]  /*1cb00*/  STL.64 [R1+0x400], R4 ;  /* 0x0004000401007387 */ /* 0x0109e80000100a00 */
        /* <DEDUP_REMOVED lines=30> */
[----:B------:R5:W-:Y:S04]  /*1ccf0*/  STL.64 [R1+0x4f8], R66 ;  /* 0x0004f84201007387 */ /* 0x000be80000100a00 */
[----:B----4-:R-:W4:Y:S02]  /*1cd00*/  LDL.LU R4, [R1+0xe7c] ;  /* 0x000e7c0001047983 */ /* 0x010f240000300800 */
[----:B----4-:R-:W-:-:S02]  /*1cd10*/  IMAD.MOV.U32 R73, RZ, RZ, R4 ;  /* 0x000000ffff497224 */ /* 0x010fc400078e0004 */
[----:B-----5:R-:W4:Y:S02]  /*1cd20*/  LDTM.x64 R4, tmem[UR9+0xc0] ;  /* 0x0000c009000479ee */ /* 0x020f240008340000 */
[----:B----4-:R-:W-:Y:S04]  /*1cd30*/  STL.64 [R1+0x300], R4 ;  /* 0x0003000401007387 */ /* 0x010fe80000100a00 */
        /* <DEDUP_REMOVED lines=98> */
[----:B----4-:R-:W-:Y:S04]  /*1d360*/  STL.64 [R1], R4 ;  /* 0x0000000401007387 */ /* 0x010fe80000100a00 */
        /* <DEDUP_REMOVED lines=31> */
[----:B----4-:R-:W4:Y:S01]  /*1d560*/  LDTM.x64 R4, tmem[UR9+0x1c0] ;  /* 0x0001c009000479ee */ /* 0x010f220008340000 */
[----:B------:R-:W-:Y:S01]  /*1d570*/  NOP ;  /* 0x0000000000007918 */ /* 0x000fe20000000000 */
[----:B------:R-:W5:Y:S01]  /*1d580*/  LDCU UR9, c[0x0][0x39c] ;  /* 0x00007380ff0977ac */ /* 0x000f620008000800 */
[----:B----4-:R4:W-:Y:S02]  /*1d590*/  STL.64 [R1+0xdd0], R4 ;  /* 0x000dd00401007387 */ /* 0x0109e40000100a00 */
[----:B----4-:R-:W-:-:S02]  /*1d5a0*/  IMAD.MOV.U32 R4, RZ, RZ, R72 ;  /* 0x000000ffff047224 */ /* 0x010fc400078e0048 */
[----:B------:R-:W4:Y:S04]  /*1d5b0*/  LDL.LU R72, [R1+0xe78] ;  /* 0x000e780001487983 */ /* 0x000f280000300800 */
[----:B------:R-:W2:Y:S04]  /*1d5c0*/  LDL.LU R5, [R1+0x60c] ;  /* 0x00060c0001057983 */ /* 0x000ea80000300800 */
[----:B------:R0:W-:Y:S04]  /*1d5d0*/  STL.64 [R1+0xdc8], R6 ;  /* 0x000dc80601007387 */ /* 0x0001e80000100a00 */
[----:B0-----:R-:W2:Y:S01]  /*1d5e0*/  LDL.LU R7, [R1+0x608] ;  /* 0x0006080001077983 */ /* 0x001ea20000300800 */
[----:B------:R-:W-:-:S03]  /*1d5f0*/  IMAD.MOV.U32 R6, RZ, RZ, R4 ;  /* 0x000000ffff067224 */ /* 0x000fc600078e0004 */
[----:B------:R0:W-:Y:S04]  /*1d600*/  STL.64 [R1+0xdc0], R8 ;  /* 0x000dc00801007387 */ /* 0x0001e80000100a00 */
[----:B0-----:R-:W2:Y:S04]  /*1d610*/  LDL.LU R8, [R1+0x614] ;  /* 0x0006140001087983 */ /* 0x001ea80000300800 */
[----:B------:R0:W-:Y:S04]  /*1d620*/  STL.64 [R1+0xdb8], R10 ;  /* 0x000db80a01007387 */ /* 0x0001e80000100a00 */
[----:B0-----:R-:W2:Y:S04]  /*1d630*/  LDL.LU R11, [R1+0x610] ;  /* 0x00061000010b7983 */ /* 0x001ea80000300800 */
[----:B------:R0:W-:Y:S04]  /*1d640*/  STL.64 [R1+0xdb0], R12 ;  /* 0x000db00c01007387 */ /* 0x0001e80000100a00 */
[----:B0-----:R-:W2:Y:S04]  /*1d650*/  LDL.LU.64 R12, [R1+0x928] ;  /* 0x00092800010c7983 */ /* 0x001ea80000300a00 */
[----:B------:R0:W-:Y:S04]  /*1d660*/  STL.64 [R1+0xda8], R14 ;  /* 0x000da80e01007387 */ /* 0x0001e80000100a00 */
[----:B0-----:R-:W2:Y:S04]  /*1d670*/  LDL.LU.64 R14, [R1+0x930] ;  /* 0x00093000010e7983 */ /* 0x001ea80000300a00 */
[----:B------:R0:W-:Y:S04]  /*1d680*/  STL.64 [R1+0xda0], R16 ;  /* 0x000da01001007387 */ /* 0x0001e80000100a00 */
[----:B0-----:R-:W2:Y:S04]  /*1d690*/  LDL.LU.64 R16, [R1+0x938] ;  /* 0x0009380001107983 */ /* 0x001ea80000300a00 */
[----:B------:R0:W-:Y:S04]  /*1d6a0*/  STL.64 [R1+0xd98], R18 ;  /* 0x000d981201007387 */ /* 0x0001e80000100a00 */
[----:B0-----:R-:W3:Y:S04]  /*1d6b0*/  LDL.LU.64 R18, [R1+0x920] ;  /* 0x0009200001127983 */ /* 0x001ee80000300a00 */
        /* <DEDUP_REMOVED lines=13> */
[----:B------:R-:W-:Y:S01]  /*1d790*/  STL.64 [R1+0xd28], R46 ;  /* 0x000d282e01007387 */ /* 0x000fe20000100a00 */
[----:B------:R-:W-:-:S03]  /*1d7a0*/  VIADD R4, R0, 0x6 ;  /* 0x0000000600047836 */ /* 0x000fc60000000000 */
        /* <DEDUP_REMOVED lines=10> */
[----:B--2---:R0:W-:Y:S01]  /*1d850*/  @P0 STG.E.U8 desc[UR18][R16.64], R6 ;  /* 0x0000000610000986 */ /* 0x0041e2000c101112 */
[----:B------:R-:W-:Y:S01]  /*1d860*/  ISETP.LT.AND P0, PT, R4, UR4, !P1 ;  /* 0x0000000404007c0c */ /* 0x000fe2000cf01270 */
[----:B------:R-:W2:Y:S01]  /*1d870*/  LDCU UR4, c[0x0][0x39c] ;  /* 0x00007380ff0477ac */ /* 0x000ea20008000800 */
[----:B------:R-:W-:-:S05]  /*1d880*/  SHF.R.S32.HI R4, RZ, 0x8, R73 ;  /* 0x00000008ff047819 */ /* 0x000fca0000011449 */
[----:B------:R1:W-:Y:S04]  /*1d890*/  @P2 STG.E.U8 desc[UR18][R14.64], R4 ;  /* 0x000000040e002986 */ /* 0x0003e8000c101112 */
[----:B0-----:R-:W4:Y:S04]  /*1d8a0*/  LDL.LU.64 R16, [R1+0x918] ;  /* 0x0009180001107983 */ /* 0x001f280000300a00 */
[----:B------:R-:W5:Y:S04]  /*1d8b0*/  LDL.LU R73, [R1+0xe74] ;  /* 0x000e740001497983 */ /* 0x000f680000300800 */
[----:B------:R-:W5:Y:S04]  /*1d8c0*/  LDL.LU R9, [R1+0x618] ;  /* 0x0006180001097983 */ /* 0x000f680000300800 */
[----:B------:R-:W5:Y:S04]  /*1d8d0*/  LDL.LU R6, [R1+0x61c] ;  /* 0x00061c0001067983 */ /* 0x000f680000300800 */
[----:B-1----:R-:W5:Y:S01]  /*1d8e0*/  LDL.LU.64 R14, [R1+0x910] ;  /* 0x00091000010e7983 */ /* 0x002f620000300a00 */
[----:B------:R-:W-:Y:S01]  /*1d8f0*/  F2FP.SATFINITE.E4M3.F32.PACK_AB_MERGE_C R7, R5, R7, RZ ;  /* 0x000000070507723e */ /* 0x000fe200048070ff */
[----:B------:R-:W-:-:S03]  /*1d900*/  VIADD R5, R0, 0x7 ;  /* 0x0000000700057836 */ /* 0x000fc60000000000 */
[----:B------:R-:W-:Y:S01]  /*1d910*/  PRMT R4, R7, 0x9910, RZ ;  /* 0x0000991007047816 */ /* 0x000fe200000000ff */
[----:B------:R0:W-:Y:S01]  /*1d920*/  @P3 STG.E.U8 desc[UR18][R12.64], R7 ;  /* 0x000000070c003986 */ /* 0x0001e2000c101112 */
[----:B------:R-:W-:Y:S01]  /*1d930*/  ISETP.LT.AND P2, PT, R5, UR6, !P1 ;  /* 0x0000000605007c0c */ /* 0x000fe2000cf41270 */
[----:B------:R-:W1:Y:S01]  /*1d940*/  LDCU UR6, c[0x0][0x39c] ;  /* 0x00007380ff0677ac */ /* 0x000e620008000800 */
[----:B------:R-:W-:Y:S01]  /*1d950*/  VIADD R5, R0, 0x8 ;  /* 0x0000000800057836 */ /* 0x000fe20000000000 */
[----:B------:R-:W-:Y:S02]  /*1d960*/  SHF.R.S32.HI R4, RZ, 0x8, R4 ;  /* 0x00000008ff047819 */ /* 0x000fe40000011404 */
[----:B------:R-:W-:Y:S01]  /*1d970*/  F2FP.SATFINITE.E4M3.F32.PACK_AB_MERGE_C R10, R8, R11, RZ ;  /* 0x0000000b080a723e */ /* 0x000fe200048070ff */
[----:B0-----:R-:W5:Y:S01]  /*1d980*/  LDL.LU.64 R12, [R1+0x908] ;  /* 0x00090800010c7983 */ /* 0x001f620000300a00 */
[----:B------:R-:W-:Y:S01]  /*1d990*/  ISETP.LT.AND P3, PT, R5, UR8, !P1 ;  /* 0x0000000805007c0c */ /* 0x000fe2000cf61270 */
[----:B------:R-:W-:Y:S01]  /*1d9a0*/  VIADD R8, R0, 0x9 ;  /* 0x0000000900087836 */ /* 0x000fe20000000000 */
[----:B------:R-:W0:Y:S01]  /*1d9b0*/  LDCU UR8, c[0x0][0x39c] ;  /* 0x00007380ff0877ac */ /* 0x000e220008000800 */
[----:B------:R-:W5:Y:S04]  /*1d9c0*/  LDL.LU R7, [R1+0x620] ;  /* 0x0006200001077983 */ /* 0x000f680000300800 */
[----:B------:R-:W5:Y:S04]  /*1d9d0*/  LDL.LU R5, [R1+0x624] ;  /* 0x0006240001057983 */ /* 0x000f680000300800 */
[----:B---3--:R3:W-:Y:S01]  /*1d9e0*/  @P4 STG.E.U8 desc[UR18][R18.64], R4 ;  /* 0x0000000412004986 */ /* 0x0087e2000c101112 */
[----:B--2---:R-:W-:Y:S01]  /*1d9f0*/  ISETP.LT.AND P4, PT, R8, UR4, !P1 ;  /* 0x0000000408007c0c */ /* 0x004fe2000cf81270 */
[----:B------:R-:W-:Y:S01]  /*1da00*/  VIADD R8, R0, 0xa ;  /* 0x0000000a00087836 */ /* 0x000fe20000000000 */
[----:B------:R-:W2:Y:S01]  /*1da10*/  LDCU UR4, c[0x0][0x39c] ;  /* 0x00007380ff0477ac */ /* 0x000ea20008000800 */
[----:B---3--:R-:W3:Y:S01]  /*1da20*/  LDL.LU.64 R18, [R1+0x900] ;  /* 0x0009000001127983 */ /* 0x008ee20000300a00 */
[----:B------:R-:W-:-:S04]  /*1da30*/  PRMT R4, R10, 0x9910, RZ ;  /* 0x000099100a047816 */ /* 0x000fc800000000ff */
[----:B------:R-:W-:Y:S01]  /*1da40*/  SHF.R.S32.HI R4, RZ, 0x8, R4 ;  /* 0x00000008ff047819 */ /* 0x000fe20000011404 */
[----:B----4-:R4:W-:Y:S01]  /*1da50*/  @P6 STG.E.U8 desc[UR18][R16.64], R10 ;  /* 0x0000000a10006986 */ /* 0x0109e2000c101112 */
[----:B-1----:R-:W-:Y:S01]  /*1da60*/  ISETP.LT.AND P6, PT, R8, UR6, !P1 ;  /* 0x0000000608007c0c */ /* 0x002fe2000cfc1270 */
[----:B------:R-:W1:Y:S02]  /*1da70*/  LDCU UR6, c[0x0][0x39c] ;  /* 0x00007380ff0677ac */ /* 0x000e640008000800 */
[----:B----4-:R-:W4:Y:S04]  /*1da80*/  LDL.LU.64 R16, [R1+0x8f8] ;  /* 0x0008f80001107983 */ /* 0x010f280000300a00 */
[----:B------:R-:W4:Y:S04]  /*1da90*/  LDL.LU R11, [R1+0x628] ;  /* 0x00062800010b7983 */ /* 0x000f280000300800 */
[----:B------:R-:W4:Y:S04]  /*1daa0*/  LDL.LU R8, [R1+0x62c] ;  /* 0x00062c0001087983 */ /* 0x000f280000300800 */
[----:B-----5:R5:W-:Y:S04]  /*1dab0*/  @P5 STG.E.U8 desc[UR18][R14.64], R4 ;  /* 0x000000040e005986 */ /* 0x020be8000c101112 */
[----:B-----5:R-:W5:Y:S01]  /*1dac0*/  LDL.LU.64 R14, [R1+0x8f0] ;  /* 0x0008f000010e7983 */ /* 0x020f620000300a00 */
[----:B------:R-:W-:Y:S01]  /*1dad0*/  F2FP.SATFINITE.E4M3.F32.PACK_AB_MERGE_C R9, R6, R9, RZ ;  /* 0x000000090609723e */ /* 0x000fe200048070ff */
[----:B------:R-:W-:-:S03]  /*1dae0*/  VIADD R6, R0, 0xb ;  /* 0x0000000b00067836 */ /* 0x000fc60000000000 */
[----:B------:R-:W-:Y:S01]  /*1daf0*/  PRMT R4, R9, 0x9910, RZ ;  /* 0x0000991009047816 */ /* 0x000fe200000000ff */
[----:B------:R1:W-:Y:S01]  /*1db00*/  @P0 STG.E.U8 desc[UR18][R12.64], R9 ;  /* 0x000000090c000986 */ /* 0x0003e2000c101112 */
[----:B0-----:R-:W-:Y:S01]  /*1db10*/  ISETP.LT.AND P5, PT, R6, UR8, !P1 ;  /* 0x0000000806007c0c */ /* 0x001fe2000cfa1270 */
[----:B------:R-:W0:Y:S01]  /*1db20*/  LDCU UR8, c[0x0][0x39c] ;  /* 0x00007380ff0877ac */ /* 0x000e220008000800 */
[----:B------:R-:W-:Y:S01]  /*1db30*/  VIADD R6, R0, 0xc ;  /* 0x0000000c00067836 */ /* 0x000fe20000000000 */
[----:B------:R-:W-:Y:S02]  /*1db40*/  SHF.R.S32.HI R4, RZ, 0x8, R4 ;  /* 0x00000008ff047819 */ /* 0x000fe40000011404 */
[----:B------:R-:W-:Y:S01]  /*1db50*/  F2FP.SATFINITE.E4M3.F32.PACK_AB_MERGE_C R7, R5, R7, RZ ;  /* 0x000000070507723e */ /* 0x000fe200048070ff */
[----:B-1----:R-:W5:Y:S01]  /*1db60*/  LDL.LU.64 R12, [R1+0x8e8] ;  /* 0x0008e800010c7983 */ /* 0x002f620000300a00 */
[----:B--2---:R-:W-:Y:S01]  /*1db70*/  ISETP.LT.AND P0, PT, R6, UR4, !P1 ;  /* 0x0000000406007c0c */ /* 0x004fe2000cf01270 */
[C---:B------:R-:W-:Y:S01]  /*1db80*/  VIADD R5, R0.reuse, 0xd ;  /* 0x0000000d00057836 */ /* 0x040fe20000000000 */
[----:B------:R-:W1:Y:S01]  /*1db90*/  LDCU UR4, c[0x0][0x39c] ;  /* 0x00007380ff0477ac */ /* 0x000e620008000800 */
[----:B------:R-:W2:Y:S04]  /*1dba0*/  LDL.LU R9, [R1+0x630] ;  /* 0x0006300001097983 */ /* 0x000ea80000300800 */
[----:B------:R-:W2:Y:S04]  /*1dbb0*/  LDL.LU R6, [R1+0x634] ;  /* 0x0006340001067983 */ /* 0x000ea80000300800 */
[----:B---3--:R3:W-:Y:S01]  /*1dbc0*/  @P2 STG.E.U8 desc[UR18][R18.64], R4 ;  /* 0x0000000412002986 */ /* 0x0087e2000c101112 */
[----:B------:R-:W-:Y:S01]  /*1dbd0*/  ISETP.LT.AND P2, PT, R5, UR6, !P1 ;  /* 0x0000000605007c0c */ /* 0x000fe2000cf41270 */
[----:B------:R-:W-:Y:S01]  /*1dbe0*/  VIADD R5, R0, 0xe ;  /* 0x0000000e00057836 */ /* 0x000fe20000000000 */
[----:B------:R-:W0:Y:S01]  /*1dbf0*/  LDCU UR6, c[0x0][0x39c] ;  /* 0x00007380ff0677ac */ /* 0x000e220008000800 */
[----:B---3--:R-:W3:Y:S01]  /*1dc00*/  LDL.LU.64 R18, [R1+0x8e0] ;  /* 0x0008e00001127983 */ /* 0x008ee20000300a00 */
[----:B------:R-:W-:-:S04]  /*1dc10*/  PRMT R4, R7, 0x9910, RZ ;  /* 0x0000991007047816 */ /* 0x000fc800000000ff */
[----:B------:R-:W-:Y:S01]  /*1dc20*/  SHF.R.S32.HI R4, RZ, 0x8, R4 ;  /* 0x00000008ff047819 */ /* 0x000fe20000011404 */
[----:B----4-:R4:W-:Y:S01]  /*1dc30*/  @P3 STG.E.U8 desc[UR18][R16.64], R7 ;  /* 0x0000000710003986 */ /* 0x0109e2000c101112 */
[----:B0-----:R-:W-:Y:S01]  /*1dc40*/  ISETP.LT.AND P3, PT, R5, UR8, !P1 ;  /* 0x0000000805007c0c */ /* 0x001fe2000cf61270 */
[----:B------:R-:W0:Y:S02]  /*1dc50*/  LDCU UR8, c[0x0][0x39c] ;  /* 0x00007380ff0877ac */ /* 0x000e240008000800 */
        /* <DEDUP_REMOVED lines=9> */
[----:B-1----:R-:W-:Y:S01]  /*1dcf0*/  ISETP.LT.AND P4, PT, R8, UR4, !P1 ;  /* 0x0000000408007c0c */ /* 0x002fe2000cf81270 */
[----:B------:R-:W1:Y:S01]  /*1dd00*/  LDCU UR4, c[0x0][0x39c] ;  /* 0x00007380ff0477ac */ /* 0x000e620008000800 */
[----:B------:R-:W-:Y:S01]  /*1dd10*/  VIADD R8, R0, 0x10 ;  /* 0x0000001000087836 */ /* 0x000fe20000000000 */
[----:B------:R-:W-:Y:S01]  /*1dd20*/  SHF.R.S32.HI R4, RZ, 0x8, R4 ;  /* 0x00000008ff047819 */ /* 0x000fe20000011404 */
[----:B0-----:R-:W5:Y:S03]  /*1dd30*/  LDL.LU.64 R12, [R1+0x8c8] ;  /* 0x0008c800010c7983 */ /* 0x001f660000300a00 */
[----:B------:R-:W-:Y:S01]  /*1dd40*/  ISETP.LT.AND P6, PT, R8, UR6, !P1 ;  /* 0x0000000608007c0c */ /* 0x000fe2000cfc1270 */
[----:B------:R-:W0:Y:S01]  /*1dd50*/  LDCU UR6, c[0x0][0x39c] ;  /* 0x00007380ff0677ac */ /* 0x000e220008000800 */
[----:B--2---:R-:W-:Y:S01]  /*1dd60*/  F2FP.SATFINITE.E4M3.F32.PACK_AB_MERGE_C R9, R6, R9, RZ ;  /* 0x000000090609723e */ /* 0x004fe200048070ff */
[----:B------:R-:W2:Y:S01]  /*1dd70*/  LDL.LU R11, [R1+0x640] ;  /* 0x00064000010b7983 */ /* 0x000ea20000300800 */
[----:B------:R-:W-:-:S03]  /*1dd80*/  VIADD R6, R0, 0x11 ;  /* 0x0000001100067836 */ /* 0x000fc60000000000 */
        /* <DEDUP_REMOVED lines=23> */
[----:B------:R-:W-:Y:S01]  /*1df00*/  SHF.R.S32.HI R4, RZ, 0x8, R4 ;  /* 0x00000008ff047819 */ /* 0x000fe20000011404 */
[----:B-1----:R-:W5:Y:S03]  /*1df10*/  LDL.LU.64 R12, [R1+0x8a8] ;  /* 0x0008a800010c7983 */ /* 0x002f660000300a00 */
[----:B------:R-:W-:Y:S01]  /*1df20*/  ISETP.LT.AND P3, PT, R5, UR8, !P1 ;  /* 0x0000000805007c0c */ /* 0x000fe2000cf61270 */
[----:B------:R-:W1:Y:S01]  /*1df30*/  LDCU UR8, c[0x0][0x39c] ;  /* 0x00007380ff0877ac */ /* 0x000e620008000800 */
        /* <DEDUP_REMOVED lines=290> */
[----:B------:R-:W-:-:S02]  /*1f160*/  VIADD R6, R0, 0x3b ;  /* 0x0000003b00067836 */ /* 0x000fc40000000000 */
[----:B------:R-:W5:Y:S03]  /*1f170*/  LDL.LU.64 R20, [R1+0x768] ;  /* 0x0007680001147983 */ /* 0x000f660000300a00 */
[----:B0-----:R-:W-:Y:S01]  /*1f180*/  ISETP.LT.AND P5, PT, R6, UR8, !P1 ;  /* 0x0000000806007c0c */ /* 0x001fe2000cfa1270 */
[----:B------:R-:W-:Y:S01]  /*1f190*/  VIADD R6, R0, 0x3c ;  /* 0x0000003c00067836 */ /* 0x000fe20000000000 */
[----:B------:R-:W-:Y:S01]  /*1f1a0*/  PRMT R4, R9, 0x9910, RZ ;  /* 0x0000991009047816 */ /* 0x000fe200000000ff */
[----:B------:R0:W-:Y:S01]  /*1f1b0*/  @P0 STG.E.U8 desc[UR18][R10.64], R9 ;  /* 0x000000090a000986 */ /* 0x0001e2000c101112 */
[----:B------:R-:W1:Y:S02]  /*1f1c0*/  LDCU UR8, c[0x0][0x39c] ;  /* 0x00007380ff0877ac */ /* 0x000e640008000800 */
[----:B------:R-:W-:Y:S02]  /*1f1d0*/  ISETP.LT.AND P0, PT, R6, UR4, !P1 ;  /* 0x0000000406007c0c */ /* 0x000fe4000cf01270 */
[----:B------:R-:W-:Y:S01]  /*1f1e0*/  SHF.R.S32.HI R4, RZ, 0x8, R4 ;  /* 0x00000008ff047819 */ /* 0x000fe20000011404 */
[----:B------:R-:W1:Y:S01]  /*1f1f0*/  LDCU UR4, c[0x0][0x39c] ;  /* 0x00007380ff0477ac */ /* 0x000e620008000800 */
[----:B--2---:R-:W-:Y:S01]  /*1f200*/  F2FP.SATFINITE.E4M3.F32.PACK_AB_MERGE_C R5, R5, R7, RZ ;  /* 0x000000070505723e */ /* 0x004fe200048070ff */
[----:B0-----:R-:W2:Y:S04]  /*1f210*/  LDL.LU R9, [R1+0x6f0] ;  /* 0x0006f00001097983 */ /* 0x001ea80000300800 */
[----:B------:R-:W2:Y:S01]  /*1f220*/  LDL.LU R6, [R1+0x6f4] ;  /* 0x0006f40001067983 */ /* 0x000ea20000300800 */
[----:B------:R-:W-:-:S03]  /*1f230*/  VIADD R7, R0, 0x3d ;  /* 0x0000003d00077836 */ /* 0x000fc60000000000 */
[----:B------:R-:W2:Y:S04]  /*1f240*/  LDL.LU.64 R10, [R1+0x760] ;  /* 0x00076000010a7983 */ /* 0x000ea80000300a00 */
[----:B---3--:R0:W-:Y:S01]  /*1f250*/  @P2 STG.E.U8 desc[UR18][R18.64], R4 ;  /* 0x0000000412002986 */ /* 0x0081e2000c101112 */
[----:B-1----:R-:W-:Y:S01]  /*1f260*/  ISETP.LT.AND P2, PT, R7, UR6, !P1 ;  /* 0x0000000607007c0c */ /* 0x002fe2000cf41270 */
[----:B------:R-:W1:Y:S01]  /*1f270*/  LDCU UR6, c[0x0][0x39c] ;  /* 0x00007380ff0677ac */ /* 0x000e620008000800 */
[----:B0-----:R-:W-:Y:S01]  /*1f280*/  PRMT R4, R5, 0x9910, RZ ;  /* 0x0000991005047816 */ /* 0x001fe200000000ff */
[----:B------:R-:W3:Y:S03]  /*1f290*/  LDL.LU.64 R18, [R1+0x758] ;  /* 0x0007580001127983 */ /* 0x000ee60000300a00 */
[----:B------:R-:W-:Y:S01]  /*1f2a0*/  SHF.R.S32.HI R4, RZ, 0x8, R4 ;  /* 0x00000008ff047819 */ /* 0x000fe20000011404 */
[----:B------:R-:W3:Y:S04]  /*1f2b0*/  LDL.LU R7, [R1+0x6f8] ;  /* 0x0006f80001077983 */ /* 0x000ee80000300800 */
[----:B----4-:R0:W-:Y:S04]  /*1f2c0*/  @P3 STG.E.U8 desc[UR18][R16.64], R5 ;  /* 0x0000000510003986 */ /* 0x0101e8000c101112 */
[----:B0-----:R-:W4:Y:S04]  /*1f2d0*/  LDL.LU R5, [R1+0x6fc] ;  /* 0x0006fc0001057983 */ /* 0x001f280000300800 */
[----:B------:R-:W4:Y:S04]  /*1f2e0*/  LDL.LU.64 R16, [R1+0x750] ;  /* 0x0007500001107983 */ /* 0x000f280000300a00 */
[----:B-----5:R0:W-:Y:S04]  /*1f2f0*/  @P4 STG.E.U8 desc[UR18][R14.64], R4 ;  /* 0x000000040e004986 */ /* 0x0201e8000c101112 */
[----:B0-----:R-:W5:Y:S01]  /*1f300*/  LDL.LU.64 R14, [R1+0x748] ;  /* 0x00074800010e7983 */ /* 0x001f620000300a00 */
[----:B------:R-:W-:-:S05]  /*1f310*/  VIADD R12, R0, 0x3e ;  /* 0x0000003e000c7836 */ /* 0x000fca0000000000 */
[----:B------:R-:W-:Y:S01]  /*1f320*/  ISETP.LT.AND P3, PT, R12, UR8, !P1 ;  /* 0x000000080c007c0c */ /* 0x000fe2000cf61270 */
[----:B------:R-:W0:Y:S01]  /*1f330*/  LDCU UR8, c[0x0][0x39c] ;  /* 0x00007380ff0877ac */ /* 0x000e220008000800 */
[----:B------:R-:W-:Y:S01]  /*1f340*/  F2FP.SATFINITE.E4M3.F32.PACK_AB_MERGE_C R12, R8, R13, RZ ;  /* 0x0000000d080c723e */ /* 0x000fe200048070ff */
[----:B------:R-:W-:-:S05]  /*1f350*/  VIADD R8, R0, 0x3f ;  /* 0x0000003f00087836 */ /* 0x000fca0000000000 */
[----:B------:R-:W-:Y:S01]  /*1f360*/  ISETP.LT.AND P4, PT, R8, UR4, !P1 ;  /* 0x0000000408007c0c */ /* 0x000fe2000cf81270 */
[----:B------:R-:W0:Y:S01]  /*1f370*/  LDCU UR4, c[0x0][0x39c] ;  /* 0x00007380ff0477ac */ /* 0x000e220008000800 */
[----:B------:R-:W-:Y:S01]  /*1f380*/  VIADD R8, R0, 0x40 ;  /* 0x0000004000087836 */ /* 0x000fe20000000000 */
[----:B------:R-:W-:Y:S01]  /*1f390*/  PRMT R4, R12, 0x9910, RZ ;  /* 0x000099100c047816 */ /* 0x000fe200000000ff */
[----:B------:R0:W-:Y:S03]  /*1f3a0*/  @P6 STG.E.U8 desc[UR18][R20.64], R12 ;  /* 0x0000000c14006986 */ /* 0x0001e6000c101112 */
[----:B-1----:R-:W-:Y:S01]  /*1f3b0*/  ISETP.LT.AND P6, PT, R8, UR6, !P1 ;  /* 0x0000000608007c0c */ /* 0x002fe2000cfc1270 */
[----:B------:R-:W1:Y:S01]  /*1f3c0*/  LDCU UR6, c[0x0][0x39c] ;  /* 0x00007380ff0677ac */ /* 0x000e620008000800 */
[----:B------:R-:W-:Y:S02]  /*1f3d0*/  SHF.R.S32.HI R4, RZ, 0x8, R4 ;  /* 0x00000008ff047819 */ /* 0x000fe40000011404 */
[----:B--2---:R-:W-:Y:S01]  /*1f3e0*/  F2FP.SATFINITE.E4M3.F32.PACK_AB_MERGE_C R8, R6, R9, RZ ;  /* 0x000000090608723e */ /* 0x004fe200048070ff */
[----:B------:R-:W-:Y:S01]  /*1f3f0*/  VIADD R6, R0, 0x41 ;  /* 0x0000004100067836 */ /* 0x000fe20000000000 */
[----:B0-----:R-:W2:Y:S04]  /*1f400*/  LDL.LU.64 R12, [R1+0x740] ;  /* 0x00074000010c7983 */ /* 0x001ea80000300a00 */
[----:B------:R0:W-:Y:S01]  /*1f410*/  @P5 STG.E.U8 desc[UR18][R10.64], R4 ;  /* 0x000000040a005986 */ /* 0x0001e2000c101112 */
[----:B------:R-:W-:Y:S01]  /*1f420*/  ISETP.LT.AND P5, PT, R6, UR8, !P1 ;  /* 0x0000000806007c0c */ /* 0x000fe2000cfa1270 */
[----:B------:R-:W-:Y:S01]  /*1f430*/  VIADD R6, R0, 0x42 ;  /* 0x0000004200067836 */ /* 0x000fe20000000000 */
[----:B------:R-:W1:Y:S01]  /*1f440*/  LDCU UR8, c[0x0][0x39c] ;  /* 0x00007380ff0877ac */ /* 0x000e620008000800 */
[----:B---3--:R3:W-:Y:S03]  /*1f450*/  @P0 STG.E.U8 desc[UR18][R18.64], R8 ;  /* 0x0000000812000986 */ /* 0x0087e6000c101112 */
[----:B------:R-:W-:Y:S01]  /*1f460*/  ISETP.LT.AND P0, PT, R6, UR4, !P1 ;  /* 0x0000000406007c0c */ /* 0x000fe2000cf01270 */
[----:B------:R-:W1:Y:S01]  /*1f470*/  LDCU UR4, c[0x0][0x39c] ;  /* 0x00007380ff0477ac */ /* 0x000e620008000800 */
[----:B0-----:R-:W2:Y:S01]  /*1f480*/  LDL.LU.64 R10, [R1+0x738] ;  /* 0x00073800010a7983 */ /* 0x001ea20000300a00 */
[----:B------:R-:W-:-:S03]  /*1f490*/  PRMT R4, R8, 0x9910, RZ ;  /* 0x0000991008047816 */ /* 0x000fc600000000ff */
[----:B---3--:R-:W3:Y:S01]  /*1f4a0*/  LDL.LU.64 R8, [R1+0x730] ;  /* 0x0007300001087983 */ /* 0x008ee20000300a00 */
[----:B------:R-:W-:-:S03]  /*1f4b0*/  SHF.R.S32.HI R4, RZ, 0x8, R4 ;  /* 0x00000008ff047819 */ /* 0x000fc60000011404 */
[----:B------:R-:W3:Y:S01]  /*1f4c0*/  LDL.LU.64 R18, [R1+0x728] ;  /* 0x0007280001127983 */ /* 0x000ee20000300a00 */
[----:B----4-:R-:W-:-:S03]  /*1f4d0*/  F2FP.SATFINITE.E4M3.F32.PACK_AB_MERGE_C R6, R5, R7, RZ ;  /* 0x000000070506723e */ /* 0x010fc600048070ff */
[----:B------:R0:W-:Y:S02]  /*1f4e0*/  @P2 STG.E.U8 desc[UR18][R16.64], R4 ;  /* 0x0000000410002986 */ /* 0x0001e4000c101112 */
[----:B0-----:R-:W-:Y:S02]  /*1f4f0*/  PRMT R4, R6, 0x9910, RZ ;  /* 0x0000991006047816 */ /* 0x001fe400000000ff */
[----:B------:R-:W4:Y:S04]  /*1f500*/  LDL.LU.64 R16, [R1+0x720] ;  /* 0x0007200001107983 */ /* 0x000f280000300a00 */
[----:B-----5:R0:W-:Y:S02]  /*1f510*/  @P3 STG.E.U8 desc[UR18][R14.64], R6 ;  /* 0x000000060e003986 */ /* 0x0201e4000c101112 */
[----:B0-----:R-:W-:-:S02]  /*1f520*/  F2FP.SATFINITE.E4M3.F32.PACK_AB_MERGE_C R6, R79, R78, RZ ;  /* 0x0000004e4f06723e */ /* 0x001fc400048070ff */
[----:B------:R-:W5:Y:S04]  /*1f530*/  LDL.LU R78, [R1+0xe70] ;  /* 0x000e7000014e7983 */ /* 0x000f680000300800 */
[----:B------:R-:W5:Y:S04]  /*1f540*/  LDL.LU R79, [R1+0xe6c] ;  /* 0x000e6c00014f7983 */ /* 0x000f680000300800 */
[----:B------:R-:W5:Y:S01]  /*1f550*/  LDL.LU.64 R14, [R1+0x718] ;  /* 0x00071800010e7983 */ /* 0x000f620000300a00 */
[----:B------:R-:W-:Y:S01]  /*1f560*/  SHF.R.S32.HI R4, RZ, 0x8, R4 ;  /* 0x00000008ff047819 */ /* 0x000fe20000011404 */
[----:B------:R-:W-:-:S04]  /*1f570*/  VIADD R5, R0, 0x43 ;  /* 0x0000004300057836 */ /* 0x000fc80000000000 */
[----:B--2---:R0:W-:Y:S01]  /*1f580*/  @P4 STG.E.U8 desc[UR18][R12.64], R4 ;  /* 0x000000040c004986 */ /* 0x0041e2000c101112 */
[----:B-1----:R-:W-:Y:S01]  /*1f590*/  ISETP.LT.AND P2, PT, R5, UR6, !P1 ;  /* 0x0000000605007c0c */ /* 0x002fe2000cf41270 */
[----:B------:R-:W-:Y:S01]  /*1f5a0*/  VIADD R5, R0, 0x44 ;  /* 0x0000004400057836 */ /* 0x000fe20000000000 */
[----:B------:R-:W1:Y:S01]  /*1f5b0*/  LDCU UR6, c[0x0][0x39c] ;  /* 0x00007380ff0677ac */ /* 0x000e620008000800 */
[----:B0-----:R-:W-:Y:S01]  /*1f5c0*/  PRMT R4, R6, 0x9910, RZ ;  /* 0x0000991006047816 */ /* 0x001fe200000000ff */
[----:B------:R-:W2:Y:S03]  /*1f5d0*/  LDL.LU.64 R12, [R1+0x710] ;  /* 0x00071000010c7983 */ /* 0x000ea60000300a00 */
[----:B------:R-:W-:Y:S01]  /*1f5e0*/  SHF.R.S32.HI R4, RZ, 0x8, R4 ;  /* 0x00000008ff047819 */ /* 0x000fe20000011404 */
[----:B------:R0:W-:Y:S01]  /*1f5f0*/  @P6 STG.E.U8 desc[UR18][R10.64], R6 ;  /* 0x000000060a006986 */ /* 0x0001e2000c101112 */
[----:B------:R-:W-:Y:S01]  /*1f600*/  ISETP.LT.AND P3, PT, R5, UR8, !P1 ;  /* 0x0000000805007c0c */ /* 0x000fe2000cf61270 */
[----:B------:R-:W1:Y:S02]  /*1f610*/  LDCU UR8, c[0x0][0x39c] ;  /* 0x00007380ff0877ac */ /* 0x000e640008000800 */
[----:B---3--:R3:W-:Y:S01]  /*1f620*/  @P5 STG.E.U8 desc[UR18][R8.64], R4 ;  /* 0x0000000408005986 */ /* 0x0087e2000c101112 */
[----:B0-----:R-:W-:-:S03]  /*1f630*/  F2FP.SATFINITE.E4M3.F32.PACK_AB_MERGE_C R6, R83, R82, RZ ;  /* 0x000000525306723e */ /* 0x001fc600048070ff */
[----:B------:R-:W2:Y:S01]  /*1f640*/  LDL.LU R82, [R1+0xe68] ;  /* 0x000e680001527983 */ /* 0x000ea20000300800 */
[----:B---3--:R-:W-:-:S03]  /*1f650*/  PRMT R4, R6, 0x9910, RZ ;  /* 0x0000991006047816 */ /* 0x008fc600000000ff */
[----:B------:R-:W3:Y:S04]  /*1f660*/  LDL.LU R83, [R1+0xe64] ;  /* 0x000e640001537983 */ /* 0x000ee80000300800 */
[----:B------:R-:W3:Y:S01]  /*1f670*/  LDL.LU.64 R10, [R1+0x708] ;  /* 0x00070800010a7983 */ /* 0x000ee20000300a00 */
[----:B------:R-:W-:-:S03]  /*1f680*/  SHF.R.S32.HI R4, RZ, 0x8, R4 ;  /* 0x00000008ff047819 */ /* 0x000fc60000011404 */
[----:B------:R0:W-:Y:S04]  /*1f690*/  @P0 STG.E.U8 desc[UR18][R18.64], R6 ;  /* 0x0000000612000986 */ /* 0x0001e8000c101112 */
[----:B------:R-:W3:Y:S01]  /*1f6a0*/  LDL.LU.64 R8, [R1+0x700] ;  /* 0x0007000001087983 */ /* 0x000ee20000300a00 */
[----:B0-----:R-:W-:-:S03]  /*1f6b0*/  F2FP.SATFINITE.E4M3.F32.PACK_AB_MERGE_C R6, R87, R86, RZ ;  /* 0x000000565706723e */ /* 0x001fc600048070ff */
[----:B------:R-:W3:Y:S04]  /*1f6c0*/  LDL.LU R86, [R1+0xe60] ;  /* 0x000e600001567983 */ /* 0x000ee80000300800 */
[----:B------:R-:W3:Y:S04]  /*1f6d0*/  LDL.LU R87, [R1+0xe5c] ;  /* 0x000e5c0001577983 */ /* 0x000ee80000300800 */
[----:B----4-:R0:W-:Y:S02]  /*1f6e0*/  @P2 STG.E.U8 desc[UR18][R16.64], R4 ;  /* 0x0000000410002986 */ /* 0x0101e4000c101112 */
[----:B0-----:R-:W-:-:S02]  /*1f6f0*/  PRMT R4, R6, 0x9910, RZ ;  /* 0x0000991006047816 */ /* 0x001fc400000000ff */
[----:B-----5:R0:W-:Y:S02]  /*1f700*/  @P3 STG.E.U8 desc[UR18][R14.64], R6 ;  /* 0x000000060e003986 */ /* 0x0201e4000c101112 */
[----:B0-----:R-:W-:Y:S02]  /*1f710*/  F2FP.SATFINITE.E4M3.F32.PACK_AB_MERGE_C R6, R91, R90, RZ ;  /* 0x0000005a5b06723e */ /* 0x001fe400048070ff */
[----:B------:R-:W4:Y:S04]  /*1f720*/  LDL.LU R90, [R1+0xe58] ;  /* 0x000e5800015a7983 */ /* 0x000f280000300800 */
[----:B------:R-:W4:Y:S01]  /*1f730*/  LDL.LU R91, [R1+0xe54] ;  /* 0x000e5400015b7983 */ /* 0x000f220000300800 */
[----:B------:R-:W-:-:S05]  /*1f740*/  VIADD R5, R0, 0x45 ;  /* 0x0000004500057836 */ /* 0x000fca0000000000 */
[----:B------:R-:W-:Y:S01]  /*1f750*/  ISETP.LT.AND P4, PT, R5, UR4, !P1 ;  /* 0x0000000405007c0c */ /* 0x000fe2000cf81270 */
[----:B------:R-:W0:Y:S01]  /*1f760*/  LDCU UR4, c[0x0][0x39c] ;  /* 0x00007380ff0477ac */ /* 0x000e220008000800 */
[----:B------:R-:W-:-:S05]  /*1f770*/  VIADD R5, R0, 0x46 ;  /* 0x0000004600057836 */ /* 0x000fca0000000000 */
[----:B-1----:R-:W-:Y:S01]  /*1f780*/  ISETP.LT.AND P6, PT, R5, UR6, !P1 ;  /* 0x0000000605007c0c */ /* 0x002fe2000cfc1270 */
[C---:B------:R-:W-:Y:S01]  /*1f790*/  VIADD R5, R0.reuse, 0x47 ;  /* 0x0000004700057836 */ /* 0x040fe20000000000 */
[----:B------:R-:W-:Y:S01]  /*1f7a0*/  SHF.R.S32.HI R4, RZ, 0x8, R4 ;  /* 0x00000008ff047819 */ /* 0x000fe20000011404 */
[----:B------:R-:W1:Y:S03]  /*1f7b0*/  LDCU UR6, c[0x0][0x39c] ;  /* 0x00007380ff0677ac */ /* 0x000e660008000800 */
[----:B------:R-:W-:Y:S01]  /*1f7c0*/  ISETP.LT.AND P5, PT, R5, UR8, !P1 ;  /* 0x0000000805007c0c */ /* 0x000fe2000cfa1270 */
[----:B------:R-:W-:Y:S01]  /*1f7d0*/  VIADD R5, R0, 0x48 ;  /* 0x0000004800057836 */ /* 0x000fe20000000000 */
[----:B--2---:R2:W-:Y:S01]  /*1f7e0*/  @P4 STG.E.U8 desc[UR18][R12.64], R4 ;  /* 0x000000040c004986 */ /* 0x0045e2000c101112 */
[----:B------:R-:W5:Y:S03]  /*1f7f0*/  LDCU UR8, c[0x0][0x39c] ;  /* 0x00007380ff0877ac */ /* 0x000f660008000800 */
[----:B0-----:R-:W-:Y:S01]  /*1f800*/  ISETP.LT.AND P0, PT, R5, UR4, !P1 ;  /* 0x0000000405007c0c */ /* 0x001fe2000cf01270 */
[----:B------:R-:W0:Y:S01]  /*1f810*/  LDCU UR4, c[0x0][0x39c] ;  /* 0x00007380ff0477ac */ /* 0x000e220008000800 */
[----:B---3--:R3:W-:Y:S01]  /*1f820*/  @P6 STG.E.U8 desc[UR18][R10.64], R6 ;  /* 0x000000060a006986 */ /* 0x0087e2000c101112 */
[----:B--2---:R-:W-:-:S02]  /*1f830*/  PRMT R4, R6, 0x9910, RZ ;  /* 0x0000991006047816 */ /* 0x004fc400000000ff */
[----:B---3--:R-:W-:Y:S02]  /*1f840*/  F2FP.SATFINITE.E4M3.F32.PACK_AB_MERGE_C R6, R89, R88, RZ ;  /* 0x000000585906723e */ /* 0x008fe400048070ff */
[----:B------:R-:W2:Y:S01]  /*1f850*/  LDL.LU R88, [R1+0xe50] ;  /* 0x000e500001587983 */ /* 0x000ea20000300800 */
[----:B------:R-:W-:-:S03]  /*1f860*/  SHF.R.S32.HI R4, RZ, 0x8, R4 ;  /* 0x00000008ff047819 */ /* 0x000fc60000011404 */
[----:B------:R-:W2:Y:S04]  /*1f870*/  LDL.LU R89, [R1+0xe4c] ;  /* 0x000e4c0001597983 */ /* 0x000ea80000300800 */
[----:B------:R-:W-:Y:S01]  /*1f880*/  @P5 STG.E.U8 desc[UR18][R8.64], R4 ;  /* 0x0000000408005986 */ /* 0x000fe2000c101112 */
[----:B------:R-:W-:-:S03]  /*1f890*/  VIADD R5, R0, 0x49 ;  /* 0x0000004900057836 */ /* 0x000fc60000000000 */
[----:B----4-:R3:W-:Y:S02]  /*1f8a0*/  @P0 STG.E.U8 desc[UR18][R90.64], R6 ;  /* 0x000000065a000986 */ /* 0x0107e4000c101112 */
[----:B---3--:R-:W-:Y:S02]  /*1f8b0*/  F2FP.SATFINITE.E4M3.F32.PACK_AB_MERGE_C R91, R85, R84, RZ ;  /* 0x00000054555b723e */ /* 0x008fe400048070ff */
[----:B------:R-:W3:Y:S04]  /*1f8c0*/  LDL.LU R84, [R1+0xe48] ;  /* 0x000e480001547983 */ /* 0x000ee80000300800 */
[----:B------:R-:W3:Y:S01]  /*1f8d0*/  LDL.LU R85, [R1+0xe44] ;  /* 0x000e440001557983 */ /* 0x000ee20000300800 */
[----:B-1----:R-:W-:Y:S01]  /*1f8e0*/  ISETP.LT.AND P2, PT, R5, UR6, !P1 ;  /* 0x0000000605007c0c */ /* 0x002fe2000cf41270 */
[----:B------:R-:W1:Y:S01]  /*1f8f0*/  LDCU UR6, c[0x0][0x39c] ;  /* 0x00007380ff0677ac */ /* 0x000e620008000800 */
[----:B------:R-:W-:-:S05]  /*1f900*/  VIADD R5, R0, 0x4a ;  /* 0x0000004a00057836 */ /* 0x000fca0000000000 */
[----:B-----5:R-:W-:Y:S01]  /*1f910*/  ISETP.LT.AND P3, PT, R5, UR8, !P1 ;  /* 0x0000000805007c0c */ /* 0x020fe2000cf61270 */
[----:B------:R-:W4:Y:S01]  /*1f920*/  LDCU UR8, c[0x0][0x39c] ;  /* 0x00007380ff0877ac */ /* 0x000f220008000800 */
[----:B------:R-:W-:-:S05]  /*1f930*/  VIADD R5, R0, 0x4b ;  /* 0x0000004b00057836 */ /* 0x000fca0000000000 */
[----:B0-----:R-:W-:Y:S01]  /*1f940*/  ISETP.LT.AND P4, PT, R5, UR4, !P1 ;  /* 0x0000000405007c0c */ /* 0x001fe2000cf81270 */
[----:B------:R-:W-:Y:S01]  /*1f950*/  VIADD R5, R0, 0x4c ;  /* 0x0000004c00057836 */ /* 0x000fe20000000000 */
[----:B------:R-:W-:Y:S01]  /*1f960*/  PRMT R4, R6, 0x9910, RZ ;  /* 0x0000991006047816 */ /* 0x000fe200000000ff */
[----:B------:R-:W0:Y:S03]  /*1f970*/  LDCU UR4, c[0x0][0x39c] ;  /* 0x00007380ff0477ac */ /* 0x000e260008000800 */
[----:B-1----:R-:W-:Y:S01]  /*1f980*/  ISETP.LT.AND P6, PT, R5, UR6, !P1 ;  /* 0x0000000605007c0c */ /* 0x002fe2000cfc1270 */
[C---:B------:R-:W-:Y:S01]  /*1f990*/  VIADD R5, R0.reuse, 0x4d ;  /* 0x0000004d00057836 */ /* 0x040fe20000000000 */
[----:B------:R-:W-:Y:S01]  /*1f9a0*/  SHF.R.S32.HI R4, RZ, 0x8, R4 ;  /* 0x00000008ff047819 */ /* 0x000fe20000011404 */
[----:B------:R-:W1:Y:S03]  /*1f9b0*/  LDCU UR6, c[0x0][0x39c] ;  /* 0x00007380ff0677ac */ /* 0x000e660008000800 */
[----:B----4-:R-:W-:Y:S01]  /*1f9c0*/  ISETP.LT.AND P5, PT, R5, UR8, !P1 ;  /* 0x0000000805007c0c */ /* 0x010fe2000cfa1270 */
[----:B------:R-:W4:Y:S01]  /*1f9d0*/  LDCU UR8, c[0x0][0x39c] ;  /* 0x00007380ff0877ac */ /* 0x000f220008000800 */
[----:B--2---:R2:W-:Y:S04]  /*1f9e0*/  @P2 STG.E.U8 desc[UR18][R88.64], R4 ;  /* 0x0000000458002986 */ /* 0x0045e8000c101112 */
[----:B------:R5:W-:Y:S01]  /*1f9f0*/  @P3 STG.E.U8 desc[UR18][R86.64], R91 ;  /* 0x0000005b56003986 */ /* 0x000be2000c101112 */
[----:B--2---:R-:W-:Y:S01]  /*1fa00*/  VIADD R88, R0, 0x50 ;  /* 0x0000005000587836 */ /* 0x004fe20000000000 */
[----:B------:R-:W-:-:S02]  /*1fa10*/  PRMT R89, R91, 0x9910, RZ ;  /* 0x000099105b597816 */ /* 0x000fc400000000ff */
[----:B-----5:R-:W-:Y:S02]  /*1fa20*/  F2FP.SATFINITE.E4M3.F32.PACK_AB_MERGE_C R87, R81, R80, RZ ;  /* 0x000000505157723e */ /* 0x020fe400048070ff */
[----:B------:R-:W2:Y:S01]  /*1fa30*/  LDL.LU R80, [R1+0xe40] ;  /* 0x000e400001507983 */ /* 0x000ea20000300800 */
[----:B----4-:R-:W-:Y:S01]  /*1fa40*/  ISETP.LT.AND P3, PT, R88, UR8, !P1 ;  /* 0x0000000858007c0c */ /* 0x010fe2000cf61270 */
[C---:B------:R-:W-:Y:S02]  /*1fa50*/  VIADD R5, R0.reuse, 0x4e ;  /* 0x0000004e00057836 */ /* 0x040fe40000000000 */
[----:B------:R-:W2:Y:S01]  /*1fa60*/  LDL.LU R81, [R1+0xe3c] ;  /* 0x000e3c0001517983 */ /* 0x000ea20000300800 */
[----:B------:R-:W-:Y:S01]  /*1fa70*/  SHF.R.S32.HI R88, RZ, 0x8, R89 ;  /* 0x00000008ff587819 */ /* 0x000fe20000011459 */
[----:B------:R-:W-:Y:S01]  /*1fa80*/  VIADD R90, R0, 0x4f ;  /* 0x0000004f005a7836 */ /* 0x000fe20000000000 */
[----:B------:R-:W4:Y:S03]  /*1fa90*/  LDCU UR8, c[0x0][0x39c] ;  /* 0x00007380ff0877ac */ /* 0x000f260008000800 */
[----:B---3--:R-:W-:Y:S04]  /*1faa0*/  @P4 STG.E.U8 desc[UR18][R84.64], R88 ;  /* 0x0000005854004986 */ /* 0x008fe8000c101112 */
[----:B------:R3:W-:Y:S02]  /*1fab0*/  @P6 STG.E.U8 desc[UR18][R82.64], R87 ;  /* 0x0000005752006986 */ /* 0x0007e4000c101112 */
[----:B---3--:R-:W-:-:S02]  /*1fac0*/  F2FP.SATFINITE.E4M3.F32.PACK_AB_MERGE_C R83, R77, R76, RZ ;  /* 0x0000004c4d53723e */ /* 0x008fc400048070ff */
[----:B------:R-:W3:Y:S04]  /*1fad0*/  LDL.LU R76, [R1+0xe38] ;  /* 0x000e3800014c7983 */ /* 0x000ee80000300800 */
[----:B------:R-:W3:Y:S01]  /*1fae0*/  LDL.LU R77, [R1+0xe34] ;  /* 0x000e3400014d7983 */ /* 0x000ee20000300800 */
[----:B0-----:R-:W-:Y:S01]  /*1faf0*/  ISETP.LT.AND P0, PT, R5, UR4, !P1 ;  /* 0x0000000405007c0c */ /* 0x001fe2000cf01270 */
[----:B------:R-:W0:Y:S01]  /*1fb00*/  LDCU UR4, c[0x0][0x39c] ;  /* 0x00007380ff0477ac */ /* 0x000e220008000800 */
[----:B-1----:R-:W-:Y:S01]  /*1fb10*/  ISETP.LT.AND P2, PT, R90, UR6, !P1 ;  /* 0x000000065a007c0c */ /* 0x002fe2000cf41270 */
[----:B------:R-:W1:Y:S01]  /*1fb20*/  LDCU UR6, c[0x0][0x39c] ;  /* 0x00007380ff0677ac */ /* 0x000e620008000800 */
[C---:B------:R-:W-:Y:S02]  /*1fb30*/  VIADD R86, R0.reuse, 0x51 ;  /* 0x0000005100567836 */ /* 0x040fe40000000000 */
[----:B------:R-:W-:Y:S01]  /*1fb40*/  VIADD R84, R0, 0x52 ;  /* 0x0000005200547836 */ /* 0x000fe20000000000 */
[----:B------:R-:W-:-:S02]  /*1fb50*/  PRMT R85, R87, 0x9910, RZ ;  /* 0x0000991057557816 */ /* 0x000fc400000000ff */
[----:B0-----:R-:W-:Y:S01]  /*1fb60*/  ISETP.LT.AND P4, PT, R86, UR4, !P1 ;  /* 0x0000000456007c0c */ /* 0x001fe2000cf81270 */
[----:B------:R-:W0:Y:S01]  /*1fb70*/  LDCU UR4, c[0x0][0x39c] ;  /* 0x00007380ff0477ac */ /* 0x000e220008000800 */
[----:B-1----:R-:W-:Y:S01]  /*1fb80*/  ISETP.LT.AND P6, PT, R84, UR6, !P1 ;  /* 0x0000000654007c0c */ /* 0x002fe2000cfc1270 */
[----:B------:R-:W1:Y:S01]  /*1fb90*/  LDCU UR6, c[0x0][0x39c] ;  /* 0x00007380ff0677ac */ /* 0x000e620008000800 */
[----:B------:R-:W-:-:S05]  /*1fba0*/  SHF.R.S32.HI R84, RZ, 0x8, R85 ;  /* 0x00000008ff547819 */ /* 0x000fca0000011455 */
[----:B--2---:R2:W-:Y:S04]  /*1fbb0*/  @P5 STG.E.U8 desc[UR18][R80.64], R84 ;  /* 0x0000005450005986 */ /* 0x0045e8000c101112 */
[----:B------:R5:W-:Y:S01]  /*1fbc0*/  @P0 STG.E.U8 desc[UR18][R78.64], R83 ;  /* 0x000000534e000986 */ /* 0x000be2000c101112 */
[----:B--2---:R-:W-:Y:S01]  /*1fbd0*/  VIADD R80, R0, 0x54 ;  /* 0x0000005400507836 */ /* 0x004fe20000000000 */
[----:B------:R-:W-:Y:S02]  /*1fbe0*/  PRMT R81, R83, 0x9910, RZ ;  /* 0x0000991053517816 */ /* 0x000fe400000000ff */
[----:B-----5:R-:W-:Y:S02]  /*1fbf0*/  F2FP.SATFINITE.E4M3.F32.PACK_AB_MERGE_C R79, R75, R74, RZ ;  /* 0x0000004a4b4f723e */ /* 0x020fe400048070ff */
[----:B------:R-:W2:Y:S01]  /*1fc00*/  LDL.LU R74, [R1+0xe30] ;  /* 0x000e3000014a7983 */ /* 0x000ea20000300800 */
[----:B0-----:R-:W-:Y:S01]  /*1fc10*/  ISETP.LT.AND P0, PT, R80, UR4, !P1 ;  /* 0x0000000450007c0c */ /* 0x001fe2000cf01270 */
[----:B------:R-:W-:-:S02]  /*1fc20*/  VIADD R78, R0, 0x55 ;  /* 0x00000055004e7836 */ /* 0x000fc40000000000 */
[----:B------:R-:W2:Y:S01]  /*1fc30*/  LDL.LU R75, [R1+0xe2c] ;  /* 0x000e2c00014b7983 */ /* 0x000ea20000300800 */
[----:B------:R-:W-:Y:S01]  /*1fc40*/  SHF.R.S32.HI R80, RZ, 0x8, R81 ;  /* 0x00000008ff507819 */ /* 0x000fe20000011451 */
[----:B------:R-:W0:Y:S04]  /*1fc50*/  LDCU UR4, c[0x0][0x39c] ;  /* 0x00007380ff0477ac */ /* 0x000e280008000800 */
[----:B---3--:R3:W-:Y:S02]  /*1fc60*/  @P2 STG.E.U8 desc[UR18][R76.64], R80 ;  /* 0x000000504c002986 */ /* 0x0087e4000c101112 */
[----:B---3--:R-:W-:Y:S02]  /*1fc70*/  F2FP.SATFINITE.E4M3.F32.PACK_AB_MERGE_C R77, R71, R70, RZ ;  /* 0x00000046474d723e */ /* 0x008fe400048070ff */
[----:B------:R-:W3:Y:S04]  /*1fc80*/  LDL.LU R70, [R1+0xe28] ;  /* 0x000e280001467983 */ /* 0x000ee80000300800 */
[----:B------:R-:W3:Y:S01]  /*1fc90*/  LDL.LU R71, [R1+0xe24] ;  /* 0x000e240001477983 */ /* 0x000ee20000300800 */
[----:B------:R-:W-:-:S02]  /*1fca0*/  PRMT R76, R79, 0x9910, RZ ;  /* 0x000099104f4c7816 */ /* 0x000fc400000000ff */
[----:B-1----:R-:W-:Y:S01]  /*1fcb0*/  ISETP.LT.AND P2, PT, R78, UR6, !P1 ;  /* 0x000000064e007c0c */ /* 0x002fe2000cf41270 */
[----:B------:R-:W-:Y:S01]  /*1fcc0*/  VIADD R82, R0, 0x53 ;  /* 0x0000005300527836 */ /* 0x000fe20000000000 */
[----:B------:R-:W1:Y:S01]  /*1fcd0*/  LDCU UR6, c[0x0][0x39c] ;  /* 0x00007380ff0677ac */ /* 0x000e620008000800 */
[----:B------:R-:W-:Y:S01]  /*1fce0*/  IMAD.MOV.U32 R78, RZ, RZ, R76 ;  /* 0x000000ffff4e7224 */ /* 0x000fe200078e004c */
[----:B--2---:R2:W-:Y:S04]  /*1fcf0*/  @P3 STG.E.U8 desc[UR18][R74.64], R79 ;  /* 0x0000004f4a003986 */ /* 0x0045e8000c101112 */
[----:B--2---:R-:W-:-:S05]  /*1fd00*/  SHF.R.S32.HI R75, RZ, 0x8, R78 ;  /* 0x00000008ff4b7819 */ /* 0x004fca000001144e */
[----:B------:R2:W-:Y:S02]  /*1fd10*/  @P4 STG.E.U8 desc[UR18][R72.64], R75 ;  /* 0x0000004b48004986 */ /* 0x0005e4000c101112 */
[----:B--2---:R-:W-:Y:S02]  /*1fd20*/  VIADD R72, R0, 0x58 ;  /* 0x0000005800487836 */ /* 0x004fe40000000000 */
[----:B---3--:R2:W-:Y:S03]  /*1fd30*/  @P6 STG.E.U8 desc[UR18][R70.64], R77 ;  /* 0x0000004d46006986 */ /* 0x0085e6000c101112 */
[----:B0-----:R-:W-:Y:S02]  /*1fd40*/  ISETP.LT.AND P6, PT, R72, UR4, !P1 ;  /* 0x0000000448007c0c */ /* 0x001fe4000cfc1270 */
[----:B----4-:R-:W-:Y:S01]  /*1fd50*/  ISETP.LT.AND P5, PT, R82, UR8, !P1 ;  /* 0x0000000852007c0c */ /* 0x010fe2000cfa1270 */
[----:B------:R-:W0:Y:S01]  /*1fd60*/  LDCU UR8, c[0x0][0x39c] ;  /* 0x00007380ff0877ac */ /* 0x000e220008000800 */
[----:B------:R-:W-:-:S02]  /*1fd70*/  F2FP.SATFINITE.E4M3.F32.PACK_AB_MERGE_C R72, R2, R93, RZ ;  /* 0x0000005d0248723e */ /* 0x000fc400048070ff */
[----:B------:R-:W3:Y:S01]  /*1fd80*/  LDL.LU R93, [R1+0xe20] ;  /* 0x000e2000015d7983 */ /* 0x000ee20000300800 */
[----:B------:R-:W-:Y:S01]  /*1fd90*/  VIADD R76, R0, 0x56 ;  /* 0x00000056004c7836 */ /* 0x000fe20000000000 */
[----:B------:R-:W4:Y:S02]  /*1fda0*/  LDCU UR4, c[0x0][0x39c] ;  /* 0x00007380ff0477ac */ /* 0x000f240008000800 */
[----:B------:R-:W5:Y:S01]  /*1fdb0*/  LDL.LU R2, [R1+0xe1c] ;  /* 0x000e1c0001027983 */ /* 0x000f620000300800 */
[----:B--2---:R-:W-:-:S03]  /*1fdc0*/  VIADD R71, R3, UR5 ;  /* 0x0000000503477c36 */ /* 0x004fc60008000000 */
[----:B------:R-:W2:Y:S04]  /*1fdd0*/  LDL.LU R3, [R1+0xe18] ;  /* 0x000e180001037983 */ /* 0x000ea80000300800 */
[----:B------:R-:W4:Y:S04]  /*1fde0*/  LDL.LU R40, [R1+0x558] ;  /* 0x0005580001287983 */ /* 0x000f280000300800 */
        /* <DEDUP_REMOVED lines=10> */
[----:B------:R-:W4:Y:S01]  /*1fe90*/  LDL.LU R31, [R1+0x584] ;  /* 0x00058400011f7983 */ /* 0x000f220000300800 */
[----:B0-----:R-:W-:Y:S01]  /*1fea0*/  ISETP.LT.AND P3, PT, R76, UR8, !P1 ;  /* 0x000000084c007c0c */ /* 0x001fe2000cf61270 */
[----:B------:R-:W0:Y:S01]  /*1feb0*/  LDCU UR8, c[0x0][0x39c] ;  /* 0x00007380ff0877ac */ /* 0x000e220008000800 */
[----:B------:R-:W-:Y:S01]  /*1fec0*/  PRMT R76, R77, 0x9910, RZ ;  /* 0x000099104d4c7816 */ /* 0x000fe200000000ff */
[----:B------:R-:W-:Y:S01]  /*1fed0*/  VIADD R74, R0, 0x57 ;  /* 0x00000057004a7836 */ /* 0x000fe20000000000 */
[----:B------:R-:W4:Y:S03]  /*1fee0*/  LDL.LU R28, [R1+0x590] ;  /* 0x00059000011c7983 */ /* 0x000f260000300800 */
[----:B------:R-:W-:Y:S01]  /*1fef0*/  IMAD.MOV.U32 R73, RZ, RZ, R76 ;  /* 0x000000ffff497224 */ /* 0x000fe200078e004c */
[----:B------:R-:W-:Y:S01]  /*1ff00*/  ISETP.LT.AND P4, PT, R74, UR9, !P1 ;  /* 0x000000094a007c0c */ /* 0x000fe2000cf81270 */
[----:B------:R-:W4:Y:S01]  /*1ff10*/  LDL.LU R29, [R1+0x594] ;  /* 0x00059400011d7983 */ /* 0x000f220000300800 */
[----:B------:R-:W0:Y:S02]  /*1ff20*/  LDCU UR9, c[0x0][0x39c] ;  /* 0x00007380ff0977ac */ /* 0x000e240008000800 */
[----:B------:R-:W-:Y:S01]  /*1ff30*/  SHF.R.S32.HI R70, RZ, 0x8, R73 ;  /* 0x00000008ff467819 */ /* 0x000fe20000011449 */
[----:B------:R-:W4:Y:S01]  /*1ff40*/  LDL.LU R26, [R1+0x598] ;  /* 0x00059800011a7983 */ /* 0x000f220000300800 */
[----:B------:R-:W-:-:S03]  /*1ff50*/  PRMT R73, R72, 0x9910, RZ ;  /* 0x0000991048497816 */ /* 0x000fc600000000ff */
[----:B------:R0:W-:Y:S04]  /*1ff60*/  @P5 STG.E.U8 desc[UR18][R68.64], R70 ;  /* 0x0000004644005986 */ /* 0x0001e8000c101112 */
[----:B------:R-:W4:Y:S04]  /*1ff70*/  LDL.LU R27, [R1+0x59c] ;  /* 0x00059c00011b7983 */ /* 0x000f280000300800 */
[----:B------:R-:W4:Y:S01]  /*1ff80*/  LDL.LU R24, [R1+0x5a0] ;  /* 0x0005a00001187983 */ /* 0x000f220000300800 */
[----:B0-----:R-:W-:-:S03]  /*1ff90*/  VIADD R70, R0, 0x59 ;  /* 0x0000005900467836 */ /* 0x001fc60000000000 */
        /* <DEDUP_REMOVED lines=21> */
[----:B---3--:R0:W-:Y:S01]  /*200f0*/  @P0 STG.E.U8 desc[UR18][R92.64], R72 ;  /* 0x000000485c000986 */ /* 0x0081e2000c101112 */
[----:B------:R-:W-:-:S02]  /*20100*/  ISETP.LT.AND P0, PT, R70, UR8, !P1 ;  /* 0x0000000846007c0c */ /* 0x000fc4000cf01270 */
[CC--:B--2---:R-:W-:Y:S02]  /*20110*/  IADD3 R68, P5, PT, R71.reuse, R3.reuse, RZ ;  /* 0x0000000347447210 */ /* 0x0c4fe40007fbe0ff */
[----:B0-----:R-:W-:Y:S01]  /*20120*/  SHF.R.S32.HI R72, RZ, 0x8, R73 ;  /* 0x00000008ff487819 */ /* 0x001fe20000011449 */
[----:B------:R-:W-:Y:S01]  /*20130*/  VIADD R70, R0, 0x5a ;  /* 0x0000005a00467836 */ /* 0x000fe20000000000 */
[C---:B-----5:R-:W-:Y:S01]  /*20140*/  LEA.HI.X.SX32 R69, R71.reuse, R2, 0x1, P5 ;  /* 0x0000000247457211 */ /* 0x060fe200028f0eff */
[----:B------:R-:W-:Y:S01]  /*20150*/  VIADD R71, R71, UR5 ;  /* 0x0000000547477c36 */ /* 0x000fe20008000000 */
[----:B------:R-:W0:Y:S03]  /*20160*/  LDCU UR8, c[0x0][0x39c] ;  /* 0x00007380ff0877ac */ /* 0x000e260008000800 */
[----:B------:R2:W-:Y:S01]  /*20170*/  @P2 STG.E.U8 desc[UR18][R68.64], R72 ;  /* 0x0000004844002986 */ /* 0x0005e2000c101112 */
[----:B-1----:R-:W-:Y:S01]  /*20180*/  ISETP.LT.AND P5, PT, R70, UR6, !P1 ;  /* 0x0000000646007c0c */ /* 0x002fe2000cfa1270 */
[----:B------:R-:W-:Y:S01]  /*20190*/  VIADD R70, R0, 0x5b ;  /* 0x0000005b00467836 */ /* 0x000fe20000000000 */
[----:B------:R-:W1:Y:S01]  /*201a0*/  LDCU UR6, c[0x0][0x39c] ;  /* 0x00007380ff0677ac */ /* 0x000e620008000800 */
[----:B--2---:R-:W-:-:S02]  /*201b0*/  IADD3 R68, P2, PT, R71, R3, RZ ;  /* 0x0000000347447210 */ /* 0x004fc40007f5e0ff */
[----:B----4-:R-:W-:Y:S02]  /*201c0*/  F2FP.SATFINITE.E4M3.F32.PACK_AB_MERGE_C R72, R41, R40, RZ ;  /* 0x000000282948723e */ /* 0x010fe400048070ff */
[C---:B------:R-:W-:Y:S01]  /*201d0*/  LEA.HI.X.SX32 R69, R71.reuse, R2, 0x1, P2 ;  /* 0x0000000247457211 */ /* 0x040fe200010f0eff */
[----:B------:R-:W-:Y:S01]  /*201e0*/  VIADD R71, R71, UR5 ;  /* 0x0000000547477c36 */ /* 0x000fe20008000000 */
[----:B------:R-:W-:Y:S01]  /*201f0*/  ISETP.LT.AND P2, PT, R70, UR4, !P1 ;  /* 0x0000000446007c0c */ /* 0x000fe2000cf41270 */
[----:B------:R-:W2:Y:S01]  /*20200*/  LDCU UR4, c[0x0][0x39c] ;  /* 0x00007380ff0477ac */ /* 0x000ea20008000800 */
[----:B------:R-:W-:Y:S01]  /*20210*/  PRMT R75, R72, 0x9910, RZ ;  /* 0x00009910484b7816 */ /* 0x000fe200000000ff */
[----:B------:R3:W-:Y:S01]  /*20220*/  @P3 STG.E.U8 desc[UR18][R68.64], R72 ;  /* 0x0000004844003986 */ /* 0x0007e2000c101112 */
[----:B------:R-:W-:Y:S02]  /*20230*/  IADD3 R70, P3, PT, R71, R3, RZ ;  /* 0x0000000347467210 */ /* 0x000fe40007f7e0ff */
[----:B------:R-:W-:-:S02]  /*20240*/  SHF.R.S32.HI R75, RZ, 0x8, R75 ;  /* 0x00000008ff4b7819 */ /* 0x000fc4000001144b */
[----:B------:R-:W-:Y:S01]  /*20250*/  F2FP.SATFINITE.E4M3.F32.PACK_AB_MERGE_C R74, R39, R38, RZ ;  /* 0x00000026274a723e */ /* 0x000fe200048070ff */
[C---:B---3--:R-:W-:Y:S01]  /*20260*/  VIADD R72, R71.reuse, UR5 ;  /* 0x0000000547487c36 */ /* 0x048fe20008000000 */
[----:B------:R-:W-:-:S04]  /*20270*/  LEA.HI.X.SX32 R71, R71, R2, 0x1, P3 ;  /* 0x0000000247477211 */ /* 0x000fc800018f0eff */
[----:B------:R-:W-:Y:S01]  /*20280*/  IADD3 R68, P3, PT, R72, R3, RZ ;  /* 0x0000000348447210 */ /* 0x000fe20007f7e0ff */
[----:B------:R3:W-:Y:S01]  /*20290*/  @P4 STG.E.U8 desc[UR18][R70.64], R75 ;  /* 0x0000004b46004986 */ /* 0x0007e2000c101112 */
[----:B------:R-:W-:Y:S02]  /*202a0*/  VIADD R73, R0, 0x5c ;  /* 0x0000005c00497836 */ /* 0x000fe40000000000 */
[----:B------:R-:W-:Y:S02]  /*202b0*/  LEA.HI.X.SX32 R69, R72, R2, 0x1, P3 ;  /* 0x0000000248457211 */ /* 0x000fe400018f0eff */
[----:B---3--:R-:W-:Y:S01]  /*202c0*/  PRMT R70, R74, 0x9910, RZ ;  /* 0x000099104a467816 */ /* 0x008fe200000000ff */
[----:B------:R-:W-:Y:S02]  /*202d0*/  VIADD R71, R72, UR5 ;  /* 0x0000000548477c36 */ /* 0x000fe40008000000 */
[----:B------:R3:W-:Y:S01]  /*202e0*/  @P6 STG.E.U8 desc[UR18][R68.64], R74 ;  /* 0x0000004a44006986 */ /* 0x0007e2000c101112 */
[----:B-1----:R-:W-:Y:S01]  /*202f0*/  ISETP.LT.AND P3, PT, R73, UR6, !P1 ;  /* 0x0000000649007c0c */ /* 0x002fe2000cf61270 */
[----:B------:R-:W1:Y:S01]  /*20300*/  LDCU UR6, c[0x0][0x39c] ;  /* 0x00007380ff0677ac */ /* 0x000e620008000800 */
[----:B------:R-:W-:-:S02]  /*20310*/  IMAD.MOV.U32 R72, RZ, RZ, R70 ;  /* 0x000000ffff487224 */ /* 0x000fc400078e0046 */
[----:B------:R-:W-:-:S03]  /*20320*/  VIADD R70, R0, 0x5d ;  /* 0x0000005d00467836 */ /* 0x000fc60000000000 */
[----:B------:R-:W-:Y:S02]  /*20330*/  SHF.R.S32.HI R72, RZ, 0x8, R72 ;  /* 0x00000008ff487819 */ /* 0x000fe40000011448 */
[----:B---3--:R-:W-:-:S04]  /*20340*/  IADD3 R68, P4, PT, R71, R3, RZ ;  /* 0x0000000347447210 */ /* 0x008fc80007f9e0ff */
[C---:B------:R-:W-:Y:S01]  /*20350*/  LEA.HI.X.SX32 R69, R71.reuse, R2, 0x1, P4 ;  /* 0x0000000247457211 */ /* 0x040fe200020f0eff */
[----:B------:R-:W-:Y:S01]  /*20360*/  VIADD R71, R71, UR5 ;  /* 0x0000000547477c36 */ /* 0x000fe20008000000 */
[----:B--2---:R-:W-:Y:S01]  /*20370*/  ISETP.LT.AND P4, PT, R70, UR4, !P1 ;  /* 0x0000000446007c0c */ /* 0x004fe2000cf81270 */
[----:B------:R-:W2:Y:S02]  /*20380*/  LDCU UR4, c[0x0][0x39c] ;  /* 0x00007380ff0477ac */ /* 0x000ea40008000800 */
[----:B------:R3:W-:Y:S01]  /*20390*/  @P0 STG.E.U8 desc[UR18][R68.64], R72 ;  /* 0x0000004844000986 */ /* 0x0007e2000c101112 */
[----:B------:R-:W-:Y:S02]  /*203a0*/  IADD3 R70, P0, PT, R71, R3, RZ ;  /* 0x0000000347467210 */ /* 0x000fe40007f1e0ff */
[----:B------:R-:W-:Y:S01]  /*203b0*/  F2FP.SATFINITE.E4M3.F32.PACK_AB_MERGE_C R73, R37, R36, RZ ;  /* 0x000000242549723e */ /* 0x000fe200048070ff */
[C---:B---3--:R-:W-:Y:S02]  /*203c0*/  VIADD R68, R0.reuse, 0x5e ;  /* 0x0000005e00447836 */ /* 0x048fe40000000000 */
[C---:B------:R-:W-:Y:S01]  /*203d0*/  VIADD R72, R71.reuse, UR5 ;  /* 0x0000000547487c36 */ /* 0x040fe20008000000 */
[----:B------:R-:W-:Y:S01]  /*203e0*/  LEA.HI.X.SX32 R71, R71, R2, 0x1, P0 ;  /* 0x0000000247477211 */ /* 0x000fe200000f0eff */
[----:B------:R-:W-:Y:S01]  /*203f0*/  VIADD R69, R0, 0x5f ;  /* 0x0000005f00457836 */ /* 0x000fe20000000000 */
[----:B0-----:R-:W-:Y:S01]  /*20400*/  ISETP.LT.AND P0, PT, R68, UR8, !P1 ;  /* 0x0000000844007c0c */ /* 0x001fe2000cf01270 */
[----:B------:R-:W0:Y:S01]  /*20410*/  LDCU UR8, c[0x0][0x39c] ;  /* 0x00007380ff0877ac */ /* 0x000e220008000800 */
[----:B------:R-:W-:-:S02]  /*20420*/  PRMT R74, R73, 0x9910, RZ ;  /* 0x00009910494a7816 */ /* 0x000fc400000000ff */
[CC--:B------:R-:W-:Y:S01]  /*20430*/  IADD3 R68, P6, PT, R72.reuse, R3.reuse, RZ ;  /* 0x0000000348447210 */ /* 0x0c0fe20007fde0ff */
[----:B------:R3:W-:Y:S01]  /*20440*/  @P5 STG.E.U8 desc[UR18][R70.64], R73 ;  /* 0x0000004946005986 */ /* 0x0007e2000c101112 */
[----:B-1----:R-:W-:Y:S01]  /*20450*/  ISETP.LT.AND P5, PT, R69, UR6, !P1 ;  /* 0x0000000645007c0c */ /* 0x002fe2000cfa1270 */
[----:B------:R-:W1:Y:S01]  /*20460*/  LDCU UR6, c[0x0][0x39c] ;  /* 0x00007380ff0677ac */ /* 0x000e620008000800 */
[C---:B------:R-:W-:Y:S02]  /*20470*/  LEA.HI.X.SX32 R69, R72.reuse, R2, 0x1, P6 ;  /* 0x0000000248457211 */ /* 0x040fe400030f0eff */
[----:B---3--:R-:W-:Y:S01]  /*20480*/  SHF.R.S32.HI R73, RZ, 0x8, R74 ;  /* 0x00000008ff497819 */ /* 0x008fe2000001144a */
[----:B------:R-:W-:Y:S02]  /*20490*/  VIADD R71, R72, UR5 ;  /* 0x0000000548477c36 */ /* 0x000fe40008000000 */
[----:B------:R-:W-:Y:S02]  /*204a0*/  VIADD R70, R0, 0x60 ;  /* 0x0000006000467836 */ /* 0x000fe40000000000 */
[----:B------:R3:W-:Y:S03]  /*204b0*/  @P2 STG.E.U8 desc[UR18][R68.64], R73 ;  /* 0x0000004944002986 */ /* 0x0007e6000c101112 */
[----:B--2---:R-:W-:Y:S01]  /*204c0*/  ISETP.LT.AND P2, PT, R70, UR4, !P1 ;  /* 0x0000000446007c0c */ /* 0x004fe2000cf41270 */
[----:B------:R-:W-:Y:S01]  /*204d0*/  VIADD R72, R0, 0x61 ;  /* 0x0000006100487836 */ /* 0x000fe20000000000 */
[----:B------:R-:W-:Y:S01]  /*204e0*/  F2FP.SATFINITE.E4M3.F32.PACK_AB_MERGE_C R70, R35, R34, RZ ;  /* 0x000000222346723e */ /* 0x000fe200048070ff */
[----:B------:R-:W2:Y:S01]  /*204f0*/  LDCU UR4, c[0x0][0x39c] ;  /* 0x00007380ff0477ac */ /* 0x000ea20008000800 */
[----:B---3--:R-:W-:-:S04]  /*20500*/  IADD3 R68, P6, PT, R71, R3, RZ ;  /* 0x0000000347447210 */ /* 0x008fc80007fde0ff */
[C---:B------:R-:W-:Y:S01]  /*20510*/  LEA.HI.X.SX32 R69, R71.reuse, R2, 0x1, P6 ;  /* 0x0000000247457211 */ /* 0x040fe200030f0eff */
[----:B------:R-:W-:Y:S01]  /*20520*/  VIADD R71, R71, UR5 ;  /* 0x0000000547477c36 */ /* 0x000fe20008000000 */
[----:B------:R-:W-:-:S03]  /*20530*/  PRMT R74, R70, 0x9910, RZ ;  /* 0x00009910464a7816 */ /* 0x000fc600000000ff */
[----:B------:R3:W-:Y:S01]  /*20540*/  @P3 STG.E.U8 desc[UR18][R68.64], R70 ;  /* 0x0000004644003986 */ /* 0x0007e2000c101112 */
[----:B0-----:R-:W-:Y:S01]  /*20550*/  ISETP.LT.AND P3, PT, R72, UR8, !P1 ;  /* 0x0000000848007c0c */ /* 0x001fe2000cf61270 */
[C---:B------:R-:W-:Y:S01]  /*20560*/  VIADD R72, R71.reuse, UR5 ;  /* 0x0000000547487c36 */ /* 0x040fe20008000000 */
[----:B------:R-:W-:Y:S01]  /*20570*/  SHF.R.S32.HI R74, RZ, 0x8, R74 ;  /* 0x00000008ff4a7819 */ /* 0x000fe2000001144a */
[----:B------:R-:W-:Y:S01]  /*20580*/  VIADD R73, R0, 0x63 ;  /* 0x0000006300497836 */ /* 0x000fe20000000000 */
[----:B------:R-:W0:Y:S01]  /*20590*/  LDCU UR8, c[0x0][0x39c] ;  /* 0x00007380ff0877ac */ /* 0x000e220008000800 */
[----:B---3--:R-:W-:-:S04]  /*205a0*/  IADD3 R70, P6, PT, R71, R3, RZ ;  /* 0x0000000347467210 */ /* 0x008fc80007fde0ff */
[----:B------:R-:W-:-:S05]  /*205b0*/  LEA.HI.X.SX32 R71, R71, R2, 0x1, P6 ;  /* 0x0000000247477211 */ /* 0x000fca00030f0eff */
[----:B------:R3:W-:Y:S02]  /*205c0*/  @P4 STG.E.U8 desc[UR18][R70.64], R74 ;  /* 0x0000004a46004986 */ /* 0x0007e4000c101112 */
[----:B---3--:R-:W-:Y:S02]  /*205d0*/  F2FP.SATFINITE.E4M3.F32.PACK_AB_MERGE_C R74, R31, R30, RZ ;  /* 0x0000001e1f4a723e */ /* 0x008fe400048070ff */
[----:B------:R-:W3:Y:S04]  /*205e0*/  LDL.LU R30, [R1+0x588] ;  /* 0x00058800011e7983 */ /* 0x000ee80000300800 */
[----:B------:R-:W3:Y:S01]  /*205f0*/  LDL.LU R31, [R1+0x58c] ;  /* 0x00058c00011f7983 */ /* 0x000ee20000300800 */
[----:B------:R-:W-:Y:S01]  /*20600*/  VIADD R69, R0, 0x62 ;  /* 0x0000006200457836 */ /* 0x000fe20000000000 */
[----:B------:R-:W-:-:S02]  /*20610*/  IADD3 R68, P6, PT, R72, R3, RZ ;  /* 0x0000000348447210 */ /* 0x000fc40007fde0ff */
[----:B------:R-:W-:Y:S01]  /*20620*/  F2FP.SATFINITE.E4M3.F32.PACK_AB_MERGE_C R70, R33, R32, RZ ;  /* 0x000000202146723e */ /* 0x000fe200048070ff */
[C---:B------:R-:W-:Y:S01]  /*20630*/  VIADD R71, R72.reuse, UR5 ;  /* 0x0000000548477c36 */ /* 0x040fe20008000000 */
[----:B-1----:R-:W-:Y:S01]  /*20640*/  ISETP.LT.AND P4, PT, R69, UR6, !P1 ;  /* 0x0000000645007c0c */ /* 0x002fe2000cf81270 */
[----:B------:R-:W1:Y:S01]  /*20650*/  LDCU UR6, c[0x0][0x39c] ;  /* 0x00007380ff0677ac */ /* 0x000e620008000800 */
[----:B------:R-:W-:Y:S02]  /*20660*/  LEA.HI.X.SX32 R69, R72, R2, 0x1, P6 ;  /* 0x0000000248457211 */ /* 0x000fe400030f0eff */
[----:B--2---:R-:W-:Y:S01]  /*20670*/  ISETP.LT.AND P6, PT, R73, UR4, !P1 ;  /* 0x0000000449007c0c */ /* 0x004fe2000cfc1270 */
[----:B------:R-:W2:Y:S01]  /*20680*/  LDCU UR4, c[0x0][0x39c] ;  /* 0x00007380ff0477ac */ /* 0x000ea20008000800 */
[----:B------:R-:W-:Y:S01]  /*20690*/  PRMT R72, R70, 0x9910, RZ ;  /* 0x0000991046487816 */ /* 0x000fe200000000ff */
[----:B------:R4:W-:Y:S01]  /*206a0*/  @P0 STG.E.U8 desc[UR18][R68.64], R70 ;  /* 0x0000004644000986 */ /* 0x0009e2000c101112 */
[----:B------:R-:W-:-:S03]  /*206b0*/  VIADD R73, R0, 0x64 ;  /* 0x0000006400497836 */ /* 0x000fc60000000000 */
[----:B----4-:R-:W-:Y:S01]  /*206c0*/  IMAD.MOV.U32 R69, RZ, RZ, R72 ;  /* 0x000000ffff457224 */ /* 0x010fe200078e0048 */
[C---:B------:R-:W-:Y:S01]  /*206d0*/  IADD3 R70, P0, PT, R71.reuse, R3, RZ ;  /* 0x0000000347467210 */ /* 0x040fe20007f1e0ff */
[----:B------:R-:W-:-:S03]  /*206e0*/  VIADD R72, R71, UR5 ;  /* 0x0000000547487c36 */ /* 0x000fc60008000000 */
[----:B------:R-:W-:Y:S02]  /*206f0*/  LEA.HI.X.SX32 R71, R71, R2, 0x1, P0 ;  /* 0x0000000247477211 */ /* 0x000fe400000f0eff */
[----:B------:R-:W-:Y:S02]  /*20700*/  SHF.R.S32.HI R69, RZ, 0x8, R69 ;  /* 0x00000008ff457819 */ /* 0x000fe40000011445 */
[----:B------:R-:W-:-:S03]  /*20710*/  IADD3 R68, P0, PT, R72, R3, RZ ;  /* 0x0000000348447210 */ /* 0x000fc60007f1e0ff */
[----:B------:R4:W-:Y:S02]  /*20720*/  @P5 STG.E.U8 desc[UR18][R70.64], R69 ;  /* 0x0000004546005986 */ /* 0x0009e4000c101112 */
[C---:B----4-:R-:W-:Y:S01]  /*20730*/  LEA.HI.X.SX32 R69, R72.reuse, R2, 0x1, P0 ;  /* 0x0000000248457211 */ /* 0x050fe200000f0eff */
[----:B------:R-:W-:Y:S01]  /*20740*/  VIADD R71, R72, UR5 ;  /* 0x0000000548477c36 */ /* 0x000fe20008000000 */
[----:B--2---:R-:W-:Y:S01]  /*20750*/  ISETP.LT.AND P0, PT, R73, UR4, !P1 ;  /* 0x0000000449007c0c */ /* 0x004fe2000cf01270 */
[----:B------:R-:W2:Y:S01]  /*20760*/  LDCU UR4, c[0x0][0x39c] ;  /* 0x00007380ff0477ac */ /* 0x000ea20008000800 */
[----:B------:R-:W-:Y:S01]  /*20770*/  PRMT R73, R74, 0x9910, RZ ;  /* 0x000099104a497816 */ /* 0x000fe200000000ff */
[----:B------:R4:W-:Y:S01]  /*20780*/  @P2 STG.E.U8 desc[UR18][R68.64], R74 ;  /* 0x0000004a44002986 */ /* 0x0009e2000c101112 */
[C---:B------:R-:W-:Y:S01]  /*20790*/  IADD3 R70, P2, PT, R71.reuse, R3, RZ ;  /* 0x0000000347467210 */ /* 0x040fe20007f5e0ff */
[----:B------:R-:W-:Y:S01]  /*207a0*/  VIADD R72, R71, UR5 ;  /* 0x0000000547487c36 */ /* 0x000fe20008000000 */
[----:B------:R-:W-:-:S02]  /*207b0*/  SHF.R.S32.HI R73, RZ, 0x8, R73 ;  /* 0x00000008ff497819 */ /* 0x000fc40000011449 */
[----:B------:R-:W-:Y:S01]  /*207c0*/  LEA.HI.X.SX32 R71, R71, R2, 0x1, P2 ;  /* 0x0000000247477211 */ /* 0x000fe200010f0eff */
[C---:B----4-:R-:W-:Y:S02]  /*207d0*/  VIADD R68, R0.reuse, 0x65 ;  /* 0x0000006500447836 */ /* 0x050fe40000000000 */
[----:B------:R-:W-:-:S03]  /*207e0*/  VIADD R69, R0, 0x66 ;  /* 0x0000006600457836 */ /* 0x000fc60000000000 */
[----:B0-----:R-:W-:Y:S01]  /*207f0*/  ISETP.LT.AND P2, PT, R68, UR8, !P1 ;  /* 0x0000000844007c0c */ /* 0x001fe2000cf41270 */
[----:B------:R0:W-:Y:S01]  /*20800*/  @P3 STG.E.U8 desc[UR18][R70.64], R73 ;  /* 0x0000004946003986 */ /* 0x0001e2000c101112 */
[C---:B------:R-:W-:Y:S01]  /*20810*/  IADD3 R68, P5, PT, R72.reuse, R3, RZ ;  /* 0x0000000348447210 */ /* 0x040fe20007fbe0ff */
[----:B------:R-:W4:Y:S01]  /*20820*/  LDCU UR8, c[0x0][0x39c] ;  /* 0x00007380ff0877ac */ /* 0x000f220008000800 */
[----:B-1----:R-:W-:Y:S02]  /*20830*/  ISETP.LT.AND P3, PT, R69, UR6, !P1 ;  /* 0x0000000645007c0c */ /* 0x002fe4000cf61270 */
[----:B------:R-:W-:Y:S01]  /*20840*/  LEA.HI.X.SX32 R69, R72, R2, 0x1, P5 ;  /* 0x0000000248457211 */ /* 0x000fe200028f0eff */
[----:B------:R-:W1:Y:S01]  /*20850*/  LDCU UR6, c[0x0][0x39c] ;  /* 0x00007380ff0677ac */ /* 0x000e620008000800 */
[----:B0-----:R-:W-:Y:S02]  /*20860*/  VIADD R70, R0, 0x67 ;  /* 0x0000006700467836 */ /* 0x001fe40000000000 */
[----:B------:R-:W-:-:S03]  /*20870*/  VIADD R71, R72, UR5 ;  /* 0x0000000548477c36 */ /* 0x000fc60008000000 */
[----:B--2---:R-:W-:Y:S01]  /*20880*/  ISETP.LT.AND P5, PT, R70, UR4, !P1 ;  /* 0x0000000446007c0c */ /* 0x004fe2000cfa1270 */
[----:B------:R-:W-:Y:S01]  /*20890*/  VIADD R72, R71, UR5 ;  /* 0x0000000547487c36 */ /* 0x000fe20008000000 */
[----:B------:R-:W0:Y:S01]  /*208a0*/  LDCU UR4, c[0x0][0x39c] ;  /* 0x00007380ff0477ac */ /* 0x000e220008000800 */
[----:B------:R-:W-:Y:S02]  /*208b0*/  F2FP.SATFINITE.E4M3.F32.PACK_AB_MERGE_C R74, R29, R28, RZ ;  /* 0x0000001c1d4a723e */ /* 0x000fe400048070ff */
[----:B---3--:R-:W-:-:S05]  /*208c0*/  F2FP.SATFINITE.E4M3.F32.PACK_AB_MERGE_C R73, R31, R30, RZ ;  /* 0x0000001e1f49723e */ /* 0x008fca00048070ff */
[----:B------:R2:W-:Y:S01]  /*208d0*/  @P4 STG.E.U8 desc[UR18][R68.64], R73 ;  /* 0x0000004944004986 */ /* 0x0005e2000c101112 */
[-C--:B------:R-:W-:Y:S02]  /*208e0*/  IADD3 R70, P4, PT, R71, R3.reuse, RZ ;  /* 0x0000000347467210 */ /* 0x080fe40007f9e0ff */
[----:B------:R-:W-:Y:S02]  /*208f0*/  PRMT R75, R73, 0x9910, RZ ;  /* 0x00009910494b7816 */ /* 0x000fe400000000ff */
[----:B------:R-:W-:Y:S02]  /*20900*/  LEA.HI.X.SX32 R71, R71, R2, 0x1, P4 ;  /* 0x0000000247477211 */ /* 0x000fe400020f0eff */
[----:B------:R-:W-:Y:S02]  /*20910*/  SHF.R.S32.HI R75, RZ, 0x8, R75 ;  /* 0x00000008ff4b7819 */ /* 0x000fe4000001144b */
[----:B--2---:R-:W-:-:S03]  /*20920*/  IADD3 R68, P4, PT, R72, R3, RZ ;  /* 0x0000000348447210 */ /* 0x004fc60007f9e0ff */
[----:B------:R2:W-:Y:S01]  /*20930*/  @P6 STG.E.U8 desc[UR18][R70.64], R75 ;  /* 0x0000004b46006986 */ /* 0x0005e2000c101112 */
[----:B------:R-:W-:-:S05]  /*20940*/  LEA.HI.X.SX32 R69, R72, R2, 0x1, P4 ;  /* 0x0000000248457211 */ /* 0x000fca00020f0eff */
[----:B------:R3:W-:Y:S01]  /*20950*/  @P0 STG.E.U8 desc[UR18][R68.64], R74 ;  /* 0x0000004a44000986 */ /* 0x0007e2000c101112 */
[----:B--2---:R-:W-:Y:S01]  /*20960*/  VIADD R70, R72, UR5 ;  /* 0x0000000548467c36 */ /* 0x004fe20008000000 */
[----:B------:R-:W-:Y:S01]  /*20970*/  PRMT R72, R74, 0x9910, RZ ;  /* 0x000099104a487816 */ /* 0x000fe200000000ff */
[C---:B------:R-:W-:Y:S02]  /*20980*/  VIADD R71, R0.reuse, 0x6a ;  /* 0x0000006a00477836 */ /* 0x040fe40000000000 */
[----:B---3--:R-:W-:Y:S01]  /*20990*/  VIADD R69, R0, 0x69 ;  /* 0x0000006900457836 */ /* 0x008fe20000000000 */
[----:B------:R-:W-:Y:S02]  /*209a0*/  IADD3 R68, P0, PT, R70, R3, RZ ;  /* 0x0000000346447210 */ /* 0x000fe40007f1e0ff */
[----:B------:R-:W-:Y:S02]  /*209b0*/  SHF.R.S32.HI R72, RZ, 0x8, R72 ;  /* 0x00000008ff487819 */ /* 0x000fe40000011448 */
[----:B-1----:R-:W-:Y:S01]  /*209c0*/  ISETP.LT.AND P6, PT, R69, UR6, !P1 ;  /* 0x0000000645007c0c */ /* 0x002fe2000cfc1270 */
[----:B------:R-:W-:Y:S01]  /*209d0*/  VIADD R73, R0, 0x68 ;  /* 0x0000006800497836 */ /* 0x000fe20000000000 */
[C---:B------:R-:W-:Y:S01]  /*209e0*/  LEA.HI.X.SX32 R69, R70.reuse, R2, 0x1, P0 ;  /* 0x0000000246457211 */ /* 0x040fe200000f0eff */
[----:B------:R-:W1:Y:S01]  /*209f0*/  LDCU UR6, c[0x0][0x39c] ;  /* 0x00007380ff0677ac */ /* 0x000e620008000800 */
[----:B0-----:R-:W-:Y:S01]  /*20a00*/  ISETP.LT.AND P0, PT, R71, UR4, !P1 ;  /* 0x0000000447007c0c */ /* 0x001fe2000cf01270 */
[----:B------:R-:W-:-:S02]  /*20a10*/  VIADD R71, R70, UR5 ;  /* 0x0000000546477c36 */ /* 0x000fc40008000000 */
[----:B------:R0:W-:Y:S01]  /*20a20*/  @P2 STG.E.U8 desc[UR18][R68.64], R72 ;  /* 0x0000004844002986 */ /* 0x0001e2000c101112 */
[----:B----4-:R-:W-:Y:S01]  /*20a30*/  ISETP.LT.AND P4, PT, R73, UR8, !P1 ;  /* 0x0000000849007c0c */ /* 0x010fe2000cf81270 */
[----:B------:R-:W2:Y:S01]  /*20a40*/  LDCU UR8, c[0x0][0x39c] ;  /* 0x00007380ff0877ac */ /* 0x000ea20008000800 */
[----:B------:R-:W-:Y:S02]  /*20a50*/  IADD3 R70, P2, PT, R71, R3, RZ ;  /* 0x0000000347467210 */ /* 0x000fe40007f5e0ff */
[----:B------:R-:W-:Y:S01]  /*20a60*/  F2FP.SATFINITE.E4M3.F32.PACK_AB_MERGE_C R74, R27, R26, RZ ;  /* 0x0000001a1b4a723e */ /* 0x000fe200048070ff */
[----:B------:R-:W3:Y:S01]  /*20a70*/  LDCU UR4, c[0x0][0x39c] ;  /* 0x00007380ff0477ac */ /* 0x000ee20008000800 */
[C---:B0-----:R-:W-:Y:S01]  /*20a80*/  VIADD R72, R71.reuse, UR5 ;  /* 0x0000000547487c36 */ /* 0x041fe20008000000 */
[----:B------:R-:W-:Y:S02]  /*20a90*/  LEA.HI.X.SX32 R71, R71, R2, 0x1, P2 ;  /* 0x0000000247477211 */ /* 0x000fe400010f0eff */
[----:B------:R-:W-:-:S02]  /*20aa0*/  PRMT R75, R74, 0x9910, RZ ;  /* 0x000099104a4b7816 */ /* 0x000fc400000000ff */
[C---:B------:R-:W-:Y:S01]  /*20ab0*/  IADD3 R68, P2, PT, R72.reuse, R3, RZ ;  /* 0x0000000348447210 */ /* 0x040fe20007f5e0ff */
[----:B------:R0:W-:Y:S03]  /*20ac0*/  @P3 STG.E.U8 desc[UR18][R70.64], R74 ;  /* 0x0000004a46003986 */ /* 0x0001e6000c101112 */
[----:B------:R-:W-:Y:S01]  /*20ad0*/  LEA.HI.X.SX32 R69, R72, R2, 0x1, P2 ;  /* 0x0000000248457211 */ /* 0x000fe200010f0eff */
[----:B------:R-:W-:Y:S01]  /*20ae0*/  VIADD R73, R0, 0x6b ;  /* 0x0000006b00497836 */ /* 0x000fe20000000000 */
[----:B0-----:R-:W-:Y:S01]  /*20af0*/  SHF.R.S32.HI R74, RZ, 0x8, R75 ;  /* 0x00000008ff4a7819 */ /* 0x001fe2000001144b */
[----:B------:R-:W-:Y:S02]  /*20b00*/  VIADD R71, R72, UR5 ;  /* 0x0000000548477c36 */ /* 0x000fe40008000000 */
[----:B------:R-:W-:Y:S02]  /*20b10*/  VIADD R70, R0, 0x6c ;  /* 0x0000006c00467836 */ /* 0x000fe40000000000 */
[----:B------:R0:W-:Y:S01]  /*20b20*/  @P5 STG.E.U8 desc[UR18][R68.64], R74 ;  /* 0x0000004a44005986 */ /* 0x0001e2000c101112 */
[----:B------:R-:W-:-:S02]  /*20b30*/  F2FP.SATFINITE.E4M3.F32.PACK_AB_MERGE_C R72, R25, R24, RZ ;  /* 0x000000181948723e */ /* 0x000fc400048070ff */
[----:B--2---:R-:W-:Y:S01]  /*20b40*/  ISETP.LT.AND P2, PT, R73, UR8, !P1 ;  /* 0x0000000849007c0c */ /* 0x004fe2000cf41270 */
[----:B------:R-:W2:Y:S01]  /*20b50*/  LDCU UR8, c[0x0][0x39c] ;  /* 0x00007380ff0877ac */ /* 0x000ea20008000800 */
[----:B-1----:R-:W-:Y:S01]  /*20b60*/  ISETP.LT.AND P3, PT, R70, UR6, !P1 ;  /* 0x0000000646007c0c */ /* 0x002fe2000cf61270 */
[----:B------:R-:W-:Y:S01]  /*20b70*/  VIADD R70, R0, 0x6d ;  /* 0x0000006d00467836 */ /* 0x000fe20000000000 */
[----:B------:R-:W-:Y:S01]  /*20b80*/  PRMT R73, R72, 0x9910, RZ ;  /* 0x0000991048497816 */ /* 0x000fe200000000ff */
[----:B------:R-:W1:Y:S01]  /*20b90*/  LDCU UR6, c[0x0][0x39c] ;  /* 0x00007380ff0677ac */ /* 0x000e620008000800 */
[----:B0-----:R-:W-:-:S04]  /*20ba0*/  IADD3 R68, P5, PT, R71, R3, RZ ;  /* 0x0000000347447210 */ /* 0x001fc80007fbe0ff */
[CC--:B------:R-:W-:Y:S01]  /*20bb0*/  LEA.HI.X.SX32 R69, R71.reuse, R2.reuse, 0x1, P5 ;  /* 0x0000000247457211 */ /* 0x0c0fe200028f0eff */
[----:B------:R-:W-:Y:S01]  /*20bc0*/  VIADD R71, R71, UR5 ;  /* 0x0000000547477c36 */ /* 0x000fe20008000000 */
[----:B---3--:R-:W-:Y:S01]  /*20bd0*/  ISETP.LT.AND P5, PT, R70, UR4, !P1 ;  /* 0x0000000446007c0c */ /* 0x008fe2000cfa1270 */
[----:B------:R-:W0:Y:S02]  /*20be0*/  LDCU UR4, c[0x0][0x39c] ;  /* 0x00007380ff0477ac */ /* 0x000e240008000800 */
[----:B------:R3:W-:Y:S01]  /*20bf0*/  @P4 STG.E.U8 desc[UR18][R68.64], R72 ;  /* 0x0000004844004986 */ /* 0x0007e2000c101112 */
[C---:B------:R-:W-:Y:S01]  /*20c00*/  IADD3 R70, P4, PT, R71.reuse, R3, RZ ;  /* 0x0000000347467210 */ /* 0x040fe20007f9e0ff */
[----:B---3--:R-:W-:Y:S02]  /*20c10*/  IMAD.MOV.U32 R69, RZ, RZ, R73 ;  /* 0x000000ffff457224 */ /* 0x008fe400078e0049 */
[C---:B------:R-:W-:Y:S01]  /*20c20*/  VIADD R72, R71.reuse, UR5 ;  /* 0x0000000547487c36 */ /* 0x040fe20008000000 */
[----:B------:R-:W-:-:S02]  /*20c30*/  LEA.HI.X.SX32 R71, R71, R2, 0x1, P4 ;  /* 0x0000000247477211 */ /* 0x000fc400020f0eff */
[----:B------:R-:W-:Y:S02]  /*20c40*/  SHF.R.S32.HI R69, RZ, 0x8, R69 ;  /* 0x00000008ff457819 */ /* 0x000fe40000011445 */
[-C--:B------:R-:W-:Y:S01]  /*20c50*/  IADD3 R68, P4, PT, R72, R3.reuse, RZ ;  /* 0x0000000348447210 */ /* 0x080fe20007f9e0ff */
[----:B------:R-:W-:Y:S01]  /*20c60*/  VIADD R73, R0, 0x6e ;  /* 0x0000006e00497836 */ /* 0x000fe20000000000 */
[----:B------:R-:W-:Y:S01]  /*20c70*/  F2FP.SATFINITE.E4M3.F32.PACK_AB_MERGE_C R74, R23, R22, RZ ;  /* 0x00000016174a723e */ /* 0x000fe200048070ff */
[----:B------:R3:W-:Y:S02]  /*20c80*/  @P6 STG.E.U8 desc[UR18][R70.64], R69 ;  /* 0x0000004546006986 */ /* 0x0007e4000c101112 */
[C---:B---3--:R-:W-:Y:S01]  /*20c90*/  LEA.HI.X.SX32 R69, R72.reuse, R2, 0x1, P4 ;  /* 0x0000000248457211 */ /* 0x048fe200020f0eff */
[----:B------:R-:W-:Y:S01]  /*20ca0*/  VIADD R71, R72, UR5 ;  /* 0x0000000548477c36 */ /* 0x000fe20008000000 */
[----:B-1----:R-:W-:Y:S01]  /*20cb0*/  ISETP.LT.AND P4, PT, R73, UR6, !P1 ;  /* 0x0000000649007c0c */ /* 0x002fe2000cf81270 */
[----:B------:R-:W1:Y:S01]  /*20cc0*/  LDCU UR6, c[0x0][0x39c] ;  /* 0x00007380ff0677ac */ /* 0x000e620008000800 */
[----:B------:R-:W-:Y:S01]  /*20cd0*/  PRMT R73, R74, 0x9910, RZ ;  /* 0x000099104a497816 */ /* 0x000fe200000000ff */
[----:B------:R3:W-:Y:S01]  /*20ce0*/  @P0 STG.E.U8 desc[UR18][R68.64], R74 ;  /* 0x0000004a44000986 */ /* 0x0007e2000c101112 */
[C---:B------:R-:W-:Y:S01]  /*20cf0*/  IADD3 R70, P0, PT, R71.reuse, R3, RZ ;  /* 0x0000000347467210 */ /* 0x040fe20007f1e0ff */
[----:B------:R-:W-:Y:S01]  /*20d00*/  VIADD R72, R71, UR5 ;  /* 0x0000000547487c36 */ /* 0x000fe20008000000 */
[----:B------:R-:W-:-:S02]  /*20d10*/  SHF.R.S32.HI R73, RZ, 0x8, R73 ;  /* 0x00000008ff497819 */ /* 0x000fc40000011449 */
[----:B------:R-:W-:Y:S01]  /*20d20*/  LEA.HI.X.SX32 R71, R71, R2, 0x1, P0 ;  /* 0x0000000247477211 */ /* 0x000fe200000f0eff */
[C---:B---3--:R-:W-:Y:S02]  /*20d30*/  VIADD R68, R0.reuse, 0x6f ;  /* 0x0000006f00447836 */ /* 0x048fe40000000000 */
[----:B------:R-:W-:-:S03]  /*20d40*/  VIADD R69, R0, 0x70 ;  /* 0x0000007000457836 */ /* 0x000fc60000000000 */
[----:B0-----:R-:W-:Y:S01]  /*20d50*/  ISETP.LT.AND P0, PT, R68, UR4, !P1 ;  /* 0x0000000444007c0c */ /* 0x001fe2000cf01270 */
[----:B------:R0:W-:Y:S01]  /*20d60*/  @P2 STG.E.U8 desc[UR18][R70.64], R73 ;  /* 0x0000004946002986 */ /* 0x0001e2000c101112 */
[C---:B------:R-:W-:Y:S01]  /*20d70*/  IADD3 R68, P6, PT, R72.reuse, R3, RZ ;  /* 0x0000000348447210 */ /* 0x040fe20007fde0ff */
[----:B------:R-:W3:Y:S01]  /*20d80*/  LDCU UR4, c[0x0][0x39c] ;  /* 0x00007380ff0477ac */ /* 0x000ee20008000800 */
[----:B------:R-:W-:Y:S02]  /*20d90*/  ISETP.LT.AND P2, PT, R69, UR7, !P1 ;  /* 0x0000000745007c0c */ /* 0x000fe4000cf41270 */
[----:B------:R-:W-:Y:S01]  /*20da0*/  LEA.HI.X.SX32 R69, R72, R2, 0x1, P6 ;  /* 0x0000000248457211 */ /* 0x000fe200030f0eff */
[----:B------:R-:W4:Y:S01]  /*20db0*/  LDCU UR7, c[0x0][0x39c] ;  /* 0x00007380ff0777ac */ /* 0x000f220008000800 */
[----:B0-----:R-:W-:Y:S01]  /*20dc0*/  VIADD R70, R0, 0x71 ;  /* 0x0000007100467836 */ /* 0x001fe20000000000 */
[----:B------:R-:W-:Y:S01]  /*20dd0*/  F2FP.SATFINITE.E4M3.F32.PACK_AB_MERGE_C R73, R21, R20, RZ ;  /* 0x000000141549723e */ /* 0x000fe200048070ff */
[----:B------:R-:W-:-:S03]  /*20de0*/  VIADD R71, R72, UR5 ;  /* 0x0000000548477c36 */ /* 0x000fc60008000000 */
[----:B-1----:R-:W-:Y:S01]  /*20df0*/  ISETP.LT.AND P6, PT, R70, UR6, !P1 ;  /* 0x0000000646007c0c */ /* 0x002fe2000cfc1270 */
[----:B------:R0:W-:Y:S01]  /*20e00*/  @P3 STG.E.U8 desc[UR18][R68.64], R73 ;  /* 0x0000004944003986 */ /* 0x0001e2000c101112 */
[CC--:B------:R-:W-:Y:S01]  /*20e10*/  IADD3 R70, P3, PT, R71.reuse, R3.reuse, RZ ;  /* 0x0000000347467210 */ /* 0x0c0fe20007f7e0ff */
[----:B------:R-:W-:Y:S01]  /*20e20*/  VIADD R72, R71, UR5 ;  /* 0x0000000547487c36 */ /* 0x000fe20008000000 */
[----:B------:R-:W-:Y:S01]  /*20e30*/  PRMT R75, R73, 0x9910, RZ ;  /* 0x00009910494b7816 */ /* 0x000fe200000000ff */
[----:B------:R-:W1:Y:S01]  /*20e40*/  LDCU UR6, c[0x0][0x39c] ;  /* 0x00007380ff0677ac */ /* 0x000e620008000800 */
[----:B------:R-:W-:Y:S02]  /*20e50*/  LEA.HI.X.SX32 R71, R71, R2, 0x1, P3 ;  /* 0x0000000247477211 */ /* 0x000fe400018f0eff */
[----:B------:R-:W-:Y:S02]  /*20e60*/  SHF.R.S32.HI R75, RZ, 0x8, R75 ;  /* 0x00000008ff4b7819 */ /* 0x000fe4000001144b */
[----:B0-----:R-:W-:-:S02]  /*20e70*/  IADD3 R68, P3, PT, R72, R3, RZ ;  /* 0x0000000348447210 */ /* 0x001fc40007f7e0ff */
[----:B------:R-:W-:Y:S02]  /*20e80*/  F2FP.SATFINITE.E4M3.F32.PACK_AB_MERGE_C R74, R19, R18, RZ ;  /* 0x00000012134a723e */ /* 0x000fe400048070ff */
[C---:B------:R-:W-:Y:S01]  /*20e90*/  LEA.HI.X.SX32 R69, R72.reuse, R2, 0x1, P3 ;  /* 0x0000000248457211 */ /* 0x040fe200018f0eff */
[----:B------:R0:W-:Y:S04]  /*20ea0*/  @P5 STG.E.U8 desc[UR18][R70.64], R75 ;  /* 0x0000004b46005986 */ /* 0x0001e8000c101112 */
[----:B------:R5:W-:Y:S01]  /*20eb0*/  @P4 STG.E.U8 desc[UR18][R68.64], R74 ;  /* 0x0000004a44004986 */ /* 0x000be2000c101112 */
[----:B0-----:R-:W-:Y:S01]  /*20ec0*/  VIADD R70, R72, UR5 ;  /* 0x0000000548467c36 */ /* 0x001fe20008000000 */
[----:B------:R-:W-:Y:S01]  /*20ed0*/  PRMT R72, R74, 0x9910, RZ ;  /* 0x000099104a487816 */ /* 0x000fe200000000ff */
[----:B------:R-:W-:-:S02]  /*20ee0*/  VIADD R71, R0, 0x74 ;  /* 0x0000007400477836 */ /* 0x000fc40000000000 */
[----:B-----5:R-:W-:Y:S01]  /*20ef0*/  VIADD R69, R0, 0x73 ;  /* 0x0000007300457836 */ /* 0x020fe20000000000 */
[----:B------:R-:W-:Y:S02]  /*20f00*/  IADD3 R68, P5, PT, R70, R3, RZ ;  /* 0x0000000346447210 */ /* 0x000fe40007fbe0ff */
[----:B------:R-:W-:Y:S02]  /*20f10*/  SHF.R.S32.HI R72, RZ, 0x8, R72 ;  /* 0x00000008ff487819 */ /* 0x000fe40000011448 */
[----:B-1----:R-:W-:Y:S01]  /*20f20*/  ISETP.LT.AND P4, PT, R69, UR6, !P1 ;  /* 0x0000000645007c0c */ /* 0x002fe2000cf81270 */
[----:B------:R-:W-:Y:S01]  /*20f30*/  VIADD R73, R0, 0x72 ;  /* 0x0000007200497836 */ /* 0x000fe20000000000 */
[C---:B------:R-:W-:Y:S01]  /*20f40*/  LEA.HI.X.SX32 R69, R70.reuse, R2, 0x1, P5 ;  /* 0x0000000246457211 */ /* 0x040fe200028f0eff */
[----:B------:R-:W0:Y:S01]  /*20f50*/  LDCU UR6, c[0x0][0x39c] ;  /* 0x00007380ff0677ac */ /* 0x000e220008000800 */
[----:B----4-:R-:W-:Y:S01]  /*20f60*/  ISETP.LT.AND P5, PT, R71, UR7, !P1 ;  /* 0x0000000747007c0c */ /* 0x010fe2000cfa1270 */
[----:B------:R-:W-:-:S02]  /*20f70*/  VIADD R71, R70, UR5 ;  /* 0x0000000546477c36 */ /* 0x000fc40008000000 */
[----:B------:R1:W-:Y:S01]  /*20f80*/  @P0 STG.E.U8 desc[UR18][R68.64], R72 ;  /* 0x0000004844000986 */ /* 0x0003e2000c101112 */
[----:B---3--:R-:W-:Y:S01]  /*20f90*/  ISETP.LT.AND P3, PT, R73, UR4, !P1 ;  /* 0x0000000449007c0c */ /* 0x008fe2000cf61270 */
[----:B------:R-:W3:Y:S01]  /*20fa0*/  LDCU UR4, c[0x0][0x39c] ;  /* 0x00007380ff0477ac */ /* 0x000ee20008000800 */
[----:B------:R-:W-:Y:S02]  /*20fb0*/  IADD3 R70, P0, PT, R71, R3, RZ ;  /* 0x0000000347467210 */ /* 0x000fe40007f1e0ff */
[----:B------:R-:W-:Y:S01]  /*20fc0*/  F2FP.SATFINITE.E4M3.F32.PACK_AB_MERGE_C R74, R17, R16, RZ ;  /* 0x00000010114a723e */ /* 0x000fe200048070ff */
[----:B------:R-:W4:Y:S01]  /*20fd0*/  LDCU UR7, c[0x0][0x39c] ;  /* 0x00007380ff0777ac */ /* 0x000f220008000800 */
[C---:B-1----:R-:W-:Y:S01]  /*20fe0*/  VIADD R72, R71.reuse, UR5 ;  /* 0x0000000547487c36 */ /* 0x042fe20008000000 */
[----:B------:R-:W-:Y:S02]  /*20ff0*/  LEA.HI.X.SX32 R71, R71, R2, 0x1, P0 ;  /* 0x0000000247477211 */ /* 0x000fe400000f0eff */
[----:B------:R-:W-:-:S02]  /*21000*/  PRMT R75, R74, 0x9910, RZ ;  /* 0x000099104a4b7816 */ /* 0x000fc400000000ff */
[CC--:B------:R-:W-:Y:S01]  /*21010*/  IADD3 R68, P0, PT, R72.reuse, R3.reuse, RZ ;  /* 0x0000000348447210 */ /* 0x0c0fe20007f1e0ff */
[----:B------:R1:W-:Y:S03]  /*21020*/  @P2 STG.E.U8 desc[UR18][R70.64], R74 ;  /* 0x0000004a46002986 */ /* 0x0003e6000c101112 */
[----:B------:R-:W-:Y:S01]  /*21030*/  LEA.HI.X.SX32 R69, R72, R2, 0x1, P0 ;  /* 0x0000000248457211 */ /* 0x000fe200000f0eff */
[----:B------:R-:W-:Y:S01]  /*21040*/  VIADD R73, R0, 0x75 ;  /* 0x0000007500497836 */ /* 0x000fe20000000000 */
[----:B-1----:R-:W-:Y:S01]  /*21050*/  SHF.R.S32.HI R74, RZ, 0x8, R75 ;  /* 0x00000008ff4a7819 */ /* 0x002fe2000001144b */
[----:B------:R-:W-:Y:S02]  /*21060*/  VIADD R71, R72, UR5 ;  /* 0x0000000548477c36 */ /* 0x000fe40008000000 */
[----:B------:R-:W-:Y:S02]  /*21070*/  VIADD R70, R0, 0x76 ;  /* 0x0000007600467836 */ /* 0x000fe40000000000 */
[----:B------:R1:W-:Y:S01]  /*21080*/  @P6 STG.E.U8 desc[UR18][R68.64], R74 ;  /* 0x0000004a44006986 */ /* 0x0003e2000c101112 */
[----:B---3--:R-:W-:Y:S01]  /*21090*/  ISETP.LT.AND P0, PT, R73, UR4, !P1 ;  /* 0x0000000449007c0c */ /* 0x008fe2000cf01270 */
[----:B------:R-:W3:Y:S01]  /*210a0*/  LDCU UR4, c[0x0][0x39c] ;  /* 0x00007380ff0477ac */ /* 0x000ee20008000800 */
[----:B0-----:R-:W-:Y:S01]  /*210b0*/  ISETP.LT.AND P6, PT, R70, UR6, !P1 ;  /* 0x0000000646007c0c */ /* 0x001fe2000cfc1270 */
[----:B------:R-:W-:Y:S01]  /*210c0*/  VIADD R70, R0, 0x77 ;  /* 0x0000007700467836 */ /* 0x000fe20000000000 */
[----:B------:R-:W-:Y:S01]  /*210d0*/  F2FP.SATFINITE.E4M3.F32.PACK_AB_MERGE_C R72, R15, R14, RZ ;  /* 0x0000000e0f48723e */ /* 0x000fe200048070ff */
[----:B------:R-:W0:Y:S01]  /*210e0*/  LDCU UR6, c[0x0][0x39c] ;  /* 0x00007380ff0677ac */ /* 0x000e220008000800 */
[----:B-1----:R-:W-:-:S04]  /*210f0*/  IADD3 R68, P2, PT, R71, R3, RZ ;  /* 0x0000000347447210 */ /* 0x002fc80007f5e0ff */
[C---:B------:R-:W-:Y:S01]  /*21100*/  LEA.HI.X.SX32 R69, R71.reuse, R2, 0x1, P2 ;  /* 0x0000000247457211 */ /* 0x040fe200010f0eff */
[----:B------:R-:W-:Y:S01]  /*21110*/  VIADD R71, R71, UR5 ;  /* 0x0000000547477c36 */ /* 0x000fe20008000000 */
[----:B----4-:R-:W-:Y:S02]  /*21120*/  ISETP.LT.AND P2, PT, R70, UR7, !P1 ;  /* 0x0000000746007c0c */ /* 0x010fe4000cf41270 */
[----:B------:R-:W-:Y:S01]  /*21130*/  F2FP.SATFINITE.E4M3.F32.PACK_AB_MERGE_C R74, R13, R12, RZ ;  /* 0x0000000c0d4a723e */ /* 0x000fe200048070ff */
[----:B------:R1:W-:Y:S01]  /*21140*/  @P3 STG.E.U8 desc[UR18][R68.64], R72 ;  /* 0x0000004844003986 */ /* 0x0003e2000c101112 */
[----:B------:R-:W-:Y:S01]  /*21150*/  PRMT R75, R72, 0x9910, RZ ;  /* 0x00009910484b7816 */ /* 0x000fe200000000ff */
[----:B------:R-:W-:Y:S01]  /*21160*/  VIADD R73, R0, 0x78 ;  /* 0x0000007800497836 */ /* 0x000fe20000000000 */
[C---:B------:R-:W-:Y:S01]  /*21170*/  IADD3 R70, P3, PT, R71.reuse, R3, RZ ;  /* 0x0000000347467210 */ /* 0x040fe20007f7e0ff */
[----:B------:R-:W4:Y:S01]  /*21180*/  LDCU UR7, c[0x0][0x39c] ;  /* 0x00007380ff0777ac */ /* 0x000f220008000800 */
[----:B------:R-:W-:Y:S01]  /*21190*/  SHF.R.S32.HI R75, RZ, 0x8, R75 ;  /* 0x00000008ff4b7819 */ /* 0x000fe2000001144b */
[C---:B-1----:R-:W-:Y:S01]  /*211a0*/  VIADD R72, R71.reuse, UR5 ;  /* 0x0000000547487c36 */ /* 0x042fe20008000000 */
[----:B------:R-:W-:-:S04]  /*211b0*/  LEA.HI.X.SX32 R71, R71, R2, 0x1, P3 ;  /* 0x0000000247477211 */ /* 0x000fc800018f0eff */
[C---:B------:R-:W-:Y:S01]  /*211c0*/  IADD3 R68, P3, PT, R72.reuse, R3, RZ ;  /* 0x0000000348447210 */ /* 0x040fe20007f7e0ff */
[----:B------:R1:W-:Y:S03]  /*211d0*/  @P4 STG.E.U8 desc[UR18][R70.64], R75 ;  /* 0x0000004b46004986 */ /* 0x0003e6000c101112 */
[----:B------:R-:W-:Y:S02]  /*211e0*/  LEA.HI.X.SX32 R69, R72, R2, 0x1, P3 ;  /* 0x0000000248457211 */ /* 0x000fe400018f0eff */
[----:B---3--:R-:W-:Y:S01]  /*211f0*/  ISETP.LT.AND P3, PT, R73, UR4, !P1 ;  /* 0x0000000449007c0c */ /* 0x008fe2000cf61270 */
[----:B------:R-:W3:Y:S01]  /*21200*/  LDCU UR4, c[0x0][0x39c] ;  /* 0x00007380ff0477ac */ /* 0x000ee20008000800 */
[----:B-1----:R-:W-:Y:S01]  /*21210*/  PRMT R70, R74, 0x9910, RZ ;  /* 0x000099104a467816 */ /* 0x002fe200000000ff */
[----:B------:R-:W-:Y:S01]  /*21220*/  VIADD R71, R72, UR5 ;  /* 0x0000000548477c36 */ /* 0x000fe20008000000 */
[----:B------:R1:W-:Y:S03]  /*21230*/  @P5 STG.E.U8 desc[UR18][R68.64], R74 ;  /* 0x0000004a44005986 */ /* 0x0003e6000c101112 */
[----:B------:R-:W-:-:S02]  /*21240*/  IMAD.MOV.U32 R72, RZ, RZ, R70 ;  /* 0x000000ffff487224 */ /* 0x000fc400078e0046 */
[----:B------:R-:W-:-:S03]  /*21250*/  VIADD R70, R0, 0x79 ;  /* 0x0000007900467836 */ /* 0x000fc60000000000 */
[----:B------:R-:W-:Y:S02]  /*21260*/  SHF.R.S32.HI R72, RZ, 0x8, R72 ;  /* 0x00000008ff487819 */ /* 0x000fe40000011448 */
[----:B-1----:R-:W-:-:S04]  /*21270*/  IADD3 R68, P4, PT, R71, R3, RZ ;  /* 0x0000000347447210 */ /* 0x002fc80007f9e0ff */
[C---:B------:R-:W-:Y:S01]  /*21280*/  LEA.HI.X.SX32 R69, R71.reuse, R2, 0x1, P4 ;  /* 0x0000000247457211 */ /* 0x040fe200020f0eff */
[----:B------:R-:W-:Y:S01]  /*21290*/  VIADD R71, R71, UR5 ;  /* 0x0000000547477c36 */ /* 0x000fe20008000000 */
[----:B0-----:R-:W-:Y:S01]  /*212a0*/  ISETP.LT.AND P4, PT, R70, UR6, !P1 ;  /* 0x0000000646007c0c */ /* 0x001fe2000cf81270 */
[----:B------:R-:W0:Y:S02]  /*212b0*/  LDCU UR6, c[0x0][0x39c] ;  /* 0x00007380ff0677ac */ /* 0x000e240008000800 */
[----:B------:R1:W-:Y:S01]  /*212c0*/  @P0 STG.E.U8 desc[UR18][R68.64], R72 ;  /* 0x0000004844000986 */ /* 0x0003e2000c101112 */
[----:B------:R-:W-:Y:S02]  /*212d0*/  IADD3 R70, P0, PT, R71, R3, RZ ;  /* 0x0000000347467210 */ /* 0x000fe40007f1e0ff */
[----:B------:R-:W-:Y:S01]  /*212e0*/  F2FP.SATFINITE.E4M3.F32.PACK_AB_MERGE_C R73, R11, R10, RZ ;  /* 0x0000000a0b49723e */ /* 0x000fe200048070ff */
[C---:B-1----:R-:W-:Y:S02]  /*212f0*/  VIADD R68, R0.reuse, 0x7a ;  /* 0x0000007a00447836 */ /* 0x042fe40000000000 */
[C---:B------:R-:W-:Y:S01]  /*21300*/  VIADD R72, R71.reuse, UR5 ;  /* 0x0000000547487c36 */ /* 0x040fe20008000000 */
[----:B------:R-:W-:Y:S01]  /*21310*/  LEA.HI.X.SX32 R71, R71, R2, 0x1, P0 ;  /* 0x0000000247477211 */ /* 0x000fe200000f0eff */
[----:B------:R-:W-:Y:S01]  /*21320*/  VIADD R69, R0, 0x7b ;  /* 0x0000007b00457836 */ /* 0x000fe20000000000 */
[----:B---3--:R-:W-:Y:S01]  /*21330*/  ISETP.LT.AND P0, PT, R68, UR4, !P1 ;  /* 0x0000000444007c0c */ /* 0x008fe2000cf01270 */
[----:B------:R-:W1:Y:S01]  /*21340*/  LDCU UR4, c[0x0][0x39c] ;  /* 0x00007380ff0477ac */ /* 0x000e620008000800 */
[----:B------:R-:W-:-:S02]  /*21350*/  PRMT R74, R73, 0x9910, RZ ;  /* 0x00009910494a7816 */ /* 0x000fc400000000ff */
[CC--:B------:R-:W-:Y:S01]  /*21360*/  IADD3 R68, P5, PT, R72.reuse, R3.reuse, RZ ;  /* 0x0000000348447210 */ /* 0x0c0fe20007fbe0ff */
[----:B------:R3:W-:Y:S01]  /*21370*/  @P6 STG.E.U8 desc[UR18][R70.64], R73 ;  /* 0x0000004946006986 */ /* 0x0007e2000c101112 */
[----:B----4-:R-:W-:Y:S01]  /*21380*/  ISETP.LT.AND P6, PT, R69, UR7, !P1 ;  /* 0x0000000745007c0c */ /* 0x010fe2000cfc1270 */
[----:B------:R-:W4:Y:S01]  /*21390*/  LDCU UR7, c[0x0][0x39c] ;  /* 0x00007380ff0777ac */ /* 0x000f220008000800 */
[C---:B------:R-:W-:Y:S02]  /*213a0*/  LEA.HI.X.SX32 R69, R72.reuse, R2, 0x1, P5 ;  /* 0x0000000248457211 */ /* 0x040fe400028f0eff */
[----:B---3--:R-:W-:Y:S01]  /*213b0*/  SHF.R.S32.HI R73, RZ, 0x8, R74 ;  /* 0x00000008ff497819 */ /* 0x008fe2000001144a */
[----:B------:R-:W-:Y:S02]  /*213c0*/  VIADD R71, R72, UR5 ;  /* 0x0000000548477c36 */ /* 0x000fe40008000000 */
[----:B------:R-:W-:Y:S02]  /*213d0*/  VIADD R70, R0, 0x7c ;  /* 0x0000007c00467836 */ /* 0x000fe40000000000 */
[----:B------:R3:W-:Y:S03]  /*213e0*/  @P2 STG.E.U8 desc[UR18][R68.64], R73 ;  /* 0x0000004944002986 */ /* 0x0007e6000c101112 */
[----:B0-----:R-:W-:Y:S01]  /*213f0*/  ISETP.LT.AND P2, PT, R70, UR6, !P1 ;  /* 0x0000000646007c0c */ /* 0x001fe2000cf41270 */
[----:B------:R-:W-:Y:S01]  /*21400*/  VIADD R72, R0, 0x7d ;  /* 0x0000007d00487836 */ /* 0x000fe20000000000 */
[----:B------:R-:W-:Y:S01]  /*21410*/  F2FP.SATFINITE.E4M3.F32.PACK_AB_MERGE_C R70, R9, R8, RZ ;  /* 0x000000080946723e */ /* 0x000fe200048070ff */
[----:B------:R-:W0:Y:S01]  /*21420*/  LDCU UR6, c[0x0][0x39c] ;  /* 0x00007380ff0677ac */ /* 0x000e220008000800 */
[----:B---3--:R-:W-:-:S04]  /*21430*/  IADD3 R68, P5, PT, R71, R3, RZ ;  /* 0x0000000347447210 */ /* 0x008fc80007fbe0ff */
[C---:B------:R-:W-:Y:S01]  /*21440*/  LEA.HI.X.SX32 R69, R71.reuse, R2, 0x1, P5 ;  /* 0x0000000247457211 */ /* 0x040fe200028f0eff */
[----:B------:R-:W-:Y:S01]  /*21450*/  VIADD R71, R71, UR5 ;  /* 0x0000000547477c36 */ /* 0x000fe20008000000 */
[----:B------:R-:W-:-:S03]  /*21460*/  PRMT R74, R70, 0x9910, RZ ;  /* 0x00009910464a7816 */ /* 0x000fc600000000ff */
[----:B------:R3:W-:Y:S01]  /*21470*/  @P3 STG.E.U8 desc[UR18][R68.64], R70 ;  /* 0x0000004644003986 */ /* 0x0007e2000c101112 */
[----:B-1----:R-:W-:Y:S01]  /*21480*/  ISETP.LT.AND P3, PT, R72, UR4, !P1 ;  /* 0x0000000448007c0c */ /* 0x002fe2000cf61270 */
[C---:B------:R-:W-:Y:S01]  /*21490*/  VIADD R72, R71.reuse, UR5 ;  /* 0x0000000547487c36 */ /* 0x040fe20008000000 */
[----:B------:R-:W-:Y:S01]  /*214a0*/  SHF.R.S32.HI R74, RZ, 0x8, R74 ;  /* 0x00000008ff4a7819 */ /* 0x000fe2000001144a */
[----:B------:R-:W1:Y:S01]  /*214b0*/  LDCU UR4, c[0x0][0x39c] ;  /* 0x00007380ff0477ac */ /* 0x000e620008000800 */
[----:B---3--:R-:W-:-:S04]  /*214c0*/  IADD3 R70, P5, PT, R71, R3, RZ ;  /* 0x0000000347467210 */ /* 0x008fc80007fbe0ff */
[----:B------:R-:W-:-:S05]  /*214d0*/  LEA.HI.X.SX32 R71, R71, R2, 0x1, P5 ;  /* 0x0000000247477211 */ /* 0x000fca00028f0eff */
[----:B------:R3:W-:Y:S02]  /*214e0*/  @P4 STG.E.U8 desc[UR18][R70.64], R74 ;  /* 0x0000004a46004986 */ /* 0x0007e4000c101112 */
[----:B---3--:R-:W-:Y:S02]  /*214f0*/  F2FP.SATFINITE.E4M3.F32.PACK_AB_MERGE_C R74, R5, R4, RZ ;  /* 0x00000004054a723e */ /* 0x008fe400048070ff */
[----:B------:R-:W3:Y:S04]  /*21500*/  LDL.LU R4, [R1+0x5f8] ;  /* 0x0005f80001047983 */ /* 0x000ee80000300800 */
[----:B------:R-:W3:Y:S04]  /*21510*/  LDL.LU R5, [R1+0x5fc] ;  /* 0x0005fc0001057983 */ /* 0x000ee80000300800 */
[----:B------:R-:W5:Y:S04]  /*21520*/  LDL.LU R40, [R1+0x400] ;  /* 0x0004000001287983 */ /* 0x000f680000300800 */
[----:B------:R-:W5:Y:S04]  /*21530*/  LDL.LU R41, [R1+0x404] ;  /* 0x0004040001297983 */ /* 0x000f680000300800 */
[----:B------:R-:W2:Y:S04]  /*21540*/  LDL.LU R38, [R1+0x408] ;  /* 0x0004080001267983 */ /* 0x000ea80000300800 */
        /* <DEDUP_REMOVED lines=12> */
[----:B------:R-:W2:Y:S01]  /*21610*/  LDL.LU R27, [R1+0x43c] ;  /* 0x00043c00011b7983 */ /* 0x000ea20000300800 */
[----:B------:R-:W-:Y:S01]  /*21620*/  VIADD R69, R0, 0x7e ;  /* 0x0000007e00457836 */ /* 0x000fe20000000000 */
[----:B------:R-:W-:-:S02]  /*21630*/  IADD3 R68, P5, PT, R72, R3, RZ ;  /* 0x0000000348447210 */ /* 0x000fc40007fbe0ff */
[----:B------:R-:W-:Y:S01]  /*21640*/  F2FP.SATFINITE.E4M3.F32.PACK_AB_MERGE_C R70, R7, R6, RZ ;  /* 0x000000060746723e */ /* 0x000fe200048070ff */
[----:B------:R-:W-:Y:S01]  /*21650*/  VIADD R71, R72, UR5 ;  /* 0x0000000548477c36 */ /* 0x000fe20008000000 */
[----:B----4-:R-:W-:Y:S01]  /*21660*/  ISETP.LT.AND P4, PT, R69, UR7, !P1 ;  /* 0x0000000745007c0c */ /* 0x010fe2000cf81270 */
[----:B------:R-:W-:Y:S01]  /*21670*/  VIADD R73, R0, 0x7f ;  /* 0x0000007f00497836 */ /* 0x000fe20000000000 */
[-C--:B------:R-:W-:Y:S01]  /*21680*/  LEA.HI.X.SX32 R69, R72, R2.reuse, 0x1, P5 ;  /* 0x0000000248457211 */ /* 0x080fe200028f0eff */
[----:B------:R-:W4:Y:S01]  /*21690*/  LDCU UR7, c[0x0][0x39c] ;  /* 0x00007380ff0777ac */ /* 0x000f220008000800 */
[----:B------:R-:W-:Y:S01]  /*216a0*/  PRMT R72, R70, 0x9910, RZ ;  /* 0x0000991046487816 */ /* 0x000fe200000000ff */
[----:B------:R-:W2:Y:S04]  /*216b0*/  LDL.LU R24, [R1+0x448] ;  /* 0x0004480001187983 */ /* 0x000ea80000300800 */
[----:B------:R1:W-:Y:S01]  /*216c0*/  @P0 STG.E.U8 desc[UR18][R68.64], R70 ;  /* 0x0000004644000986 */ /* 0x0003e2000c101112 */
[----:B0-----:R-:W-:Y:S01]  /*216d0*/  ISETP.LT.AND P5, PT, R73, UR6, !P1 ;  /* 0x0000000649007c0c */ /* 0x001fe2000cfa1270 */
[----:B------:R-:W0:Y:S01]  /*216e0*/  LDCU UR6, c[0x0][0x39c] ;  /* 0x00007380ff0677ac */ /* 0x000e220008000800 */
[----:B------:R-:W-:Y:S01]  /*216f0*/  VIADD R73, R0, 0x80 ;  /* 0x0000008000497836 */ /* 0x000fe20000000000 */
[----:B------:R-:W2:Y:S04]  /*21700*/  LDL.LU R25, [R1+0x44c] ;  /* 0x00044c0001197983 */ /* 0x000ea80000300800 */
[----:B------:R-:W2:Y:S01]  /*21710*/  LDL.LU R22, [R1+0x458] ;  /* 0x0004580001167983 */ /* 0x000ea20000300800 */
[----:B-1----:R-:W-:Y:S01]  /*21720*/  IMAD.MOV.U32 R69, RZ, RZ, R72 ;  /* 0x000000ffff457224 */ /* 0x002fe200078e0048 */
[C---:B------:R-:W-:Y:S01]  /*21730*/  IADD3 R70, P0, PT, R71.reuse, R3, RZ ;  /* 0x0000000347467210 */ /* 0x040fe20007f1e0ff */
[C---:B------:R-:W-:Y:S01]  /*21740*/  VIADD R72, R71.reuse, UR5 ;  /* 0x0000000547487c36 */ /* 0x040fe20008000000 */
[----:B------:R-:W2:Y:S02]  /*21750*/  LDL.LU R23, [R1+0x45c] ;  /* 0x00045c0001177983 */ /* 0x000ea40000300800 */
[----:B------:R-:W-:-:S02]  /*21760*/  LEA.HI.X.SX32 R71, R71, R2, 0x1, P0 ;  /* 0x0000000247477211 */ /* 0x000fc400000f0eff */
[----:B------:R-:W-:Y:S01]  /*21770*/  SHF.R.S32.HI R69, RZ, 0x8, R69 ;  /* 0x00000008ff457819 */ /* 0x000fe20000011445 */
[----:B------:R-:W2:Y:S01]  /*21780*/  LDL.LU R20, [R1+0x468] ;  /* 0x0004680001147983 */ /* 0x000ea20000300800 */
[----:B------:R-:W-:-:S03]  /*21790*/  IADD3 R68, P0, PT, R72, R3, RZ ;  /* 0x0000000348447210 */ /* 0x000fc60007f1e0ff */
[----:B------:R1:W-:Y:S04]  /*217a0*/  @P6 STG.E.U8 desc[UR18][R70.64], R69 ;  /* 0x0000004546006986 */ /* 0x0003e8000c101112 */
[----:B------:R-:W2:Y:S04]  /*217b0*/  LDL.LU R21, [R1+0x46c] ;  /* 0x00046c0001157983 */ /* 0x000ea80000300800 */
[----:B------:R-:W2:Y:S01]  /*217c0*/  LDL.LU R18, [R1+0x478] ;  /* 0x0004780001127983 */ /* 0x000ea20000300800 */
[CC--:B-1----:R-:W-:Y:S01]  /*217d0*/  LEA.HI.X.SX32 R69, R72.reuse, R2.reuse, 0x1, P0 ;  /* 0x0000000248457211 */ /* 0x0c2fe200000f0eff */
[----:B------:R-:W-:Y:S01]  /*217e0*/  VIADD R71, R72, UR5 ;  /* 0x0000000548477c36 */ /* 0x000fe20008000000 */
[----:B------:R-:W-:Y:S01]  /*217f0*/  ISETP.LT.AND P0, PT, R73, UR4, !P1 ;  /* 0x0000000449007c0c */ /* 0x000fe2000cf01270 */
[----:B------:R-:W1:Y:S01]  /*21800*/  LDCU UR4, c[0x0][0x39c] ;  /* 0x00007380ff0477ac */ /* 0x000e620008000800 */
[----:B------:R-:W-:Y:S01]  /*21810*/  PRMT R73, R74, 0x9910, RZ ;  /* 0x000099104a497816 */ /* 0x000fe200000000ff */
[----:B------:R0:W-:Y:S01]  /*21820*/  @P2 STG.E.U8 desc[UR18][R68.64], R74 ;  /* 0x0000004a44002986 */ /* 0x0001e2000c101112 */
[C---:B------:R-:W-:Y:S01]  /*21830*/  IADD3 R70, P2, PT, R71.reuse, R3, RZ ;  /* 0x0000000347467210 */ /* 0x040fe20007f5e0ff */
[C---:B------:R-:W-:Y:S01]  /*21840*/  VIADD R72, R71.reuse, UR5 ;  /* 0x0000000547487c36 */ /* 0x040fe20008000000 */
[----:B------:R-:W-:Y:S01]  /*21850*/  SHF.R.S32.HI R73, RZ, 0x8, R73 ;  /* 0x00000008ff497819 */ /* 0x000fe20000011449 */
[----:B------:R-:W2:Y:S01]  /*21860*/  LDL.LU R19, [R1+0x47c] ;  /* 0x00047c0001137983 */ /* 0x000ea20000300800 */
[----:B------:R-:W-:-:S03]  /*21870*/  LEA.HI.X.SX32 R71, R71, R2, 0x1, P2 ;  /* 0x0000000247477211 */ /* 0x000fc600010f0eff */
[----:B------:R-:W2:Y:S01]  /*21880*/  LDL.LU R16, [R1+0x488] ;  /* 0x0004880001107983 */ /* 0x000ea20000300800 */
[C---:B0-----:R-:W-:Y:S02]  /*21890*/  VIADD R68, R0.reuse, 0x81 ;  /* 0x0000008100447836 */ /* 0x041fe40000000000 */
[----:B------:R-:W-:Y:S01]  /*218a0*/  VIADD R69, R0, 0x82 ;  /* 0x0000008200457836 */ /* 0x000fe20000000000 */
[----:B------:R0:W-:Y:S02]  /*218b0*/  @P3 STG.E.U8 desc[UR18][R70.64], R73 ;  /* 0x0000004946003986 */ /* 0x0001e4000c101112 */
[----:B------:R-:W-:Y:S01]  /*218c0*/  ISETP.LT.AND P2, PT, R68, UR6, !P1 ;  /* 0x0000000644007c0c */ /* 0x000fe2000cf41270 */
[----:B------:R-:W3:Y:S01]  /*218d0*/  LDCU UR6, c[0x0][0x39c] ;  /* 0x00007380ff0677ac */ /* 0x000ee20008000800 */
[C---:B------:R-:W-:Y:S01]  /*218e0*/  IADD3 R68, P6, PT, R72.reuse, R3, RZ ;  /* 0x0000000348447210 */ /* 0x040fe20007fde0ff */
[----:B------:R-:W2:Y:S01]  /*218f0*/  LDL.LU R17, [R1+0x48c] ;  /* 0x00048c0001117983 */ /* 0x000ea20000300800 */
[----:B----4-:R-:W-:Y:S01]  /*21900*/  ISETP.LT.AND P3, PT, R69, UR7, !P1 ;  /* 0x0000000745007c0c */ /* 0x010fe2000cf61270 */
[----:B------:R-:W4:Y:S01]  /*21910*/  LDCU UR7, c[0x0][0x39c] ;  /* 0x00007380ff0777ac */ /* 0x000f220008000800 */
[----:B------:R-:W-:Y:S01]  /*21920*/  LEA.HI.X.SX32 R69, R72, R2, 0x1, P6 ;  /* 0x0000000248457211 */ /* 0x000fe200030f0eff */
[----:B------:R-:W2:Y:S01]  /*21930*/  LDL.LU R14, [R1+0x498] ;  /* 0x00049800010e7983 */ /* 0x000ea20000300800 */
[----:B0-----:R-:W-:-:S03]  /*21940*/  VIADD R70, R0, 0x83 ;  /* 0x0000008300467836 */ /* 0x001fc60000000000 */
[----:B------:R-:W2:Y:S01]  /*21950*/  LDL.LU R15, [R1+0x49c] ;  /* 0x00049c00010f7983 */ /* 0x000ea20000300800 */
[----:B------:R-:W-:Y:S01]  /*21960*/  VIADD R71, R72, UR5 ;  /* 0x0000000548477c36 */ /* 0x000fe20008000000 */
[----:B-1----:R-:W-:-:S03]  /*21970*/  ISETP.LT.AND P6, PT, R70, UR4, !P1 ;  /* 0x0000000446007c0c */ /* 0x002fc6000cfc1270 */
[----:B------:R-:W-:Y:S01]  /*21980*/  VIADD R72, R71, UR5 ;  /* 0x0000000547487c36 */ /* 0x000fe20008000000 */
[----:B------:R-:W0:Y:S01]  /*21990*/  LDCU UR4, c[0x0][0x39c] ;  /* 0x00007380ff0477ac */ /* 0x000e220008000800 */
[----:B------:R-:W2:Y:S04]  /*219a0*/  LDL.LU R12, [R1+0x4a0] ;  /* 0x0004a000010c7983 */ /* 0x000ea80000300800 */
[----:B------:R-:W2:Y:S04]  /*219b0*/  LDL.LU R13, [R1+0x4a4] ;  /* 0x0004a400010d7983 */ /* 0x000ea80000300800 */
[----:B------:R-:W2:Y:S04]  /*219c0*/  LDL.LU R10, [R1+0x4a8] ;  /* 0x0004a800010a7983 */ /* 0x000ea80000300800 */
[----:B------:R-:W2:Y:S04]  /*219d0*/  LDL.LU R11, [R1+0x4ac] ;  /* 0x0004ac00010b7983 */ /* 0x000ea80000300800 */
[----:B------:R-:W2:Y:S04]  /*219e0*/  LDL.LU R8, [R1+0x4b0] ;  /* 0x0004b00001087983 */ /* 0x000ea80000300800 */
[----:B------:R-:W2:Y:S01]  /*219f0*/  LDL.LU R9, [R1+0x4b4] ;  /* 0x0004b40001097983 */ /* 0x000ea20000300800 */
[----:B---3--:R-:W-:-:S03]  /*21a00*/  F2FP.SATFINITE.E4M3.F32.PACK_AB_MERGE_C R73, R5, R4, RZ ;  /* 0x000000040549723e */ /* 0x008fc600048070ff */
[----:B------:R-:W3:Y:S04]  /*21a10*/  LDL.LU R4, [R1+0x4b8] ;  /* 0x0004b80001047983 */ /* 0x000ee80000300800 */
[----:B------:R1:W-:Y:S01]  /*21a20*/  @P4 STG.E.U8 desc[UR18][R68.64], R73 ;  /* 0x0000004944004986 */ /* 0x0003e2000c101112 */
[-C--:B------:R-:W-:Y:S02]  /*21a30*/  IADD3 R70, P4, PT, R71, R3.reuse, RZ ;  /* 0x0000000347467210 */ /* 0x080fe40007f9e0ff */
[----:B------:R-:W-:Y:S01]  /*21a40*/  PRMT R75, R73, 0x9910, RZ ;  /* 0x00009910494b7816 */ /* 0x000fe200000000ff */
[----:B------:R-:W3:Y:S01]  /*21a50*/  LDL.LU R5, [R1+0x4bc] ;  /* 0x0004bc0001057983 */ /* 0x000ee20000300800 */
[----:B------:R-:W-:Y:S02]  /*21a60*/  LEA.HI.X.SX32 R71, R71, R2, 0x1, P4 ;  /* 0x0000000247477211 */ /* 0x000fe400020f0eff */
[----:B------:R-:W-:Y:S01]  /*21a70*/  SHF.R.S32.HI R75, RZ, 0x8, R75 ;  /* 0x00000008ff4b7819 */ /* 0x000fe2000001144b */
[----:B------:R-:W3:Y:S01]  /*21a80*/  LDL.LU R6, [R1+0x4c0] ;  /* 0x0004c00001067983 */ /* 0x000ee20000300800 */
[----:B-1----:R-:W-:-:S02]  /*21a90*/  IADD3 R68, P4, PT, R72, R3, RZ ;  /* 0x0000000348447210 */ /* 0x002fc40007f9e0ff */
[----:B-----5:R-:W-:Y:S01]  /*21aa0*/  F2FP.SATFINITE.E4M3.F32.PACK_AB_MERGE_C R74, R41, R40, RZ ;  /* 0x00000028294a723e */ /* 0x020fe200048070ff */
[----:B------:R1:W-:Y:S01]  /*21ab0*/  @P5 STG.E.U8 desc[UR18][R70.64], R75 ;  /* 0x0000004b46005986 */ /* 0x0003e2000c101112 */
[----:B------:R-:W-:Y:S01]  /*21ac0*/  LEA.HI.X.SX32 R69, R72, R2, 0x1, P4 ;  /* 0x0000000248457211 */ /* 0x000fe200020f0eff */
[----:B------:R-:W-:Y:S02]  /*21ad0*/  VIADD R73, R0, 0x84 ;  /* 0x0000008400497836 */ /* 0x000fe40000000000 */
[----:B------:R-:W5:Y:S04]  /*21ae0*/  LDL.LU R7, [R1+0x4c4] ;  /* 0x0004c40001077983 */ /* 0x000f680000300800 */
[----:B------:R0:W-:Y:S01]  /*21af0*/  @P0 STG.E.U8 desc[UR18][R68.64], R74 ;  /* 0x0000004a44000986 */ /* 0x0001e2000c101112 */
[----:B-1----:R-:W-:Y:S01]  /*21b00*/  VIADD R70, R72, UR5 ;  /* 0x0000000548467c36 */ /* 0x002fe20008000000 */
[----:B------:R-:W-:Y:S01]  /*21b10*/  PRMT R72, R74, 0x9910, RZ ;  /* 0x000099104a487816 */ /* 0x000fe200000000ff */
[----:B------:R-:W-:-:S02]  /*21b20*/  VIADD R71, R0, 0x86 ;  /* 0x0000008600477836 */ /* 0x000fc40000000000 */
[----:B0-----:R-:W-:Y:S01]  /*21b30*/  VIADD R69, R0, 0x85 ;  /* 0x0000008500457836 */ /* 0x001fe20000000000 */
[CC--:B------:R-:W-:Y:S02]  /*21b40*/  IADD3 R68, P0, PT, R70.reuse, R3.reuse, RZ ;  /* 0x0000000346447210 */ /* 0x0c0fe40007f1e0ff */
[----:B------:R-:W-:Y:S02]  /*21b50*/  SHF.R.S32.HI R72, RZ, 0x8, R72 ;  /* 0x00000008ff487819 */ /* 0x000fe40000011448 */
[----:B------:R-:W-:Y:S01]  /*21b60*/  ISETP.LT.AND P5, PT, R69, UR6, !P1 ;  /* 0x0000000645007c0c */ /* 0x000fe2000cfa1270 */
[----:B------:R-:W0:Y:S01]  /*21b70*/  LDCU UR6, c[0x0][0x39c] ;  /* 0x00007380ff0677ac */ /* 0x000e220008000800 */
[C---:B------:R-:W-:Y:S02]  /*21b80*/  LEA.HI.X.SX32 R69, R70.reuse, R2, 0x1, P0 ;  /* 0x0000000246457211 */ /* 0x040fe400000f0eff */
[----:B----4-:R-:W-:Y:S01]  /*21b90*/  ISETP.LT.AND P0, PT, R71, UR7, !P1 ;  /* 0x0000000747007c0c */ /* 0x010fe2000cf01270 */
[----:B------:R-:W-:Y:S01]  /*21ba0*/  VIADD R71, R70, UR5 ;  /* 0x0000000546477c36 */ /* 0x000fe20008000000 */
[----:B------:R-:W-:Y:S01]  /*21bb0*/  ISETP.LT.AND P4, PT, R73, UR4, !P1 ;  /* 0x0000000449007c0c */ /* 0x000fe2000cf81270 */
[----:B------:R1:W-:Y:S01]  /*21bc0*/  @P2 STG.E.U8 desc[UR18][R68.64], R72 ;  /* 0x0000004844002986 */ /* 0x0003e2000c101112 */
[----:B------:R-:W4:Y:S02]  /*21bd0*/  LDCU UR4, c[0x0][0x39c] ;  /* 0x00007380ff0477ac */ /* 0x000f240008000800 */
[----:B------:R-:W-:-:S02]  /*21be0*/  IADD3 R70, P2, PT, R71, R3, RZ ;  /* 0x0000000347467210 */ /* 0x000fc40007f5e0ff */
[----:B--2---:R-:W-:Y:S01]  /*21bf0*/  F2FP.SATFINITE.E4M3.F32.PACK_AB_MERGE_C R74, R39, R38, RZ ;  /* 0x00000026274a723e */ /* 0x004fe200048070ff */
[----:B------:R-:W2:Y:S01]  /*21c00*/  LDCU UR7, c[0x0][0x39c] ;  /* 0x00007380ff0777ac */ /* 0x000ea20008000800 */
[C---:B-1----:R-:W-:Y:S01]  /*21c10*/  VIADD R72, R71.reuse, UR5 ;  /* 0x0000000547487c36 */ /* 0x042fe20008000000 */
[-C--:B------:R-:W-:Y:S02]  /*21c20*/  LEA.HI.X.SX32 R71, R71, R2.reuse, 0x1, P2 ;  /* 0x0000000247477211 */ /* 0x080fe400010f0eff */
[----:B------:R-:W-:Y:S02]  /*21c30*/  PRMT R75, R74, 0x9910, RZ ;  /* 0x000099104a4b7816 */ /* 0x000fe400000000ff */
[C---:B------:R-:W-:Y:S01]  /*21c40*/  IADD3 R68, P2, PT, R72.reuse, R3, RZ ;  /* 0x0000000348447210 */ /* 0x040fe20007f5e0ff */
[----:B------:R1:W-:Y:S03]  /*21c50*/  @P3 STG.E.U8 desc[UR18][R70.64], R74 ;  /* 0x0000004a46003986 */ /* 0x0003e6000c101112 */
[----:B------:R-:W-:Y:S01]  /*21c60*/  LEA.HI.X.SX32 R69, R72, R2, 0x1, P2 ;  /* 0x0000000248457211 */ /* 0x000fe200010f0eff */
[----:B------:R-:W-:Y:S01]  /*21c70*/  VIADD R73, R0, 0x87 ;  /* 0x0000008700497836 */ /* 0x000fe20000000000 */
[----:B-1----:R-:W-:Y:S01]  /*21c80*/  SHF.R.S32.HI R74, RZ, 0x8, R75 ;  /* 0x00000008ff4a7819 */ /* 0x002fe2000001144b */
[----:B------:R-:W-:-:S02]  /*21c90*/  VIADD R71, R72, UR5 ;  /* 0x0000000548477c36 */ /* 0x000fc40008000000 */
[----:B------:R-:W-:Y:S02]  /*21ca0*/  VIADD R70, R0, 0x88 ;  /* 0x0000008800467836 */ /* 0x000fe40000000000 */
[----:B------:R1:W-:Y:S01]  /*21cb0*/  @P6 STG.E.U8 desc[UR18][R68.64], R74 ;  /* 0x0000004a44006986 */ /* 0x0003e2000c101112 */
[----:B----4-:R-:W-:Y:S01]  /*21cc0*/  ISETP.LT.AND P2, PT, R73, UR4, !P1 ;  /* 0x0000000449007c0c */ /* 0x010fe2000cf41270 */
[----:B------:R-:W4:Y:S01]  /*21cd0*/  LDCU UR4, c[0x0][0x39c] ;  /* 0x00007380ff0477ac */ /* 0x000f220008000800 */
[----:B0-----:R-:W-:Y:S01]  /*21ce0*/  ISETP.LT.AND P3, PT, R70, UR6, !P1 ;  /* 0x0000000646007c0c */ /* 0x001fe2000cf61270 */
[----:B------:R-:W-:Y:S01]  /*21cf0*/  VIADD R70, R0, 0x89 ;  /* 0x0000008900467836 */ /* 0x000fe20000000000 */
[----:B------:R-:W-:Y:S01]  /*21d00*/  F2FP.SATFINITE.E4M3.F32.PACK_AB_MERGE_C R72, R37, R36, RZ ;  /* 0x000000242548723e */ /* 0x000fe200048070ff */
[----:B------:R-:W0:Y:S01]  /*21d10*/  LDCU UR6, c[0x0][0x39c] ;  /* 0x00007380ff0677ac */ /* 0x000e220008000800 */
[----:B-1----:R-:W-:-:S04]  /*21d20*/  IADD3 R68, P6, PT, R71, R3, RZ ;  /* 0x0000000347447210 */ /* 0x002fc80007fde0ff */
[C---:B------:R-:W-:Y:S01]  /*21d30*/  LEA.HI.X.SX32 R69, R71.reuse, R2, 0x1, P6 ;  /* 0x0000000247457211 */ /* 0x040fe200030f0eff */
[----:B------:R-:W-:Y:S01]  /*21d40*/  VIADD R71, R71, UR5 ;  /* 0x0000000547477c36 */ /* 0x000fe20008000000 */
[----:B--2---:R-:W-:Y:S02]  /*21d50*/  ISETP.LT.AND P6, PT, R70, UR7, !P1 ;  /* 0x0000000746007c0c */ /* 0x004fe4000cfc1270 */
[----:B------:R-:W-:Y:S01]  /*21d60*/  F2FP.SATFINITE.E4M3.F32.PACK_AB_MERGE_C R74, R35, R34, RZ ;  /* 0x00000022234a723e */ /* 0x000fe200048070ff */
[----:B------:R1:W-:Y:S01]  /*21d70*/  @P4 STG.E.U8 desc[UR18][R68.64], R72 ;  /* 0x0000004844004986 */ /* 0x0003e2000c101112 */
[----:B------:R-:W-:Y:S01]  /*21d80*/  PRMT R75, R72, 0x9910, RZ ;  /* 0x00009910484b7816 */ /* 0x000fe200000000ff */
[----:B------:R-:W-:Y:S01]  /*21d90*/  VIADD R73, R0, 0x8a ;  /* 0x0000008a00497836 */ /* 0x000fe20000000000 */
[C---:B------:R-:W-:Y:S01]  /*21da0*/  IADD3 R70, P4, PT, R71.reuse, R3, RZ ;  /* 0x0000000347467210 */ /* 0x040fe20007f9e0ff */
[----:B------:R-:W2:Y:S01]  /*21db0*/  LDCU UR7, c[0x0][0x39c] ;  /* 0x00007380ff0777ac */ /* 0x000ea20008000800 */
[----:B------:R-:W-:Y:S01]  /*21dc0*/  SHF.R.S32.HI R75, RZ, 0x8, R75 ;  /* 0x00000008ff4b7819 */ /* 0x000fe2000001144b */
[C---:B-1----:R-:W-:Y:S01]  /*21dd0*/  VIADD R72, R71.reuse, UR5 ;  /* 0x0000000547487c36 */ /* 0x042fe20008000000 */
[----:B------:R-:W-:-:S04]  /*21de0*/  LEA.HI.X.SX32 R71, R71, R2, 0x1, P4 ;  /* 0x0000000247477211 */ /* 0x000fc800020f0eff */
[C---:B------:R-:W-:Y:S01]  /*21df0*/  IADD3 R68, P4, PT, R72.reuse, R3, RZ ;  /* 0x0000000348447210 */ /* 0x040fe20007f9e0ff */
[----:B------:R1:W-:Y:S03]  /*21e00*/  @P5 STG.E.U8 desc[UR18][R70.64], R75 ;  /* 0x0000004b46005986 */ /* 0x0003e6000c101112 */
[----:B------:R-:W-:Y:S02]  /*21e10*/  LEA.HI.X.SX32 R69, R72, R2, 0x1, P4 ;  /* 0x0000000248457211 */ /* 0x000fe400020f0eff */
[----:B----4-:R-:W-:Y:S01]  /*21e20*/  ISETP.LT.AND P4, PT, R73, UR4, !P1 ;  /* 0x0000000449007c0c */ /* 0x010fe2000cf81270 */
[----:B------:R-:W4:Y:S01]  /*21e30*/  LDCU UR4, c[0x0][0x39c] ;  /* 0x00007380ff0477ac */ /* 0x000f220008000800 */
        /* <DEDUP_REMOVED lines=18> */
[----:B----4-:R-:W-:Y:S01]  /*21f60*/  ISETP.LT.AND P2, PT, R68, UR4, !P1 ;  /* 0x0000000444007c0c */ /* 0x010fe2000cf41270 */
[----:B------:R-:W1:Y:S01]  /*21f70*/  LDCU UR4, c[0x0][0x39c] ;  /* 0x00007380ff0477ac */ /* 0x000e620008000800 */
[----:B------:R-:W-:-:S02]  /*21f80*/  PRMT R74, R73, 0x9910, RZ ;  /* 0x00009910494a7816 */ /* 0x000fc400000000ff */
[CC--:B------:R-:W-:Y:S01]  /*21f90*/  IADD3 R68, P5, PT, R72.reuse, R3.reuse, RZ ;  /* 0x0000000348447210 */ /* 0x0c0fe20007fbe0ff */
[----:B------:R4:W-:Y:S01]  /*21fa0*/  @P3 STG.E.U8 desc[UR18][R70.64], R73 ;  /* 0x0000004946003986 */ /* 0x0009e2000c101112 */
[----:B--2---:R-:W-:Y:S01]  /*21fb0*/  ISETP.LT.AND P3, PT, R69, UR7, !P1 ;  /* 0x0000000745007c0c */ /* 0x004fe2000cf61270 */
[----:B------:R-:W2:Y:S01]  /*21fc0*/  LDCU UR7, c[0x0][0x39c] ;  /* 0x00007380ff0777ac */ /* 0x000ea20008000800 */
[C---:B------:R-:W-:Y:S02]  /*21fd0*/  LEA.HI.X.SX32 R69, R72.reuse, R2, 0x1, P5 ;  /* 0x0000000248457211 */ /* 0x040fe400028f0eff */
[----:B----4-:R-:W-:Y:S01]  /*21fe0*/  SHF.R.S32.HI R73, RZ, 0x8, R74 ;  /* 0x00000008ff497819 */ /* 0x010fe2000001144a */
[----:B------:R-:W-:Y:S02]  /*21ff0*/  VIADD R71, R72, UR5 ;  /* 0x0000000548477c36 */ /* 0x000fe40008000000 */
[----:B------:R-:W-:Y:S02]  /*22000*/  VIADD R70, R0, 0x8e ;  /* 0x0000008e00467836 */ /* 0x000fe40000000000 */
[----:B------:R4:W-:Y:S03]  /*22010*/  @P6 STG.E.U8 desc[UR18][R68.64], R73 ;  /* 0x0000004944006986 */ /* 0x0009e6000c101112 */
[----:B0-----:R-:W-:Y:S01]  /*22020*/  ISETP.LT.AND P5, PT, R70, UR6, !P1 ;  /* 0x0000000646007c0c */ /* 0x001fe2000cfa1270 */
[----:B------:R-:W-:Y:S01]  /*22030*/  VIADD R72, R0, 0x8f ;  /* 0x0000008f00487836 */ /* 0x000fe20000000000 */
[----:B------:R-:W-:Y:S01]  /*22040*/  F2FP.SATFINITE.E4M3.F32.PACK_AB_MERGE_C R70, R31, R30, RZ ;  /* 0x0000001e1f46723e */ /* 0x000fe200048070ff */
[----:B------:R-:W0:Y:S01]  /*22050*/  LDCU UR6, c[0x0][0x39c] ;  /* 0x00007380ff0677ac */ /* 0x000e220008000800 */
[----:B----4-:R-:W-:-:S04]  /*22060*/  IADD3 R68, P6, PT, R71, R3, RZ ;  /* 0x0000000347447210 */ /* 0x010fc80007fde0ff */
        /* <DEDUP_REMOVED lines=8> */
[----:B----4-:R-:W-:-:S04]  /*220f0*/  IADD3 R70, P6, PT, R71, R3, RZ ;  /* 0x0000000347467210 */ /* 0x010fc80007fde0ff */
[----:B------:R-:W-:-:S05]  /*22100*/  LEA.HI.X.SX32 R71, R71, R2, 0x1, P6 ;  /* 0x0000000247477211 */ /* 0x000fca00030f0eff */
[----:B------:R4:W-:Y:S02]  /*22110*/  @P0 STG.E.U8 desc[UR18][R70.64], R74 ;  /* 0x0000004a46000986 */ /* 0x0009e4000c101112 */
[----:B----4-:R-:W-:Y:S02]  /*22120*/  F2FP.SATFINITE.E4M3.F32.PACK_AB_MERGE_C R74, R27, R26, RZ ;  /* 0x0000001a1b4a723e */ /* 0x010fe400048070ff */
[----:B------:R-:W4:Y:S04]  /*22130*/  LDL.LU R26, [R1+0x440] ;  /* 0x00044000011a7983 */ /* 0x000f280000300800 */
[----:B------:R-:W4:Y:S01]  /*22140*/  LDL.LU R27, [R1+0x444] ;  /* 0x00044400011b7983 */ /* 0x000f220000300800 */
[----:B------:R-:W-:Y:S01]  /*22150*/  VIADD R69, R0, 0x90 ;  /* 0x0000009000457836 */ /* 0x000fe20000000000 */
[----:B------:R-:W-:-:S02]  /*22160*/  IADD3 R68, P6, PT, R72, R3, RZ ;  /* 0x0000000348447210 */ /* 0x000fc40007fde0ff */
[----:B------:R-:W-:Y:S01]  /*22170*/  F2FP.SATFINITE.E4M3.F32.PACK_AB_MERGE_C R70, R29, R28, RZ ;  /* 0x0000001c1d46723e */ /* 0x000fe200048070ff */
[----:B------:R-:W-:Y:S01]  /*22180*/  VIADD R71, R72, UR5 ;  /* 0x0000000548477c36 */ /* 0x000fe20008000000 */
[----:B--2---:R-:W-:Y:S01]  /*22190*/  ISETP.LT.AND P0, PT, R69, UR7, !P1 ;  /* 0x0000000745007c0c */ /* 0x004fe2000cf01270 */
[----:B------:R-:W-:Y:S01]  /*221a0*/  VIADD R73, R0, 0x91 ;  /* 0x0000009100497836 */ /* 0x000fe20000000000 */
[----:B------:R-:W-:Y:S01]  /*221b0*/  LEA.HI.X.SX32 R69, R72, R2, 0x1, P6 ;  /* 0x0000000248457211 */ /* 0x000fe200030f0eff */
[----:B------:R-:W2:Y:S01]  /*221c0*/  LDCU UR7, c[0x0][0x39c] ;  /* 0x00007380ff0777ac */ /* 0x000ea20008000800 */
[----:B------:R-:W-:-:S03]  /*221d0*/  PRMT R72, R70, 0x9910, RZ ;  /* 0x0000991046487816 */ /* 0x000fc600000000ff */
[----:B------:R1:W-:Y:S01]  /*221e0*/  @P2 STG.E.U8 desc[UR18][R68.64], R70 ;  /* 0x0000004644002986 */ /* 0x0003e2000c101112 */
[----:B0-----:R-:W-:Y:S01]  /*221f0*/  ISETP.LT.AND P6, PT, R73, UR6, !P1 ;  /* 0x0000000649007c0c */ /* 0x001fe2000cfc1270 */
[----:B------:R-:W0:Y:S01]  /*22200*/  LDCU UR6, c[0x0][0x39c] ;  /* 0x00007380ff0677ac */ /* 0x000e220008000800 */
[----:B-1----:R-:W-:Y:S01]  /*22210*/  IMAD.MOV.U32 R69, RZ, RZ, R72 ;  /* 0x000000ffff457224 */ /* 0x002fe200078e0048 */
[C---:B------:R-:W-:Y:S01]  /*22220*/  IADD3 R70, P2, PT, R71.reuse, R3, RZ ;  /* 0x0000000347467210 */ /* 0x040fe20007f5e0ff */
[----:B------:R-:W-:-:S03]  /*22230*/  VIADD R72, R71, UR5 ;  /* 0x0000000547487c36 */ /* 0x000fc60008000000 */
[-C--:B------:R-:W-:Y:S02]  /*22240*/  LEA.HI.X.SX32 R71, R71, R2.reuse, 0x1, P2 ;  /* 0x0000000247477211 */ /* 0x080fe400010f0eff */
[----:B------:R-:W-:Y:S02]  /*22250*/  SHF.R.S32.HI R69, RZ, 0x8, R69 ;  /* 0x00000008ff457819 */ /* 0x000fe40000011445 */
[----:B------:R-:W-:Y:S01]  /*22260*/  IADD3 R68, P2, PT, R72, R3, RZ ;  /* 0x0000000348447210 */ /* 0x000fe20007f5e0ff */
[----:B------:R-:W-:Y:S02]  /*22270*/  VIADD R73, R0, 0x92 ;  /* 0x0000009200497836 */ /* 0x000fe40000000000 */
[----:B------:R1:W-:Y:S02]  /*22280*/  @P3 STG.E.U8 desc[UR18][R70.64], R69 ;  /* 0x0000004546003986 */ /* 0x0003e4000c101112 */
[C---:B-1----:R-:W-:Y:S01]  /*22290*/  LEA.HI.X.SX32 R69, R72.reuse, R2, 0x1, P2 ;  /* 0x0000000248457211 */ /* 0x042fe200010f0eff */
[----:B------:R-:W-:Y:S01]  /*222a0*/  VIADD R71, R72, UR5 ;  /* 0x0000000548477c36 */ /* 0x000fe20008000000 */
[----:B------:R-:W-:-:S02]  /*222b0*/  PRMT R70, R74, 0x9910, RZ ;  /* 0x000099104a467816 */ /* 0x000fc400000000ff */
[----:B------:R-:W-:Y:S01]  /*222c0*/  ISETP.LT.AND P2, PT, R73, UR4, !P1 ;  /* 0x0000000449007c0c */ /* 0x000fe2000cf41270 */
[----:B------:R-:W1:Y:S01]  /*222d0*/  LDCU UR4, c[0x0][0x39c] ;  /* 0x00007380ff0477ac */ /* 0x000e620008000800 */
[----:B------:R0:W-:Y:S01]  /*222e0*/  @P5 STG.E.U8 desc[UR18][R68.64], R74 ;  /* 0x0000004a44005986 */ /* 0x0001e2000c101112 */
[----:B------:R-:W-:Y:S02]  /*222f0*/  IMAD.MOV.U32 R72, RZ, RZ, R70 ;  /* 0x000000ffff487224 */ /* 0x000fe400078e0046 */
[----:B------:R-:W-:-:S03]  /*22300*/  VIADD R70, R0, 0x93 ;  /* 0x0000009300467836 */ /* 0x000fc60000000000 */
[----:B------:R-:W-:Y:S02]  /*22310*/  SHF.R.S32.HI R72, RZ, 0x8, R72 ;  /* 0x00000008ff487819 */ /* 0x000fe40000011448 */
[----:B0-----:R-:W-:Y:S02]  /*22320*/  IADD3 R68, P3, PT, R71, R3, RZ ;  /* 0x0000000347447210 */ /* 0x001fe40007f7e0ff */
[----:B------:R-:W-:Y:S02]  /*22330*/  F2FP.SATFINITE.E4M3.F32.PACK_AB_MERGE_C R74, R25, R24, RZ ;  /* 0x00000018194a723e */ /* 0x000fe400048070ff */
[----:B------:R-:W3:Y:S01]  /*22340*/  LDL.LU R24, [R1+0x450] ;  /* 0x0004500001187983 */ /* 0x000ee20000300800 */
[----:B------:R-:W-:-:S03]  /*22350*/  LEA.HI.X.SX32 R69, R71, R2, 0x1, P3 ;  /* 0x0000000247457211 */ /* 0x000fc600018f0eff */
[----:B------:R-:W3:Y:S01]  /*22360*/  LDL.LU R25, [R1+0x454] ;  /* 0x0004540001197983 */ /* 0x000ee20000300800 */
[----:B------:R-:W-:Y:S01]  /*22370*/  VIADD R71, R71, UR5 ;  /* 0x0000000547477c36 */ /* 0x000fe20008000000 */
[----:B------:R-:W-:Y:S02]  /*22380*/  ISETP.LT.AND P3, PT, R70, UR6, !P1 ;  /* 0x0000000646007c0c */ /* 0x000fe4000cf61270 */
[----:B------:R0:W-:Y:S01]  /*22390*/  @P4 STG.E.U8 desc[UR18][R68.64], R72 ;  /* 0x0000004844004986 */ /* 0x0001e2000c101112 */
[C---:B------:R-:W-:Y:S01]  /*223a0*/  VIADD R70, R0.reuse, 0x95 ;  /* 0x0000009500467836 */ /* 0x040fe20000000000 */
[----:B------:R-:W1:Y:S01]  /*223b0*/  LDCU UR6, c[0x0][0x39c] ;  /* 0x00007380ff0677ac */ /* 0x000e620008000800 */
[----:B0-----:R-:W-:Y:S01]  /*223c0*/  VIADD R69, R0, 0x94 ;  /* 0x0000009400457836 */ /* 0x001fe20000000000 */
[----:B------:R-:W-:-:S04]  /*223d0*/  IADD3 R68, P4, PT, R71, R3, RZ ;  /* 0x0000000347447210 */ /* 0x000fc80007f9e0ff */
[----:B--2---:R-:W-:Y:S01]  /*223e0*/  ISETP.LT.AND P5, PT, R69, UR7, !P1 ;  /* 0x0000000745007c0c */ /* 0x004fe2000cfa1270 */
[----:B------:R-:W-:Y:S01]  /*223f0*/  VIADD R73, R0, 0x96 ;  /* 0x0000009600497836 */ /* 0x000fe20000000000 */
[C---:B------:R-:W-:Y:S01]  /*22400*/  LEA.HI.X.SX32 R69, R71.reuse, R2, 0x1, P4 ;  /* 0x0000000247457211 */ /* 0x040fe200020f0eff */
[----:B------:R-:W0:Y:S01]  /*22410*/  LDCU UR7, c[0x0][0x39c] ;  /* 0x00007380ff0777ac */ /* 0x000e220008000800 */
[----:B-1----:R-:W-:Y:S01]  /*22420*/  ISETP.LT.AND P4, PT, R70, UR4, !P1 ;  /* 0x0000000446007c0c */ /* 0x002fe2000cf81270 */
[----:B------:R-:W-:Y:S01]  /*22430*/  VIADD R71, R71, UR5 ;  /* 0x0000000547477c36 */ /* 0x000fe20008000000 */
[----:B------:R-:W1:Y:S01]  /*22440*/  LDCU UR4, c[0x0][0x39c] ;  /* 0x00007380ff0477ac */ /* 0x000e620008000800 */
[----:B----4-:R-:W-:-:S04]  /*22450*/  F2FP.SATFINITE.E4M3.F32.PACK_AB_MERGE_C R70, R27, R26, RZ ;  /* 0x0000001a1b46723e */ /* 0x010fc800048070ff */
[----:B------:R-:W-:Y:S01]  /*22460*/  PRMT R72, R70, 0x9910, RZ ;  /* 0x0000991046487816 */ /* 0x000fe200000000ff */
[----:B------:R2:W-:Y:S04]  /*22470*/  @P0 STG.E.U8 desc[UR18][R68.64], R70 ;  /* 0x0000004644000986 */ /* 0x0005e8000c101112 */
[----:B--2---:R-:W-:Y:S01]  /*22480*/  IMAD.MOV.U32 R69, RZ, RZ, R72 ;  /* 0x000000ffff457224 */ /* 0x004fe200078e0048 */
[C---:B------:R-:W-:Y:S01]  /*22490*/  IADD3 R70, P0, PT, R71.reuse, R3, RZ ;  /* 0x0000000347467210 */ /* 0x040fe20007f1e0ff */
[----:B------:R-:W-:-:S03]  /*224a0*/  VIADD R72, R71, UR5 ;  /* 0x0000000547487c36 */ /* 0x000fc60008000000 */
[----:B------:R-:W-:Y:S02]  /*224b0*/  LEA.HI.X.SX32 R71, R71, R2, 0x1, P0 ;  /* 0x0000000247477211 */ /* 0x000fe400000f0eff */
[----:B------:R-:W-:Y:S02]  /*224c0*/  SHF.R.S32.HI R69, RZ, 0x8, R69 ;  /* 0x00000008ff457819 */ /* 0x000fe40000011445 */
[----:B------:R-:W-:-:S03]  /*224d0*/  IADD3 R68, P0, PT, R72, R3, RZ ;  /* 0x0000000348447210 */ /* 0x000fc60007f1e0ff */
[----:B------:R2:W-:Y:S02]  /*224e0*/  @P6 STG.E.U8 desc[UR18][R70.64], R69 ;  /* 0x0000004546006986 */ /* 0x0005e4000c101112 */
[----:B--2---:R-:W-:Y:S02]  /*224f0*/  LEA.HI.X.SX32 R69, R72, R2, 0x1, P0 ;  /* 0x0000000248457211 */ /* 0x004fe400000f0eff */
[----:B------:R-:W-:-:S03]  /*22500*/  PRMT R70, R74, 0x9910, RZ ;  /* 0x000099104a467816 */ /* 0x000fc600000000ff */
[----:B------:R2:W-:Y:S02]  /*22510*/  @P2 STG.E.U8 desc[UR18][R68.64], R74 ;  /* 0x0000004a44002986 */ /* 0x0005e4000c101112 */
[----:B--2---:R-:W-:Y:S02]  /*22520*/  F2FP.SATFINITE.E4M3.F32.PACK_AB_MERGE_C R74, R23, R22, RZ ;  /* 0x00000016174a723e */ /* 0x004fe400048070ff */
[----:B------:R-:W2:Y:S04]  /*22530*/  LDL.LU R22, [R1+0x460] ;  /* 0x0004600001167983 */ /* 0x000ea80000300800 */
[----:B------:R-:W2:Y:S01]  /*22540*/  LDL.LU R23, [R1+0x464] ;  /* 0x0004640001177983 */ /* 0x000ea20000300800 */
[----:B------:R-:W-:Y:S02]  /*22550*/  VIADD R71, R72, UR5 ;  /* 0x0000000548477c36 */ /* 0x000fe40008000000 */
[----:B------:R-:W-:-:S03]  /*22560*/  IMAD.MOV.U32 R72, RZ, RZ, R70 ;  /* 0x000000ffff487224 */ /* 0x000fc600078e0046 */
[CC--:B------:R-:W-:Y:S02]  /*22570*/  IADD3 R68, P2, PT, R71.reuse, R3.reuse, RZ ;  /* 0x0000000347447210 */ /* 0x0c0fe40007f5e0ff */
[----:B------:R-:W-:Y:S02]  /*22580*/  SHF.R.S32.HI R72, RZ, 0x8, R72 ;  /* 0x00000008ff487819 */ /* 0x000fe40000011448 */
[C---:B------:R-:W-:Y:S01]  /*22590*/  LEA.HI.X.SX32 R69, R71.reuse, R2, 0x1, P2 ;  /* 0x0000000247457211 */ /* 0x040fe200010f0eff */
[----:B------:R-:W-:Y:S02]  /*225a0*/  VIADD R70, R0, 0x97 ;  /* 0x0000009700467836 */ /* 0x000fe40000000000 */
[----:B------:R-:W-:Y:S02]  /*225b0*/  VIADD R71, R71, UR5 ;  /* 0x0000000547477c36 */ /* 0x000fe40008000000 */
[----:B------:R4:W-:Y:S01]  /*225c0*/  @P3 STG.E.U8 desc[UR18][R68.64], R72 ;  /* 0x0000004844003986 */ /* 0x0009e2000c101112 */
[----:B------:R-:W-:Y:S01]  /*225d0*/  ISETP.LT.AND P2, PT, R70, UR9, !P1 ;  /* 0x0000000946007c0c */ /* 0x000fe2000cf41270 */
[C---:B------:R-:W-:Y:S01]  /*225e0*/  VIADD R70, R0.reuse, 0x99 ;  /* 0x0000009900467836 */ /* 0x040fe20000000000 */
[----:B------:R-:W-:Y:S01]  /*225f0*/  ISETP.LT.AND P0, PT, R73, UR8, !P1 ;  /* 0x0000000849007c0c */ /* 0x000fe2000cf01270 */
[C---:B----4-:R-:W-:Y:S01]  /*22600*/  VIADD R69, R0.reuse, 0x98 ;  /* 0x0000009800457836 */ /* 0x050fe20000000000 */
[----:B------:R-:W-:Y:S01]  /*22610*/  IADD3 R68, P6, PT, R71, R3, RZ ;  /* 0x0000000347447210 */ /* 0x000fe20007fde0ff */
[----:B------:R-:W-:Y:S01]  /*22620*/  VIADD R73, R0, 0x9a ;  /* 0x0000009a00497836 */ /* 0x000fe20000000000 */
[----:B------:R-:W-:Y:S01]  /*22630*/  F2FP.SATFINITE.E4M3.F32.PACK_AB_MERGE_C R75, R17, R16, RZ ;  /* 0x00000010114b723e */ /* 0x000fe200048070ff */
[----:B------:R-:W4:Y:S01]  /*22640*/  LDCU UR9, c[0x0][0x39c] ;  /* 0x00007380ff0977ac */ /* 0x000f220008000800 */
[----:B------:R-:W-:-:S02]  /*22650*/  ISETP.LT.AND P3, PT, R69, UR6, !P1 ;  /* 0x0000000645007c0c */ /* 0x000fc4000cf61270 */
[----:B------:R-:W-:Y:S01]  /*22660*/  LEA.HI.X.SX32 R69, R71, R2, 0x1, P6 ;  /* 0x0000000247457211 */ /* 0x000fe200030f0eff */
[----:B------:R-:W0:Y:S01]  /*22670*/  LDCU UR8, c[0x0][0x39c] ;  /* 0x00007380ff0877ac */ /* 0x000e220008000800 */
[----:B------:R-:W-:Y:S02]  /*22680*/  ISETP.LT.AND P6, PT, R70, UR10, !P1 ;  /* 0x0000000a46007c0c */ /* 0x000fe4000cfc1270 */
[----:B---3--:R-:W-:Y:S01]  /*22690*/  F2FP.SATFINITE.E4M3.F32.PACK_AB_MERGE_C R70, R25, R24, RZ ;  /* 0x000000181946723e */ /* 0x008fe200048070ff */
[----:B------:R-:W-:Y:S01]  /*226a0*/  VIADD R71, R71, UR5 ;  /* 0x0000000547477c36 */ /* 0x000fe20008000000 */
[----:B------:R-:W3:Y:S02]  /*226b0*/  LDCU UR6, c[0x0][0x39c] ;  /* 0x00007380ff0677ac */ /* 0x000ee40008000800 */
[----:B------:R-:W-:Y:S01]  /*226c0*/  PRMT R72, R70, 0x9910, RZ ;  /* 0x0000991046487816 */ /* 0x000fe200000000ff */
[----:B------:R0:W-:Y:S01]  /*226d0*/  @P5 STG.E.U8 desc[UR18][R68.64], R70 ;  /* 0x0000004644005986 */ /* 0x0001e2000c101112 */
[----:B------:R-:W-:Y:S01]  /*226e0*/  F2FP.SATFINITE.E4M3.F32.PACK_AB_MERGE_C R77, R15, R14, RZ ;  /* 0x0000000e0f4d723e */ /* 0x000fe200048070ff */
[C---:B------:R-:W-:Y:S01]  /*226f0*/  VIADD R78, R0.reuse, 0xac ;  /* 0x000000ac004e7836 */ /* 0x040fe20000000000 */
[----:B------:R-:W-:Y:S01]  /*22700*/  F2FP.SATFINITE.E4M3.F32.PACK_AB_MERGE_C R81, R13, R12, RZ ;  /* 0x0000000c0d51723e */ /* 0x000fe200048070ff */
[C---:B------:R-:W-:Y:S01]  /*22710*/  VIADD R82, R0.reuse, 0xae ;  /* 0x000000ae00527836 */ /* 0x040fe20000000000 */
[----:B------:R-:W-:Y:S01]  /*22720*/  F2FP.SATFINITE.E4M3.F32.PACK_AB_MERGE_C R90, R9, R8, RZ ;  /* 0x00000008095a723e */ /* 0x000fe200048070ff */
[----:B------:R-:W-:Y:S01]  /*22730*/  VIADD R88, R0, 0xb0 ;  /* 0x000000b000587836 */ /* 0x000fe20000000000 */
[----:B------:R-:W-:Y:S01]  /*22740*/  F2FP.SATFINITE.E4M3.F32.PACK_AB_MERGE_C R4, R5, R4, RZ ;  /* 0x000000040504723e */ /* 0x000fe200048070ff */
[----:B------:R-:W1:Y:S01]  /*22750*/  LDCU UR10, c[0x0][0x39c] ;  /* 0x00007380ff0a77ac */ /* 0x000e620008000800 */
[----:B0-----:R-:W-:Y:S01]  /*22760*/  IMAD.MOV.U32 R69, RZ, RZ, R72 ;  /* 0x000000ffff457224 */ /* 0x001fe200078e0048 */
[C---:B------:R-:W-:Y:S01]  /*22770*/  IADD3 R70, P5, PT, R71.reuse, R3, RZ ;  /* 0x0000000347467210 */ /* 0x040fe20007fbe0ff */
[----:B------:R-:W-:-:S03]  /*22780*/  VIADD R72, R71, UR5 ;  /* 0x0000000547487c36 */ /* 0x000fc60008000000 */
[----:B------:R-:W-:Y:S02]  /*22790*/  LEA.HI.X.SX32 R71, R71, R2, 0x1, P5 ;  /* 0x0000000247477211 */ /* 0x000fe400028f0eff */
[----:B------:R-:W-:Y:S02]  /*227a0*/  SHF.R.S32.HI R69, RZ, 0x8, R69 ;  /* 0x00000008ff457819 */ /* 0x000fe40000011445 */
[----:B------:R-:W-:-:S03]  /*227b0*/  IADD3 R68, P5, PT, R72, R3, RZ ;  /* 0x0000000348447210 */ /* 0x000fc60007fbe0ff */
[----:B------:R0:W-:Y:S02]  /*227c0*/  @P4 STG.E.U8 desc[UR18][R70.64], R69 ;  /* 0x0000004546004986 */ /* 0x0001e4000c101112 */
[C---:B0-----:R-:W-:Y:S01]  /*227d0*/  LEA.HI.X.SX32 R69, R72.reuse, R2, 0x1, P5 ;  /* 0x0000000248457211 */ /* 0x041fe200028f0eff */
[----:B------:R-:W-:Y:S01]  /*227e0*/  VIADD R71, R72, UR5 ;  /* 0x0000000548477c36 */ /* 0x000fe20008000000 */
[----:B------:R-:W-:-:S03]  /*227f0*/  PRMT R70, R74, 0x9910, RZ ;  /* 0x000099104a467816 */ /* 0x000fc600000000ff */
[----:B------:R0:W-:Y:S02]  /*22800*/  @P0 STG.E.U8 desc[UR18][R68.64], R74 ;  /* 0x0000004a44000986 */ /* 0x0001e4000c101112 */
        /* <DEDUP_REMOVED lines=9> */
[----:B-1----:R-:W-:Y:S02]  /*228a0*/  ISETP.LT.AND P0, PT, R70, UR4, !P1 ;  /* 0x0000000446007c0c */ /* 0x002fe4000cf01270 */
[----:B------:R0:W-:Y:S01]  /*228b0*/  @P2 STG.E.U8 desc[UR18][R68.64], R72 ;  /* 0x0000004844002986 */ /* 0x0001e2000c101112 */
[C---:B------:R-:W-:Y:S01]  /*228c0*/  VIADD R70, R0.reuse, 0x9d ;  /* 0x0000009d00467836 */ /* 0x040fe20000000000 */
[----:B------:R-:W-:Y:S01]  /*228d0*/  ISETP.LT.AND P4, PT, R73, UR7, !P1 ;  /* 0x0000000749007c0c */ /* 0x000fe2000cf81270 */
[----:B------:R-:W1:Y:S01]  /*228e0*/  LDCU UR4, c[0x0][0x39c] ;  /* 0x00007380ff0477ac */ /* 0x000e620008000800 */
[C---:B0-----:R-:W-:Y:S01]  /*228f0*/  VIADD R69, R0.reuse, 0x9c ;  /* 0x0000009c00457836 */ /* 0x041fe20000000000 */
[----:B------:R-:W-:Y:S01]  /*22900*/  IADD3 R68, P2, PT, R71, R3, RZ ;  /* 0x0000000347447210 */ /* 0x000fe20007f5e0ff */
[----:B------:R-:W-:Y:S01]  /*22910*/  VIADD R73, R0, 0x9e ;  /* 0x0000009e00497836 */ /* 0x000fe20000000000 */
[----:B------:R-:W0:Y:S02]  /*22920*/  LDCU UR7, c[0x0][0x39c] ;  /* 0x00007380ff0777ac */ /* 0x000e240008000800 */
[----:B------:R-:W-:-:S02]  /*22930*/  ISETP.LT.AND P5, PT, R69, UR11, !P1 ;  /* 0x0000000b45007c0c */ /* 0x000fc4000cfa1270 */
[C---:B------:R-:W-:Y:S01]  /*22940*/  LEA.HI.X.SX32 R69, R71.reuse, R2, 0x1, P2 ;  /* 0x0000000247457211 */ /* 0x040fe200010f0eff */
[----:B------:R-:W0:Y:S01]  /*22950*/  LDCU UR11, c[0x0][0x39c] ;  /* 0x00007380ff0b77ac */ /* 0x000e220008000800 */
[----:B------:R-:W-:Y:S01]  /*22960*/  ISETP.LT.AND P2, PT, R70, UR12, !P1 ;  /* 0x0000000c46007c0c */ /* 0x000fe2000cf41270 */
[----:B------:R-:W-:Y:S01]  /*22970*/  VIADD R71, R71, UR5 ;  /* 0x0000000547477c36 */ /* 0x000fe20008000000 */
[----:B------:R-:W-:Y:S01]  /*22980*/  PRMT R79, R77, 0x9910, RZ ;  /* 0x000099104d4f7816 */ /* 0x000fe200000000ff */
[----:B------:R-:W0:Y:S01]  /*22990*/  LDCU UR12, c[0x0][0x3b8] ;  /* 0x00007700ff0c77ac */ /* 0x000e220008000800 */
[----:B--2---:R-:W-:-:S04]  /*229a0*/  F2FP.SATFINITE.E4M3.F32.PACK_AB_MERGE_C R70, R23, R22, RZ ;  /* 0x000000161746723e */ /* 0x004fc800048070ff */
        /* <DEDUP_REMOVED lines=14> */
[----:B------:R-:W2:Y:S04]  /*22a90*/  LDL.LU R19, [R1+0x484] ;  /* 0x0004840001137983 */ /* 0x000ea80000300800 */
[----:B------:R-:W2:Y:S04]  /*22aa0*/  LDL.LU R16, [R1+0x490] ;  /* 0x0004900001107983 */ /* 0x000ea80000300800 */
[----:B------:R-:W2:Y:S01]  /*22ab0*/  LDL.LU R17, [R1+0x494] ;  /* 0x0004940001117983 */ /* 0x000ea20000300800 */
[----:B------:R-:W-:-:S02]  /*22ac0*/  VIADD R71, R72, UR5 ;  /* 0x0000000548477c36 */ /* 0x000fc40008000000 */
        /* <DEDUP_REMOVED lines=10> */
[C---:B0-----:R-:W-:Y:S01]  /*22b70*/  VIADD R69, R0.reuse, 0xa0 ;  /* 0x000000a000457836 */ /* 0x041fe20000000000 */
[----:B------:R-:W-:Y:S01]  /*22b80*/  IADD3 R68, P6, PT, R71, R3, RZ ;  /* 0x0000000347447210 */ /* 0x000fe20007fde0ff */
[----:B------:R-:W-:Y:S01]  /*22b90*/  VIADD R73, R0, 0xa2 ;  /* 0x000000a200497836 */ /* 0x000fe20000000000 */
[----:B------:R-:W-:Y:S01]  /*22ba0*/  PRMT R84, R81, 0x9910, RZ ;  /* 0x0000991051547816 */ /* 0x000fe200000000ff */
[----:B------:R-:W0:Y:S01]  /*22bb0*/  LDCU UR13, c[0x0][0x39c] ;  /* 0x00007380ff0d77ac */ /* 0x000e220008000800 */
[----:B------:R-:W-:-:S02]  /*22bc0*/  ISETP.LT.AND P0, PT, R69, UR14, !P1 ;  /* 0x0000000e45007c0c */ /* 0x000fc4000cf01270 */
[----:B------:R-:W-:Y:S01]  /*22bd0*/  LEA.HI.X.SX32 R69, R71, R2, 0x1, P6 ;  /* 0x0000000247457211 */ /* 0x000fe200030f0eff */
[----:B------:R-:W0:Y:S01]  /*22be0*/  LDCU UR14, c[0x0][0x39c] ;  /* 0x00007380ff0e77ac */ /* 0x000e220008000800 */
[----:B----4-:R-:W-:Y:S02]  /*22bf0*/  ISETP.LT.AND P6, PT, R70, UR9, !P1 ;  /* 0x0000000946007c0c */ /* 0x010fe4000cfc1270 */
[----:B---3--:R-:W-:Y:S01]  /*22c00*/  F2FP.SATFINITE.E4M3.F32.PACK_AB_MERGE_C R70, R21, R20, RZ ;  /* 0x000000141546723e */ /* 0x008fe200048070ff */
[----:B------:R-:W-:Y:S01]  /*22c10*/  VIADD R71, R71, UR5 ;  /* 0x0000000547477c36 */ /* 0x000fe20008000000 */
[----:B------:R-:W-:Y:S01]  /*22c20*/  SHF.R.S32.HI R84, RZ, 0x8, R84 ;  /* 0x00000008ff547819 */ /* 0x000fe20000011454 */
[----:B------:R-:W3:Y:S01]  /*22c30*/  LDCU UR8, c[0x0][0x39c] ;  /* 0x00007380ff0877ac */ /* 0x000ee20008000800 */
[----:B------:R-:W-:Y:S01]  /*22c40*/  PRMT R72, R70, 0x9910, RZ ;  /* 0x0000991046487816 */ /* 0x000fe200000000ff */
[----:B------:R4:W-:Y:S01]  /*22c50*/  @P5 STG.E.U8 desc[UR18][R68.64], R70 ;  /* 0x0000004644005986 */ /* 0x0009e2000c101112 */
[----:B------:R-:W-:Y:S01]  /*22c60*/  PRMT R93, R90, 0x9910, RZ ;  /* 0x000099105a5d7816 */ /* 0x000fe200000000ff */
[----:B------:R-:W0:Y:S02]  /*22c70*/  LDCU UR9, c[0x0][0x3b8] ;  /* 0x00007700ff0977ac */ /* 0x000e240008000800 */
        /* <DEDUP_REMOVED lines=9> */
[----:B------:R-:W-:-:S03]  /*22d10*/  PRMT R70, R74, 0x9910, RZ ;  /* 0x000099104a467816 */ /* 0x000fc600000000ff */
[----:B------:R4:W-:Y:S02]  /*22d20*/  @P3 STG.E.U8 desc[UR18][R68.64], R74 ;  /* 0x0000004a44003986 */ /* 0x0009e4000c101112 */
[----:B------:R-:W-:Y:S02]  /*22d30*/  IMAD.MOV.U32 R72, RZ, RZ, R70 ;  /* 0x000000ffff487224 */ /* 0x000fe400078e0046 */
[----:B------:R-:W-:-:S03]  /*22d40*/  VIADD R70, R0, 0xa3 ;  /* 0x000000a300467836 */ /* 0x000fc60000000000 */
[----:B------:R-:W-:Y:S02]  /*22d50*/  SHF.R.S32.HI R72, RZ, 0x8, R72 ;  /* 0x00000008ff487819 */ /* 0x000fe40000011448 */
[----:B----4-:R-:W-:-:S04]  /*22d60*/  IADD3 R68, P3, PT, R71, R3, RZ ;  /* 0x0000000347447210 */ /* 0x010fc80007f7e0ff */
[C---:B------:R-:W-:Y:S01]  /*22d70*/  LEA.HI.X.SX32 R69, R71.reuse, R2, 0x1, P3 ;  /* 0x0000000247457211 */ /* 0x040fe200018f0eff */
[----:B------:R-:W-:Y:S01]  /*22d80*/  VIADD R71, R71, UR5 ;  /* 0x0000000547477c36 */ /* 0x000fe20008000000 */
[----:B------:R-:W-:-:S03]  /*22d90*/  ISETP.LT.AND P3, PT, R70, UR6, !P1 ;  /* 0x0000000646007c0c */ /* 0x000fc6000cf61270 */
[----:B------:R4:W-:Y:S01]  /*22da0*/  @P4 STG.E.U8 desc[UR18][R68.64], R72 ;  /* 0x0000004844004986 */ /* 0x0009e2000c101112 */
[C---:B------:R-:W-:Y:S01]  /*22db0*/  VIADD R70, R0.reuse, 0xa5 ;  /* 0x000000a500467836 */ /* 0x040fe20000000000 */
[----:B------:R-:W-:Y:S01]  /*22dc0*/  ISETP.LT.AND P2, PT, R73, UR15, !P1 ;  /* 0x0000000f49007c0c */ /* 0x000fe2000cf41270 */
[----:B------:R-:W0:Y:S01]  /*22dd0*/  LDCU UR6, c[0x0][0x3b8] ;  /* 0x00007700ff0677ac */ /* 0x000e220008000800 */
[C---:B----4-:R-:W-:Y:S01]  /*22de0*/  VIADD R69, R0.reuse, 0xa4 ;  /* 0x000000a400457836 */ /* 0x050fe20000000000 */
[----:B------:R-:W-:Y:S01]  /*22df0*/  IADD3 R68, P4, PT, R71, R3, RZ ;  /* 0x0000000347447210 */ /* 0x000fe20007f9e0ff */
[----:B------:R-:W-:Y:S01]  /*22e00*/  VIADD R73, R0, 0xa6 ;  /* 0x000000a600497836 */ /* 0x000fe20000000000 */
[----:B------:R-:W-:Y:S01]  /*22e10*/  SHF.R.S32.HI R93, RZ, 0x8, R93 ;  /* 0x00000008ff5d7819 */ /* 0x000fe2000001145d */
[----:B------:R-:W4:Y:S01]  /*22e20*/  LDCU UR15, c[0x0][0x39c] ;  /* 0x00007380ff0f77ac */ /* 0x000f220008000800 */
[----:B------:R-:W-:Y:S02]  /*22e30*/  ISETP.LT.AND P5, PT, R69, UR16, !P1 ;  /* 0x0000001045007c0c */ /* 0x000fe4000cfa1270 */
[C---:B------:R-:W-:Y:S01]  /*22e40*/  LEA.HI.X.SX32 R69, R71.reuse, R2, 0x1, P4 ;  /* 0x0000000247457211 */ /* 0x040fe200020f0eff */
[----:B------:R-:W0:Y:S01]  /*22e50*/  LDCU UR16, c[0x0][0x3b8] ;  /* 0x00007700ff1077ac */ /* 0x000e220008000800 */
[----:B------:R-:W-:Y:S01]  /*22e60*/  ISETP.LT.AND P4, PT, R70, UR17, !P1 ;  /* 0x0000001146007c0c */ /* 0x000fe2000cf81270 */
[----:B------:R-:W-:Y:S01]  /*22e70*/  VIADD R71, R71, UR5 ;  /* 0x0000000547477c36 */ /* 0x000fe20008000000 */
[----:B-----5:R-:W-:Y:S01]  /*22e80*/  F2FP.SATFINITE.E4M3.F32.PACK_AB_MERGE_C R6, R7, R6, RZ ;  /* 0x000000060706723e */ /* 0x020fe200048070ff */
[----:B------:R-:W5:Y:S02]  /*22e90*/  LDCU UR17, c[0x0][0x3b8] ;  /* 0x00007700ff1177ac */ /* 0x000f640008000800 */
[----:B------:R-:W-:Y:S01]  /*22ea0*/  VIADD R72, R71, UR5 ;  /* 0x0000000547487c36 */ /* 0x000fe20008000000 */
[----:B--2---:R-:W-:-:S04]  /*22eb0*/  F2FP.SATFINITE.E4M3.F32.PACK_AB_MERGE_C R70, R19, R18, RZ ;  /* 0x000000121346723e */ /* 0x004fc800048070ff */
[----:B------:R-:W-:Y:S01]  /*22ec0*/  PRMT R74, R70, 0x9910, RZ ;  /* 0x00009910464a7816 */ /* 0x000fe200000000ff */
[----:B------:R2:W-:Y:S03]  /*22ed0*/  @P0 STG.E.U8 desc[UR18][R68.64], R70 ;  /* 0x0000004644000986 */ /* 0x0005e6000c101112 */
[----:B------:R-:W-:Y:S02]  /*22ee0*/  SHF.R.S32.HI R74, RZ, 0x8, R74 ;  /* 0x00000008ff4a7819 */ /* 0x000fe4000001144a */
[----:B--2---:R-:W-:-:S04]  /*22ef0*/  IADD3 R70, P0, PT, R71, R3, RZ ;  /* 0x0000000347467210 */ /* 0x004fc80007f1e0ff */
[----:B------:R-:W-:Y:S02]  /*22f00*/  LEA.HI.X.SX32 R71, R71, R2, 0x1, P0 ;  /* 0x0000000247477211 */ /* 0x000fe400000f0eff */
[----:B------:R-:W-:-:S04]  /*22f10*/  IADD3 R68, P0, PT, R72, R3, RZ ;  /* 0x0000000348447210 */ /* 0x000fc80007f1e0ff */
[C---:B------:R-:W-:Y:S01]  /*22f20*/  LEA.HI.X.SX32 R69, R72.reuse, R2, 0x1, P0 ;  /* 0x0000000248457211 */ /* 0x040fe200000f0eff */
[----:B------:R2:W-:Y:S04]  /*22f30*/  @P6 STG.E.U8 desc[UR18][R70.64], R74 ;  /* 0x0000004a46006986 */ /* 0x0005e8000c101112 */
[----:B------:R0:W-:Y:S01]  /*22f40*/  @P2 STG.E.U8 desc[UR18][R68.64], R75 ;  /* 0x0000004b44002986 */ /* 0x0001e2000c101112 */
[----:B--2---:R-:W-:Y:S01]  /*22f50*/  VIADD R70, R72, UR5 ;  /* 0x0000000548467c36 */ /* 0x004fe20008000000 */
[----:B------:R-:W-:Y:S01]  /*22f60*/  PRMT R72, R75, 0x9910, RZ ;  /* 0x000099104b487816 */ /* 0x000fe200000000ff */
[----:B0-----:R-:W-:-:S03]  /*22f70*/  VIADD R69, R0, 0xa7 ;  /* 0x000000a700457836 */ /* 0x001fc60000000000 */
[----:B------:R-:W-:Y:S01]  /*22f80*/  IADD3 R68, P6, PT, R70, R3, RZ ;  /* 0x0000000346447210 */ /* 0x000fe20007fde0ff */
[----:B------:R-:W-:Y:S01]  /*22f90*/  VIADD R71, R0, 0xa8 ;  /* 0x000000a800477836 */ /* 0x000fe20000000000 */
[----:B------:R-:W-:Y:S02]  /*22fa0*/  SHF.R.S32.HI R72, RZ, 0x8, R72 ;  /* 0x00000008ff487819 */ /* 0x000fe40000011448 */
[----:B------:R-:W-:Y:S01]  /*22fb0*/  ISETP.LT.AND P2, PT, R69, UR7, !P1 ;  /* 0x0000000745007c0c */ /* 0x000fe2000cf41270 */
[----:B------:R-:W0:Y:S01]  /*22fc0*/  LDCU UR7, c[0x0][0x3b8] ;  /* 0x00007700ff0777ac */ /* 0x000e220008000800 */
[C---:B------:R-:W-:Y:S01]  /*22fd0*/  LEA.HI.X.SX32 R69, R70.reuse, R2, 0x1, P6 ;  /* 0x0000000246457211 */ /* 0x040fe200030f0eff */
[----:B------:R-:W-:-:S04]  /*22fe0*/  VIADD R70, R70, UR5 ;  /* 0x0000000546467c36 */ /* 0x000fc80008000000 */
[----:B------:R2:W-:Y:S01]  /*22ff0*/  @P3 STG.E.U8 desc[UR18][R68.64], R72 ;  /* 0x0000004844003986 */ /* 0x0005e2000c101112 */
[----:B------:R-:W-:Y:S01]  /*23000*/  ISETP.LT.AND P3, PT, R71, UR23, !P1 ;  /* 0x0000001747007c0c */ /* 0x000fe2000cf61270 */
[----:B------:R-:W-:Y:S01]  /*23010*/  VIADD R71, R0, 0xa9 ;  /* 0x000000a900477836 */ /* 0x000fe20000000000 */
[----:B------:R-:W-:Y:S02]  /*23020*/  ISETP.LT.AND P0, PT, R73, UR21, !P1 ;  /* 0x0000001549007c0c */ /* 0x000fe4000cf01270 */
[-C--:B--2---:R-:W-:Y:S02]  /*23030*/  IADD3 R68, P6, PT, R70, R3.reuse, RZ ;  /* 0x0000000346447210 */ /* 0x084fe40007fde0ff */
[----:B------:R-:W-:Y:S01]  /*23040*/  F2FP.SATFINITE.E4M3.F32.PACK_AB_MERGE_C R72, R17, R16, RZ ;  /* 0x000000101148723e */ /* 0x000fe200048070ff */
[----:B------:R-:W-:Y:S01]  /*23050*/  VIADD R73, R0, 0xaa ;  /* 0x000000aa00497836 */ /* 0x000fe20000000000 */
[C---:B------:R-:W-:Y:S01]  /*23060*/  LEA.HI.X.SX32 R69, R70.reuse, R2, 0x1, P6 ;  /* 0x0000000246457211 */ /* 0x040fe200030f0eff */
[----:B------:R-:W2:Y:S01]  /*23070*/  LDCU UR21, c[0x0][0x3b8] ;  /* 0x00007700ff1577ac */ /* 0x000ea20008000800 */
[----:B------:R-:W-:Y:S01]  /*23080*/  ISETP.LT.AND P6, PT, R71, UR24, !P1 ;  /* 0x0000001847007c0c */ /* 0x000fe2000cfc1270 */
[----:B------:R-:W-:Y:S01]  /*23090*/  VIADD R71, R70, UR5 ;  /* 0x0000000546477c36 */ /* 0x000fe20008000000 */
[----:B------:R-:W-:Y:S01]  /*230a0*/  PRMT R75, R72, 0x9910, RZ ;  /* 0x00009910484b7816 */ /* 0x000fe200000000ff */
[----:B------:R0:W-:Y:S01]  /*230b0*/  @P5 STG.E.U8 desc[UR18][R68.64], R72 ;  /* 0x0000004844005986 */ /* 0x0001e2000c101112 */
[----:B------:R-:W1:Y:S01]  /*230c0*/  LDCU UR24, c[0x0][0x3b8] ;  /* 0x00007700ff1877ac */ /* 0x000e620008000800 */
[C---:B------:R-:W-:Y:S01]  /*230d0*/  VIADD R70, R71.reuse, UR5 ;  /* 0x0000000547467c36 */ /* 0x040fe20008000000 */
[----:B------:R-:W-:Y:S01]  /*230e0*/  SHF.R.S32.HI R75, RZ, 0x8, R75 ;  /* 0x00000008ff4b7819 */ /* 0x000fe2000001144b */
[----:B------:R-:W1:Y:S01]  /*230f0*/  LDCU UR23, c[0x0][0x3b8] ;  /* 0x00007700ff1777ac */ /* 0x000e620008000800 */
[----:B0-----:R-:W-:-:S04]  /*23100*/  IADD3 R68, P5, PT, R71, R3, RZ ;  /* 0x0000000347447210 */ /* 0x001fc80007fbe0ff */
[----:B------:R-:W-:-:S05]  /*23110*/  LEA.HI.X.SX32 R69, R71, R2, 0x1, P5 ;  /* 0x0000000247457211 */ /* 0x000fca00028f0eff */
[----:B------:R0:W-:Y:S01]  /*23120*/  @P4 STG.E.U8 desc[UR18][R68.64], R75 ;  /* 0x0000004b44004986 */ /* 0x0001e2000c101112 */
[C---:B------:R-:W-:Y:S01]  /*23130*/  VIADD R72, R70.reuse, UR5 ;  /* 0x0000000546487c36 */ /* 0x040fe20008000000 */
[----:B0-----:R-:W-:-:S04]  /*23140*/  IADD3 R68, P4, PT, R70, R3, RZ ;  /* 0x0000000346447210 */ /* 0x001fc80007f9e0ff */
[----:B------:R-:W-:-:S05]  /*23150*/  LEA.HI.X.SX32 R69, R70, R2, 0x1, P4 ;  /* 0x0000000246457211 */ /* 0x000fca00020f0eff */
[----:B------:R0:W-:Y:S01]  /*23160*/  @P0 STG.E.U8 desc[UR18][R68.64], R77 ;  /* 0x0000004d44000986 */ /* 0x0001e2000c101112 */
[C---:B------:R-:W-:Y:S01]  /*23170*/  VIADD R71, R72.reuse, UR5 ;  /* 0x0000000548477c36 */ /* 0x040fe20008000000 */
[----:B0-----:R-:W-:-:S04]  /*23180*/  IADD3 R68, P0, PT, R72, R3, RZ ;  /* 0x0000000348447210 */ /* 0x001fc80007f1e0ff */
[----:B------:R-:W-:Y:S02]  /*23190*/  LEA.HI.X.SX32 R69, R72, R2, 0x1, P0 ;  /* 0x0000000248457211 */ /* 0x000fe400000f0eff */
[----:B------:R-:W-:-:S05]  /*231a0*/  SHF.R.S32.HI R72, RZ, 0x8, R79 ;  /* 0x00000008ff487819 */ /* 0x000fca000001144f */
[----:B------:R0:W-:Y:S01]  /*231b0*/  @P2 STG.E.U8 desc[UR18][R68.64], R72 ;  /* 0x0000004844002986 */ /* 0x0001e2000c101112 */
[C---:B------:R-:W-:Y:S01]  /*231c0*/  VIADD R74, R71.reuse, UR5 ;  /* 0x00000005474a7c36 */ /* 0x040fe20008000000 */
[----:B0-----:R-:W-:-:S04]  /*231d0*/  IADD3 R68, P2, PT, R71, R3, RZ ;  /* 0x0000000347447210 */ /* 0x001fc80007f5e0ff */
[----:B------:R-:W-:-:S05]  /*231e0*/  LEA.HI.X.SX32 R69, R71, R2, 0x1, P2 ;  /* 0x0000000247457211 */ /* 0x000fca00010f0eff */
[----:B------:R0:W-:Y:S01]  /*231f0*/  @P3 STG.E.U8 desc[UR18][R68.64], R81 ;  /* 0x0000005144003986 */ /* 0x0001e2000c101112 */
[----:B------:R-:W-:Y:S01]  /*23200*/  ISETP.LT.AND P5, PT, R73, UR25, !P1 ;  /* 0x0000001949007c0c */ /* 0x000fe2000cfa1270 */
[----:B------:R-:W-:Y:S02]  /*23210*/  VIADD R73, R74, UR5 ;  /* 0x000000054a497c36 */ /* 0x000fe40008000000 */
[----:B------:R-:W-:Y:S01]  /*23220*/  VIADD R75, R0, 0xab ;  /* 0x000000ab004b7836 */ /* 0x000fe20000000000 */
[----:B------:R-:W-:Y:S02]  /*23230*/  ISETP.LT.AND P0, PT, R78, UR11, !P1 ;  /* 0x0000000b4e007c0c */ /* 0x000fe4000cf01270 */
[-C--:B0-----:R-:W-:Y:S01]  /*23240*/  IADD3 R68, P3, PT, R74, R3.reuse, RZ ;  /* 0x000000034a447210 */ /* 0x081fe20007f7e0ff */
[----:B------:R-:W-:Y:S01]  /*23250*/  VIADD R70, R73, UR5 ;  /* 0x0000000549467c36 */ /* 0x000fe20008000000 */
[----:B------:R-:W-:Y:S01]  /*23260*/  ISETP.LT.AND P4, PT, R75, UR26, !P1 ;  /* 0x0000001a4b007c0c */ /* 0x000fe2000cf81270 */
[----:B------:R-:W-:Y:S01]  /*23270*/  VIADD R79, R0, 0xad ;  /* 0x000000ad004f7836 */ /* 0x000fe20000000000 */
[----:B------:R-:W-:Y:S01]  /*23280*/  LEA.HI.X.SX32 R69, R74, R2, 0x1, P3 ;  /* 0x000000024a457211 */ /* 0x000fe200018f0eff */
[----:B------:R-:W-:Y:S01]  /*23290*/  VIADD R76, R70, UR5 ;  /* 0x00000005464c7c36 */ /* 0x000fe20008000000 */
[----:B------:R-:W0:Y:S03]  /*232a0*/  LDCU UR11, c[0x0][0x3b8] ;  /* 0x00007700ff0b77ac */ /* 0x000e260008000800 */
[----:B------:R1:W-:Y:S01]  /*232b0*/  @P6 STG.E.U8 desc[UR18][R68.64], R84 ;  /* 0x0000005444006986 */ /* 0x0003e2000c101112 */
[----:B------:R-:W0:Y:S01]  /*232c0*/  LDCU UR26, c[0x0][0x3b8] ;  /* 0x00007700ff1a77ac */ /* 0x000e220008000800 */
[----:B------:R-:W0:Y:S01]  /*232d0*/  LDCU UR25, c[0x0][0x3b8] ;  /* 0x00007700ff1977ac */ /* 0x000e220008000800 */
[----:B-1----:R-:W-:-:S04]  /*232e0*/  IADD3 R68, P6, PT, R73, R3, RZ ;  /* 0x0000000349447210 */ /* 0x002fc80007fde0ff */
[----:B------:R-:W-:Y:S02]  /*232f0*/  LEA.HI.X.SX32 R69, R73, R2, 0x1, P6 ;  /* 0x0000000249457211 */ /* 0x000fe400030f0eff */
[----:B------:R-:W-:-:S05]  /*23300*/  F2FP.SATFINITE.E4M3.F32.PACK_AB_MERGE_C R73, R11, R10, RZ ;  /* 0x0000000a0b49723e */ /* 0x000fca00048070ff */
[----:B------:R1:W-:Y:S01]  /*23310*/  @P5 STG.E.U8 desc[UR18][R68.64], R73 ;  /* 0x0000004944005986 */ /* 0x0003e2000c101112 */
[----:B------:R-:W-:Y:S02]  /*23320*/  PRMT R87, R73, 0x9910, RZ ;  /* 0x0000991049577816 */ /* 0x000fe400000000ff */
[----:B-1----:R-:W-:-:S04]  /*23330*/  IADD3 R68, P5, PT, R70, R3, RZ ;  /* 0x0000000346447210 */ /* 0x002fc80007fbe0ff */
[----:B------:R-:W-:Y:S02]  /*23340*/  LEA.HI.X.SX32 R69, R70, R2, 0x1, P5 ;  /* 0x0000000246457211 */ /* 0x000fe400028f0eff */
[----:B------:R-:W-:-:S05]  /*23350*/  SHF.R.S32.HI R70, RZ, 0x8, R87 ;  /* 0x00000008ff467819 */ /* 0x000fca0000011457 */
[----:B------:R1:W-:Y:S01]  /*23360*/  @P4 STG.E.U8 desc[UR18][R68.64], R70 ;  /* 0x0000004644004986 */ /* 0x0003e2000c101112 */
[----:B------:R-:W-:Y:S01]  /*23370*/  VIADD R75, R76, UR5 ;  /* 0x000000054c4b7c36 */ /* 0x000fe20008000000 */
[----:B------:R-:W-:Y:S02]  /*23380*/  ISETP.LT.AND P2, PT, R79, UR27, !P1 ;  /* 0x0000001b4f007c0c */ /* 0x000fe4000cf41270 */
[----:B------:R-:W-:Y:S02]  /*23390*/  ISETP.LT.AND P3, PT, R82, UR28, !P1 ;  /* 0x0000001c52007c0c */ /* 0x000fe4000cf61270 */
[----:B-1----:R-:W-:Y:S01]  /*233a0*/  IADD3 R68, P4, PT, R76, R3, RZ ;  /* 0x000000034c447210 */ /* 0x002fe20007f9e0ff */
[----:B------:R-:W-:Y:S02]  /*233b0*/  VIADD R77, R75, UR5 ;  /* 0x000000054b4d7c36 */ /* 0x000fe40008000000 */
[----:B------:R-:W-:Y:S01]  /*233c0*/  VIADD R84, R0, 0xaf ;  /* 0x000000af00547836 */ /* 0x000fe20000000000 */
[----:B------:R-:W-:-:S02]  /*233d0*/  LEA.HI.X.SX32 R69, R76, R2, 0x1, P4 ;  /* 0x000000024c457211 */ /* 0x000fc400020f0eff */
[----:B------:R-:W-:Y:S01]  /*233e0*/  ISETP.LT.AND P5, PT, R88, UR34, !P1 ;  /* 0x0000002258007c0c */ /* 0x000fe2000cfa1270 */
[----:B------:R-:W-:Y:S01]  /*233f0*/  VIADD R78, R77, UR5 ;  /* 0x000000054d4e7c36 */ /* 0x000fe20008000000 */
[----:B------:R-:W-:Y:S01]  /*23400*/  ISETP.LT.AND P6, PT, R84, UR33, !P1 ;  /* 0x0000002154007c0c */ /* 0x000fe2000cfc1270 */
[----:B------:R1:W-:Y:S01]  /*23410*/  @P0 STG.E.U8 desc[UR18][R68.64], R90 ;  /* 0x0000005a44000986 */ /* 0x0003e2000c101112 */
[----:B------:R-:W-:Y:S01]  /*23420*/  VIADD R70, R0, 0xb1 ;  /* 0x000000b100467836 */ /* 0x000fe20000000000 */
[----:B------:R-:W0:Y:S01]  /*23430*/  LDCU UR33, c[0x0][0x39c] ;  /* 0x00007380ff2177ac */ /* 0x000e220008000800 */
[----:B------:R-:W0:Y:S01]  /*23440*/  LDCU UR28, c[0x0][0x3b8] ;  /* 0x00007700ff1c77ac */ /* 0x000e220008000800 */
[----:B------:R-:W0:Y:S01]  /*23450*/  LDCU UR27, c[0x0][0x3b8] ;  /* 0x00007700ff1b77ac */ /* 0x000e220008000800 */
[C---:B-1----:R-:W-:Y:S01]  /*23460*/  IADD3 R68, P0, PT, R75.reuse, R3, RZ ;  /* 0x000000034b447210 */ /* 0x042fe20007f1e0ff */
[----:B------:R-:W1:Y:S03]  /*23470*/  LDCU UR34, c[0x0][0x3b8] ;  /* 0x00007700ff2277ac */ /* 0x000e660008000800 */
[----:B------:R-:W-:-:S05]  /*23480*/  LEA.HI.X.SX32 R69, R75, R2, 0x1, P0 ;  /* 0x000000024b457211 */ /* 0x000fca00000f0eff */
[----:B------:R0:W-:Y:S02]  /*23490*/  @P2 STG.E.U8 desc[UR18][R68.64], R93 ;  /* 0x0000005d44002986 */ /* 0x0001e4000c101112 */
[----:B0-----:R-:W-:-:S04]  /*234a0*/  IADD3 R68, P2, PT, R77, R3, RZ ;  /* 0x000000034d447210 */ /* 0x001fc80007f5e0ff */
[----:B------:R-:W-:-:S05]  /*234b0*/  LEA.HI.X.SX32 R69, R77, R2, 0x1, P2 ;  /* 0x000000024d457211 */ /* 0x000fca00010f0eff */
[----:B------:R0:W-:Y:S02]  /*234c0*/  @P3 STG.E.U8 desc[UR18][R68.64], R4 ;  /* 0x0000000444003986 */ /* 0x0001e4000c101112 */
[----:B0-----:R-:W-:Y:S02]  /*234d0*/  PRMT R69, R4, 0x9910, RZ ;  /* 0x0000991004457816 */ /* 0x001fe400000000ff */
[----:B------:R-:W-:-:S03]  /*234e0*/  IADD3 R68, P3, PT, R78, R3, RZ ;  /* 0x000000034e447210 */ /* 0x000fc60007f7e0ff */
[----:B------:R-:W-:Y:S01]  /*234f0*/  IMAD.MOV.U32 R4, RZ, RZ, R69 ;  /* 0x000000ffff047224 */ /* 0x000fe200078e0045 */
[----:B------:R-:W-:-:S04]  /*23500*/  LEA.HI.X.SX32 R69, R78, R2, 0x1, P3 ;  /* 0x000000024e457211 */ /* 0x000fc800018f0eff */
[----:B------:R-:W-:-:S05]  /*23510*/  SHF.R.S32.HI R4, RZ, 0x8, R4 ;  /* 0x00000008ff047819 */ /* 0x000fca0000011404 */
[----:B------:R0:W-:Y:S04]  /*23520*/  @P6 STG.E.U8 desc[UR18][R68.64], R4 ;  /* 0x0000000444006986 */ /* 0x0001e8000c101112 */
[----:B0-----:R-:W2:Y:S04]  /*23530*/  LDL.LU R4, [R1+0x4c8] ;  /* 0x0004c80001047983 */ /* 0x001ea80000300800 */
[----:B------:R-:W2:Y:S01]  /*23540*/  LDL.LU R5, [R1+0x4cc] ;  /* 0x0004cc0001057983 */ /* 0x000ea20000300800 */
[----:B------:R-:W-:Y:S01]  /*23550*/  VIADD R72, R78, UR5 ;  /* 0x000000054e487c36 */ /* 0x000fe20008000000 */
[----:B------:R-:W-:-:S02]  /*23560*/  ISETP.LT.AND P4, PT, R70, UR35, !P1 ;  /* 0x0000002346007c0c */ /* 0x000fc4000cf81270 */
[----:B------:R-:W3:Y:S01]  /*23570*/  LDL.LU R11, [R1+0x4d0] ;  /* 0x0004d000010b7983 */ /* 0x000ee20000300800 */
[C---:B------:R-:W-:Y:S01]  /*23580*/  VIADD R80, R72.reuse, UR5 ;  /* 0x0000000548507c36 */ /* 0x040fe20008000000 */
[----:B------:R-:W-:Y:S01]  /*23590*/  IADD3 R68, P6, PT, R72, R3, RZ ;  /* 0x0000000348447210 */ /* 0x000fe20007fde0ff */
[----:B------:R-:W-:Y:S01]  /*235a0*/  VIADD R70, R0, 0xb2 ;  /* 0x000000b200467836 */ /* 0x000fe20000000000 */
[----:B------:R-:W0:Y:S01]  /*235b0*/  LDCU UR35, c[0x0][0x3b8] ;  /* 0x00007700ff2377ac */ /* 0x000e220008000800 */
        /* <DEDUP_REMOVED lines=26> */
[----:B------:R-:W-:-:S03]  /*23760*/  LEA.HI.X.SX32 R69, R72, R2, 0x1, P6 ;  /* 0x0000000248457211 */ /* 0x000fc600030f0eff */
[----:B------:R-:W-:-:S04]  /*23770*/  VIADD R13, R8, UR5 ;  /* 0x00000005080d7c36 */ /* 0x000fc80008000000 */
[----:B------:R-:W-:Y:S01]  /*23780*/  VIADD R72, R13, UR5 ;  /* 0x000000050d487c36 */ /* 0x000fe20008000000 */
[----:B------:R0:W-:Y:S03]  /*23790*/  @P5 STG.E.U8 desc[UR18][R68.64], R6 ;  /* 0x0000000644005986 */ /* 0x0001e6000c101112 */
[----:B------:R-:W-:-:S04]  /*237a0*/  VIADD R12, R72, UR5 ;  /* 0x00000005480c7c36 */ /* 0x000fc80008000000 */
[----:B------:R-:W-:Y:S01]  /*237b0*/  VIADD R21, R12, UR5 ;  /* 0x000000050c157c36 */ /* 0x000fe20008000000 */
[----:B0-----:R-:W-:-:S03]  /*237c0*/  PRMT R69, R6, 0x9910, RZ ;  /* 0x0000991006457816 */ /* 0x001fc600000000ff */
[----:B------:R-:W-:Y:S01]  /*237d0*/  VIADD R20, R21, UR5 ;  /* 0x0000000515147c36 */ /* 0x000fe20008000000 */
[----:B------:R-:W-:Y:S01]  /*237e0*/  IADD3 R68, P5, PT, R80, R3, RZ ;  /* 0x0000000350447210 */ /* 0x000fe20007fbe0ff */
[----:B------:R-:W-:-:S03]  /*237f0*/  IMAD.MOV.U32 R6, RZ, RZ, R69 ;  /* 0x000000ffff067224 */ /* 0x000fc600078e0045 */
[----:B------:R-:W-:Y:S01]  /*23800*/  LEA.HI.X.SX32 R69, R80, R2, 0x1, P5 ;  /* 0x0000000250457211 */ /* 0x000fe200028f0eff */
[----:B------:R-:W-:Y:S01]  /*23810*/  VIADD R60, R20, UR5 ;  /* 0x00000005143c7c36 */ /* 0x000fe20008000000 */
[----:B------:R-:W-:-:S03]  /*23820*/  SHF.R.S32.HI R80, RZ, 0x8, R6 ;  /* 0x00000008ff507819 */ /* 0x000fc60000011406 */
[----:B------:R-:W-:Y:S01]  /*23830*/  VIADD R57, R60, UR5 ;  /* 0x000000053c397c36 */ /* 0x000fe20008000000 */
[----:B------:R-:W3:Y:S04]  /*23840*/  LDL.LU R6, [R1+0x4d4] ;  /* 0x0004d40001067983 */ /* 0x000ee80000300800 */
[----:B------:R0:W-:Y:S01]  /*23850*/  @P4 STG.E.U8 desc[UR18][R68.64], R80 ;  /* 0x0000005044004986 */ /* 0x0001e2000c101112 */
[----:B------:R-:W-:Y:S01]  /*23860*/  VIADD R56, R57, UR5 ;  /* 0x0000000539387c36 */ /* 0x000fe20008000000 */
[----:B0-----:R-:W-:-:S04]  /*23870*/  IADD3 R68, P4, PT, R79, R3, RZ ;  /* 0x000000034f447210 */ /* 0x001fc80007f9e0ff */
[----:B------:R-:W-:Y:S02]  /*23880*/  LEA.HI.X.SX32 R69, R79, R2, 0x1, P4 ;  /* 0x000000024f457211 */ /* 0x000fe400020f0eff */
[----:B--2---:R-:W-:Y:S01]  /*23890*/  F2FP.SATFINITE.E4M3.F32.PACK_AB_MERGE_C R79, R5, R4, RZ ;  /* 0x00000004054f723e */ /* 0x004fe200048070ff */
[----:B------:R-:W-:-:S05]  /*238a0*/  VIADD R4, R56, UR5 ;  /* 0x0000000538047c36 */ /* 0x000fca0008000000 */
[----:B------:R0:W-:Y:S02]  /*238b0*/  STL [R1+0x54c], R4 ;  /* 0x00054c0401007387 */ /* 0x0001e40000100800 */
[----:B0-----:R-:W-:-:S05]  /*238c0*/  VIADD R4, R4, UR5 ;  /* 0x0000000504047c36 */ /* 0x001fca0008000000 */
[----:B------:R0:W-:Y:S02]  /*238d0*/  STL [R1+0x540], R4 ;  /* 0x0005400401007387 */ /* 0x0001e40000100800 */
[----:B0-----:R-:W-:-:S05]  /*238e0*/  VIADD R4, R4, UR5 ;  /* 0x0000000504047c36 */ /* 0x001fca0008000000 */
[----:B------:R0:W-:Y:S02]  /*238f0*/  STL [R1+0x544], R4 ;  /* 0x0005440401007387 */ /* 0x0001e40000100800 */
[----:B0-----:R-:W-:-:S05]  /*23900*/  VIADD R4, R4, UR5 ;  /* 0x0000000504047c36 */ /* 0x001fca0008000000 */
[----:B------:R0:W-:Y:S04]  /*23910*/  STL [R1+0x53c], R4 ;  /* 0x00053c0401007387 */ /* 0x0001e80000100800 */
[----:B------:R-:W2:Y:S04]  /*23920*/  LDL.LU R7, [R1+0x4d8] ;  /* 0x0004d80001077983 */ /* 0x000ea80000300800 */
[----:B------:R-:W2:Y:S01]  /*23930*/  LDL.LU R5, [R1+0x4dc] ;  /* 0x0004dc0001057983 */ /* 0x000ea20000300800 */
[----:B0-----:R-:W-:Y:S01]  /*23940*/  VIADD R4, R4, UR5 ;  /* 0x0000000504047c36 */ /* 0x001fe20008000000 */
[----:B------:R-:W-:-:S04]  /*23950*/  ISETP.LT.AND P0, PT, R70, UR36, !P1 ;  /* 0x0000002446007c0c */ /* 0x000fc8000cf01270 */
[----:B------:R0:W-:Y:S01]  /*23960*/  STL [R1+0x538], R4 ;  /* 0x0005380401007387 */ /* 0x0001e20000100800 */
[----:B------:R-:W-:Y:S01]  /*23970*/  VIADD R70, R0, 0xb3 ;  /* 0x000000b300467836 */ /* 0x000fe20000000000 */
[----:B------:R-:W1:Y:S01]  /*23980*/  LDCU UR36, c[0x0][0x3b8] ;  /* 0x00007700ff2477ac */ /* 0x000e620008000800 */
[----:B0-----:R-:W-:-:S05]  /*23990*/  VIADD R4, R4, UR5 ;  /* 0x0000000504047c36 */ /* 0x001fca0008000000 */
[----:B------:R0:W-:Y:S01]  /*239a0*/  STL [R1+0x534], R4 ;  /* 0x0005340401007387 */ /* 0x0001e20000100800 */
[----:B------:R-:W-:Y:S01]  /*239b0*/  ISETP.LT.AND P2, PT, R70, UR37, !P1 ;  /* 0x0000002546007c0c */ /* 0x000fe2000cf41270 */
[----:B0-----:R-:W-:Y:S02]  /*239c0*/  VIADD R4, R4, UR5 ;  /* 0x0000000504047c36 */ /* 0x001fe40008000000 */
[----:B------:R0:W-:Y:S01]  /*239d0*/  @P0 STG.E.U8 desc[UR18][R68.64], R79 ;  /* 0x0000004f44000986 */ /* 0x0001e2000c101112 */
[----:B------:R-:W-:Y:S01]  /*239e0*/  VIADD R70, R0, 0xb4 ;  /* 0x000000b400467836 */ /* 0x000fe20000000000 */
[----:B------:R-:W1:Y:S02]  /*239f0*/  LDCU UR37, c[0x0][0x3b8] ;  /* 0x00007700ff2577ac */ /* 0x000e640008000800 */
[----:B------:R4:W-:Y:S01]  /*23a00*/  STL [R1+0x530], R4 ;  /* 0x0005300401007387 */ /* 0x0009e20000100800 */
[----:B0-----:R-:W-:Y:S01]  /*23a10*/  IADD3 R68, P0, PT, R71, R3, RZ ;  /* 0x0000000347447210 */ /* 0x001fe20007f1e0ff */
[----:B----4-:R-:W-:Y:S01]  /*23a20*/  VIADD R4, R4, UR5 ;  /* 0x0000000504047c36 */ /* 0x010fe20008000000 */
[----:B------:R-:W-:-:S02]  /*23a30*/  PRMT R79, R79, 0x9910, RZ ;  /* 0x000099104f4f7816 */ /* 0x000fc400000000ff */
[----:B------:R-:W-:Y:S02]  /*23a40*/  LEA.HI.X.SX32 R69, R71, R2, 0x1, P0 ;  /* 0x0000000247457211 */ /* 0x000fe400000f0eff */
[----:B------:R0:W-:Y:S01]  /*23a50*/  STL [R1+0x524], R4 ;  /* 0x0005240401007387 */ /* 0x0001e20000100800 */
[----:B------:R-:W-:Y:S02]  /*23a60*/  SHF.R.S32.HI R71, RZ, 0x8, R79 ;  /* 0x00000008ff477819 */ /* 0x000fe4000001144f */
[----:B------:R-:W-:Y:S01]  /*23a70*/  ISETP.LT.AND P3, PT, R70, UR38, !P1 ;  /* 0x0000002646007c0c */ /* 0x000fe2000cf61270 */
[----:B0-----:R-:W-:Y:S02]  /*23a80*/  VIADD R4, R4, UR5 ;  /* 0x0000000504047c36 */ /* 0x001fe40008000000 */
[----:B------:R0:W-:Y:S01]  /*23a90*/  @P2 STG.E.U8 desc[UR18][R68.64], R71 ;  /* 0x0000004744002986 */ /* 0x0001e2000c101112 */
[----:B------:R-:W-:Y:S01]  /*23aa0*/  VIADD R70, R0, 0xb5 ;  /* 0x000000b500467836 */ /* 0x000fe20000000000 */
[----:B------:R-:W4:Y:S02]  /*23ab0*/  LDCU UR38, c[0x0][0x3b8] ;  /* 0x00007700ff2677ac */ /* 0x000f240008000800 */
[----:B------:R1:W-:Y:S02]  /*23ac0*/  STL [R1+0x52c], R4 ;  /* 0x00052c0401007387 */ /* 0x0003e40000100800 */
[----:B------:R-:W-:-:S02]  /*23ad0*/  ISETP.LT.AND P6, PT, R70, UR39, !P1 ;  /* 0x0000002746007c0c */ /* 0x000fc4000cfc1270 */
[C---:B0-----:R-:W-:Y:S01]  /*23ae0*/  IADD3 R68, P2, PT, R81.reuse, R3, RZ ;  /* 0x0000000351447210 */ /* 0x041fe20007f5e0ff */
[----:B-1----:R-:W-:Y:S01]  /*23af0*/  VIADD R4, R4, UR5 ;  /* 0x0000000504047c36 */ /* 0x002fe20008000000 */
[----:B------:R-:W0:Y:S02]  /*23b00*/  LDCU UR39, c[0x0][0x3b8] ;  /* 0x00007700ff2777ac */ /* 0x000e240008000800 */
[----:B------:R-:W-:Y:S02]  /*23b10*/  LEA.HI.X.SX32 R69, R81, R2, 0x1, P2 ;  /* 0x0000000251457211 */ /* 0x000fe400010f0eff */
[----:B------:R1:W-:Y:S01]  /*23b20*/  STL [R1+0x520], R4 ;  /* 0x0005200401007387 */ /* 0x0003e20000100800 */
[----:B---3--:R-:W-:-:S05]  /*23b30*/  F2FP.SATFINITE.E4M3.F32.PACK_AB_MERGE_C R71, R6, R11, RZ ;  /* 0x0000000b0647723e */ /* 0x008fca00048070ff */
[----:B------:R3:W-:Y:S01]  /*23b40*/  @P3 STG.E.U8 desc[UR18][R68.64], R71 ;  /* 0x0000004744003986 */ /* 0x0007e2000c101112 */
[----:B-1----:R-:W-:-:S05]  /*23b50*/  VIADD R4, R4, UR5 ;  /* 0x0000000504047c36 */ /* 0x002fca0008000000 */
[----:B------:R1:W-:Y:S01]  /*23b60*/  STL [R1+0x528], R4 ;  /* 0x0005280401007387 */ /* 0x0003e20000100800 */
[----:B---3--:R-:W-:-:S03]  /*23b70*/  PRMT R71, R71, 0x9910, RZ ;  /* 0x0000991047477816 */ /* 0x008fc600000000ff */
[----:B------:R-:W3:Y:S01]  /*23b80*/  LDL.LU R17, [R1+0x4e0] ;  /* 0x0004e00001117983 */ /* 0x000ee20000300800 */
[----:B------:R-:W-:Y:S02]  /*23b90*/  IADD3 R68, P3, PT, R74, R3, RZ ;  /* 0x000000034a447210 */ /* 0x000fe40007f7e0ff */
[----:B------:R-:W-:Y:S01]  /*23ba0*/  SHF.R.S32.HI R71, RZ, 0x8, R71 ;  /* 0x00000008ff477819 */ /* 0x000fe20000011447 */
[----:B------:R-:W3:Y:S01]  /*23bb0*/  LDL.LU R15, [R1+0x4e4] ;  /* 0x0004e400010f7983 */ /* 0x000ee20000300800 */
[----:B-1----:R-:W-:Y:S01]  /*23bc0*/  VIADD R4, R4, UR5 ;  /* 0x0000000504047c36 */ /* 0x002fe20008000000 */
[----:B------:R-:W-:-:S04]  /*23bd0*/  LEA.HI.X.SX32 R69, R74, R2, 0x1, P3 ;  /* 0x000000024a457211 */ /* 0x000fc800018f0eff */
[----:B------:R1:W-:Y:S04]  /*23be0*/  STL [R1+0x51c], R4 ;  /* 0x00051c0401007387 */ /* 0x0003e80000100800 */
[----:B------:R2:W-:Y:S01]  /*23bf0*/  @P6 STG.E.U8 desc[UR18][R68.64], R71 ;  /* 0x0000004744006986 */ /* 0x0005e2000c101112 */
[----:B-1----:R-:W-:-:S05]  /*23c00*/  VIADD R4, R4, UR5 ;  /* 0x0000000504047c36 */ /* 0x002fca0008000000 */
[----:B------:R1:W-:Y:S01]  /*23c10*/  STL [R1+0x518], R4 ;  /* 0x0005180401007387 */ /* 0x0003e20000100800 */
[----:B--2---:R-:W-:Y:S01]  /*23c20*/  F2FP.SATFINITE.E4M3.F32.PACK_AB_MERGE_C R71, R5, R7, RZ ;  /* 0x000000070547723e */ /* 0x004fe200048070ff */
[----:B------:R-:W-:-:S04]  /*23c30*/  VIADD R5, R4, UR5 ;  /* 0x0000000504057c36 */ /* 0x000fc80008000000 */
[----:B-1----:R-:W-:-:S04]  /*23c40*/  VIADD R4, R5, UR5 ;  /* 0x0000000505047c36 */ /* 0x002fc80008000000 */
[----:B------:R-:W-:-:S05]  /*23c50*/  VIADD R6, R4, UR5 ;  /* 0x0000000504067c36 */ /* 0x000fca0008000000 */
[----:B------:R1:W-:Y:S02]  /*23c60*/  STL [R1+0x50c], R6 ;  /* 0x00050c0601007387 */ /* 0x0003e40000100800 */
[----:B-1----:R-:W-:-:S05]  /*23c70*/  VIADD R6, R6, UR5 ;  /* 0x0000000506067c36 */ /* 0x002fca0008000000 */
[----:B------:R1:W-:Y:S02]  /*23c80*/  STL [R1+0x508], R6 ;  /* 0x0005080601007387 */ /* 0x0003e40000100800 */
[----:B-1----:R-:W-:-:S04]  /*23c90*/  VIADD R6, R6, UR5 ;  /* 0x0000000506067c36 */ /* 0x002fc80008000000 */
[----:B------:R-:W-:Y:S01]  /*23ca0*/  VIADD R14, R6, UR5 ;  /* 0x00000005060e7c36 */ /* 0x000fe20008000000 */
[----:B------:R1:W-:Y:S04]  /*23cb0*/  STL [R1+0x504], R6 ;  /* 0x0005040601007387 */ /* 0x0003e80000100800 */
[----:B------:R-:W2:Y:S04]  /*23cc0*/  LDL.LU R10, [R1+0x4e8] ;  /* 0x0004e800010a7983 */ /* 0x000ea80000300800 */
[----:B------:R-:W2:Y:S04]  /*23cd0*/  LDL.LU R11, [R1+0x4ec] ;  /* 0x0004ec00010b7983 */ /* 0x000ea80000300800 */
[----:B-1----:R-:W2:Y:S04]  /*23ce0*/  LDL.LU R6, [R1+0x4f0] ;  /* 0x0004f00001067983 */ /* 0x002ea80000300800 */
[----:B------:R1:W-:Y:S04]  /*23cf0*/  STL [R1+0x500], R14 ;  /* 0x0005000e01007387 */ /* 0x0003e80000100800 */
[----:B------:R-:W2:Y:S01]  /*23d00*/  LDL.LU R7, [R1+0x4f4] ;  /* 0x0004f40001077983 */ /* 0x000ea20000300800 */
[----:B-1----:R-:W-:-:S05]  /*23d10*/  VIADD R14, R14, UR5 ;  /* 0x000000050e0e7c36 */ /* 0x002fca0008000000 */
[----:B------:R1:W-:Y:S02]  /*23d20*/  STL [R1+0x4dc], R14 ;  /* 0x0004dc0e01007387 */ /* 0x0003e40000100800 */
[----:B-1----:R-:W-:-:S05]  /*23d30*/  VIADD R14, R14, UR5 ;  /* 0x000000050e0e7c36 */ /* 0x002fca0008000000 */
[----:B------:R1:W-:Y:S02]  /*23d40*/  STL [R1+0x4e0], R14 ;  /* 0x0004e00e01007387 */ /* 0x0003e40000100800 */
[----:B-1----:R-:W-:-:S05]  /*23d50*/  VIADD R14, R14, UR5 ;  /* 0x000000050e0e7c36 */ /* 0x002fca0008000000 */
[----:B------:R1:W-:Y:S04]  /*23d60*/  STL [R1+0x4d4], R14 ;  /* 0x0004d40e01007387 */ /* 0x0003e80000100800 */
[----:B------:R-:W-:Y:S01]  /*23d70*/  STL.64 [R1+0xe10], R4 ;  /* 0x000e100401007387 */ /* 0x000fe20000100a00 */
[----:B-1----:R-:W-:-:S05]  /*23d80*/  VIADD R14, R14, UR5 ;  /* 0x000000050e0e7c36 */ /* 0x002fca0008000000 */
[----:B------:R1:W-:Y:S02]  /*23d90*/  STL [R1+0x4d8], R14 ;  /* 0x0004d80e01007387 */ /* 0x0003e40000100800 */
[----:B-1----:R-:W-:-:S04]  /*23da0*/  VIADD R14, R14, UR5 ;  /* 0x000000050e0e7c36 */ /* 0x002fc80008000000 */
[----:B------:R-:W-:Y:S01]  /*23db0*/  VIADD R4, R14, UR5 ;  /* 0x000000050e047c36 */ /* 0x000fe20008000000 */
[----:B------:R-:W-:Y:S04]  /*23dc0*/  STL [R1+0x4d0], R14 ;  /* 0x0004d00e01007387 */ /* 0x000fe80000100800 */
[----:B------:R1:W-:Y:S02]  /*23dd0*/  STL [R1+0x4cc], R4 ;  /* 0x0004cc0401007387 */ /* 0x0003e40000100800 */
[----:B-1----:R-:W-:-:S05]  /*23de0*/  VIADD R4, R4, UR5 ;  /* 0x0000000504047c36 */ /* 0x002fca0008000000 */
[----:B------:R-:W-:Y:S01]  /*23df0*/  STL [R1+0x4c8], R4 ;  /* 0x0004c80401007387 */ /* 0x000fe20000100800 */
[----:B------:R-:W-:Y:S01]  /*23e00*/  VIADD R70, R0, 0xb6 ;  /* 0x000000b600467836 */ /* 0x000fe20000000000 */
[----:B--2---:R-:W-:Y:S02]  /*23e10*/  F2FP.SATFINITE.E4M3.F32.PACK_AB_MERGE_C R79, R7, R6, RZ ;  /* 0x00000006074f723e */ /* 0x004fe400048070ff */
[----:B------:R-:W2:Y:S04]  /*23e20*/  LDL.LU R6, [R1+0x4f8] ;  /* 0x0004f80001067983 */ /* 0x000ea80000300800 */
[----:B------:R-:W2:Y:S01]  /*23e30*/  LDL.LU R7, [R1+0x4fc] ;  /* 0x0004fc0001077983 */ /* 0x000ea20000300800 */
[----:B------:R-:W-:Y:S01]  /*23e40*/  ISETP.LT.AND P5, PT, R70, UR40, !P1 ;  /* 0x0000002846007c0c */ /* 0x000fe2000cfa1270 */
[----:B------:R-:W-:Y:S01]  /*23e50*/  VIADD R70, R0, 0xb7 ;  /* 0x000000b700467836 */ /* 0x000fe20000000000 */
[C---:B------:R-:W-:Y:S01]  /*23e60*/  IADD3 R68, P6, PT, R83.reuse, R3, RZ ;  /* 0x0000000353447210 */ /* 0x040fe20007fde0ff */
[----:B------:R-:W-:Y:S01]  /*23e70*/  VIADD R67, R4, UR5 ;  /* 0x0000000504437c36 */ /* 0x000fe20008000000 */
[----:B------:R-:W1:Y:S02]  /*23e80*/  LDCU UR40, c[0x0][0x3b8] ;  /* 0x00007700ff2877ac */ /* 0x000e640008000800 */
[----:B------:R-:W-:Y:S01]  /*23e90*/  ISETP.LT.AND P4, PT, R70, UR50, !P1 ;  /* 0x0000003246007c0c */ /* 0x000fe2000cf81270 */
[C---:B------:R-:W-:Y:S01]  /*23ea0*/  VIADD R70, R0.reuse, 0xb8 ;  /* 0x000000b800467836 */ /* 0x040fe20000000000 */
[----:B------:R-:W-:Y:S01]  /*23eb0*/  LEA.HI.X.SX32 R69, R83, R2, 0x1, P6 ;  /* 0x0000000253457211 */ /* 0x000fe200030f0eff */
[----:B------:R-:W-:Y:S01]  /*23ec0*/  VIADD R5, R0, 0xc3 ;  /* 0x000000c300057836 */ /* 0x000fe20000000000 */
[----:B------:R-:W0:Y:S02]  /*23ed0*/  LDCU UR50, c[0x0][0x3b8] ;  /* 0x00007700ff3277ac */ /* 0x000e240008000800 */
[----:B------:R-:W-:Y:S01]  /*23ee0*/  ISETP.LT.AND P0, PT, R70, UR51, !P1 ;  /* 0x0000003346007c0c */ /* 0x000fe2000cf01270 */
[----:B------:R-:W-:Y:S01]  /*23ef0*/  VIADD R70, R0, 0xb9 ;  /* 0x000000b900467836 */ /* 0x000fe20000000000 */
[----:B------:R1:W-:Y:S01]  /*23f00*/  @P5 STG.E.U8 desc[UR18][R68.64], R71 ;  /* 0x0000004744005986 */ /* 0x0003e2000c101112 */
[----:B------:R-:W-:Y:S01]  /*23f10*/  VIADD R66, R67, UR5 ;  /* 0x0000000543427c36 */ /* 0x000fe20008000000 */
[----:B------:R-:W0:Y:S02]  /*23f20*/  LDCU UR51, c[0x0][0x3b8] ;  /* 0x00007700ff3377ac */ /* 0x000e240008000800 */
[----:B------:R-:W-:Y:S01]  /*23f30*/  ISETP.LT.AND P2, PT, R70, UR52, !P1 ;  /* 0x0000003446007c0c */ /* 0x000fe2000cf41270 */
[----:B------:R-:W-:Y:S01]  /*23f40*/  VIADD R70, R0, 0xba ;  /* 0x000000ba00467836 */ /* 0x000fe20000000000 */
[----:B------:R-:W0:Y:S01]  /*23f50*/  LDCU UR52, c[0x0][0x3b8] ;  /* 0x00007700ff3477ac */ /* 0x000e220008000800 */
[----:B-1----:R-:W-:-:S02]  /*23f60*/  PRMT R71, R71, 0x9910, RZ ;  /* 0x0000991047477816 */ /* 0x002fc400000000ff */
[CC--:B------:R-:W-:Y:S02]  /*23f70*/  IADD3 R68, P5, PT, R82.reuse, R3.reuse, RZ ;  /* 0x0000000352447210 */ /* 0x0c0fe40007fbe0ff */
[----:B------:R-:W-:Y:S02]  /*23f80*/  SHF.R.S32.HI R71, RZ, 0x8, R71 ;  /* 0x00000008ff477819 */ /* 0x000fe40000011447 */
[----:B------:R-:W-:Y:S02]  /*23f90*/  LEA.HI.X.SX32 R69, R82, R2, 0x1, P5 ;  /* 0x0000000252457211 */ /* 0x000fe400028f0eff */
[----:B------:R-:W-:Y:S01]  /*23fa0*/  ISETP.LT.AND P3, PT, R70, UR15, !P1 ;  /* 0x0000000f46007c0c */ /* 0x000fe2000cf61270 */
[----:B------:R-:W-:Y:S01]  /*23fb0*/  VIADD R70, R0, 0xbb ;  /* 0x000000bb00467836 */ /* 0x000fe20000000000 */
[----:B------:R-:W1:Y:S01]  /*23fc0*/  LDCU UR15, c[0x0][0x3b8] ;  /* 0x00007700ff0f77ac */ /* 0x000e620008000800 */
[----:B------:R0:W-:Y:S03]  /*23fd0*/  @P4 STG.E.U8 desc[UR18][R68.64], R71 ;  /* 0x0000004744004986 */ /* 0x0001e6000c101112 */
[----:B------:R-:W-:Y:S01]  /*23fe0*/  ISETP.LT.AND P6, PT, R70, UR14, !P1 ;  /* 0x0000000e46007c0c */ /* 0x000fe2000cfc1270 */
[----:B------:R-:W-:Y:S01]  /*23ff0*/  VIADD R70, R0, 0xbc ;  /* 0x000000bc00467836 */ /* 0x000fe20000000000 */
[----:B------:R-:W1:Y:S01]  /*24000*/  LDCU UR14, c[0x0][0x3b8] ;  /* 0x00007700ff0e77ac */ /* 0x000e620008000800 */
[----:B0-----:R-:W-:-:S02]  /*24010*/  IADD3 R68, P4, PT, R85, R3, RZ ;  /* 0x0000000355447210 */ /* 0x001fc40007f9e0ff */
[----:B---3--:R-:W-:Y:S02]  /*24020*/  F2FP.SATFINITE.E4M3.F32.PACK_AB_MERGE_C R71, R15, R17, RZ ;  /* 0x000000110f47723e */ /* 0x008fe400048070ff */
[----:B------:R-:W-:Y:S02]  /*24030*/  LEA.HI.X.SX32 R69, R85, R2, 0x1, P4 ;  /* 0x0000000255457211 */ /* 0x000fe400020f0eff */
[----:B------:R-:W-:Y:S01]  /*24040*/  ISETP.LT.AND P5, PT, R70, UR13, !P1 ;  /* 0x0000000d46007c0c */ /* 0x000fe2000cfa1270 */
[----:B------:R-:W-:Y:S01]  /*24050*/  VIADD R70, R0, 0xbd ;  /* 0x000000bd00467836 */ /* 0x000fe20000000000 */
[----:B------:R-:W0:Y:S01]  /*24060*/  LDCU UR13, c[0x0][0x39c] ;  /* 0x00007380ff0d77ac */ /* 0x000e220008000800 */
[----:B------:R3:W-:Y:S03]  /*24070*/  @P0 STG.E.U8 desc[UR18][R68.64], R71 ;  /* 0x0000004744000986 */ /* 0x0007e6000c101112 */
[----:B------:R-:W-:Y:S01]  /*24080*/  ISETP.LT.AND P4, PT, R70, UR10, !P1 ;  /* 0x0000000a46007c0c */ /* 0x000fe2000cf81270 */
[----:B------:R-:W-:Y:S01]  /*24090*/  VIADD R70, R0, 0xbe ;  /* 0x000000be00467836 */ /* 0x000fe20000000000 */
[----:B------:R-:W0:Y:S01]  /*240a0*/  LDCU UR10, c[0x0][0x3b8] ;  /* 0x00007700ff0a77ac */ /* 0x000e220008000800 */
[----:B---3--:R-:W-:-:S02]  /*240b0*/  PRMT R71, R71, 0x9910, RZ ;  /* 0x0000991047477816 */ /* 0x008fc400000000ff */
[CC--:B------:R-:W-:Y:S02]  /*240c0*/  IADD3 R68, P0, PT, R84.reuse, R3.reuse, RZ ;  /* 0x0000000354447210 */ /* 0x0c0fe40007f1e0ff */
[----:B------:R-:W-:Y:S02]  /*240d0*/  SHF.R.S32.HI R71, RZ, 0x8, R71 ;  /* 0x00000008ff477819 */ /* 0x000fe40000011447 */
[----:B------:R-:W-:Y:S02]  /*240e0*/  LEA.HI.X.SX32 R69, R84, R2, 0x1, P0 ;  /* 0x0000000254457211 */ /* 0x000fe400000f0eff */
[----:B------:R-:W-:Y:S01]  /*240f0*/  ISETP.LT.AND P0, PT, R70, UR8, !P1 ;  /* 0x0000000846007c0c */ /* 0x000fe2000cf01270 */
[----:B------:R-:W-:Y:S01]  /*24100*/  VIADD R70, R0, 0x1ff ;  /* 0x000001ff00467836 */ /* 0x000fe20000000000 */
[----:B------:R-:W3:Y:S01]  /*24110*/  LDCU UR8, c[0x0][0x39c] ;  /* 0x00007380ff0877ac */ /* 0x000ee20008000800 */
[----:B------:R0:W-:Y:S02]  /*24120*/  @P2 STG.E.U8 desc[UR18][R68.64], R71 ;  /* 0x0000004744002986 */ /* 0x0001e4000c101112 */
[----:B0-----:R-:W-:-:S04]  /*24130*/  IADD3 R68, P2, PT, R73, R3, RZ ;  /* 0x0000000349447210 */ /* 0x001fc80007f5e0ff */
[----:B------:R-:W-:Y:S02]  /*24140*/  LEA.HI.X.SX32 R69, R73, R2, 0x1, P2 ;  /* 0x0000000249457211 */ /* 0x000fe400010f0eff */
[----:B------:R-:W-:Y:S01]  /*24150*/  ISETP.LT.AND P2, PT, R70, UR4, !P1 ;  /* 0x0000000446007c0c */ /* 0x000fe2000cf41270 */
[----:B------:R-:W0:Y:S01]  /*24160*/  LDCU UR4, c[0x0][0x39c] ;  /* 0x00007380ff0477ac */ /* 0x000e220008000800 */
[----:B------:R-:W-:-:S04]  /*24170*/  F2FP.SATFINITE.E4M3.F32.PACK_AB_MERGE_C R70, R11, R10, RZ ;  /* 0x0000000a0b46723e */ /* 0x000fc800048070ff */
[----:B------:R-:W-:Y:S01]  /*24180*/  PRMT R74, R70, 0x9910, RZ ;  /* 0x00009910464a7816 */ /* 0x000fe200000000ff */
[----:B------:R0:W-:Y:S01]  /*24190*/  @P3 STG.E.U8 desc[UR18][R68.64], R70 ;  /* 0x0000004644003986 */ /* 0x0001e2000c101112 */
[----:B------:R-:W-:Y:S02]  /*241a0*/  VIADD R73, R0, 0xbf ;  /* 0x000000bf00497836 */ /* 0x000fe40000000000 */
[----:B------:R-:W-:Y:S02]  /*241b0*/  SHF.R.S32.HI R74, RZ, 0x8, R74 ;  /* 0x00000008ff4a7819 */ /* 0x000fe4000001144a */
[----:B0-----:R-:W-:-:S04]  /*241c0*/  IADD3 R70, P3, PT, R86, R3, RZ ;  /* 0x0000000356467210 */ /* 0x001fc80007f7e0ff */
[----:B------:R-:W-:Y:S02]  /*241d0*/  LEA.HI.X.SX32 R71, R86, R2, 0x1, P3 ;  /* 0x0000000256477211 */ /* 0x000fe400018f0eff */
[----:B------:R-:W-:-:S04]  /*241e0*/  IADD3 R68, P3, PT, R87, R3, RZ ;  /* 0x0000000357447210 */ /* 0x000fc80007f7e0ff */
[----:B------:R-:W-:Y:S02]  /*241f0*/  LEA.HI.X.SX32 R69, R87, R2, 0x1, P3 ;  /* 0x0000000257457211 */ /* 0x000fe400018f0eff */
[----:B------:R-:W-:Y:S01]  /*24200*/  ISETP.LT.AND P3, PT, R73, UR4, !P1 ;  /* 0x0000000449007c0c */ /* 0x000fe2000cf61270 */
[----:B------:R-:W0:Y:S01]  /*24210*/  LDCU UR4, c[0x0][0x39c] ;  /* 0x00007380ff0477ac */ /* 0x000e220008000800 */
[----:B------:R1:W-:Y:S04]  /*24220*/  @P6 STG.E.U8 desc[UR18][R70.64], R74 ;  /* 0x0000004a46006986 */ /* 0x0003e8000c101112 */
[----:B------:R3:W-:Y:S01]  /*24230*/  @P5 STG.E.U8 desc[UR18][R68.64], R79 ;  /* 0x0000004f44005986 */ /* 0x0007e2000c101112 */
[----:B-1----:R-:W-:Y:S02]  /*24240*/  PRMT R71, R79, 0x9910, RZ ;  /* 0x000099104f477816 */ /* 0x002fe400000000ff */
[----:B---3--:R-:W-:-:S02]  /*24250*/  IADD3 R68, P5, PT, R89, R3, RZ ;  /* 0x0000000359447210 */ /* 0x008fc40007fbe0ff */
[----:B------:R-:W-:Y:S02]  /*24260*/  SHF.R.S32.HI R71, RZ, 0x8, R71 ;  /* 0x00000008ff477819 */ /* 0x000fe40000011447 */
[----:B------:R-:W-:-:S05]  /*24270*/  LEA.HI.X.SX32 R69, R89, R2, 0x1, P5 ;  /* 0x0000000259457211 */ /* 0x000fca00028f0eff */
[----:B------:R1:W-:Y:S02]  /*24280*/  @P4 STG.E.U8 desc[UR18][R68.64], R71 ;  /* 0x0000004744004986 */ /* 0x0003e4000c101112 */
[----:B-1----:R-:W-:Y:S01]  /*24290*/  VIADD R69, R0, 0xc1 ;  /* 0x000000c100457836 */ /* 0x002fe20000000000 */
[----:B------:R-:W-:-:S04]  /*242a0*/  IADD3 R68, P6, PT, R88, R3, RZ ;  /* 0x0000000358447210 */ /* 0x000fc80007fde0ff */
[----:B0-----:R-:W-:Y:S01]  /*242b0*/  ISETP.LT.AND P4, PT, R69, UR4, !P1 ;  /* 0x0000000445007c0c */ /* 0x001fe2000cf81270 */
[----:B------:R-:W-:Y:S01]  /*242c0*/  VIADD R70, R0, 0xc0 ;  /* 0x000000c000467836 */ /* 0x000fe20000000000 */
[-C--:B------:R-:W-:Y:S01]  /*242d0*/  LEA.HI.X.SX32 R69, R88, R2.reuse, 0x1, P6 ;  /* 0x0000000258457211 */ /* 0x080fe200030f0eff */
[----:B------:R-:W-:Y:S01]  /*242e0*/  VIADD R65, R66, UR5 ;  /* 0x0000000542417c36 */ /* 0x000fe20008000000 */
[C---:B------:R-:W-:Y:S01]  /*242f0*/  IADD3 R18, P6, PT, R76.reuse, R3, RZ ;  /* 0x000000034c127210 */ /* 0x040fe20007fde0ff */
[----:B------:R-:W0:Y:S03]  /*24300*/  LDCU UR4, c[0x0][0x3b8] ;  /* 0x00007700ff0477ac */ /* 0x000e260008000800 */
[----:B------:R-:W-:Y:S02]  /*24310*/  LEA.HI.X.SX32 R19, R76, R2, 0x1, P6 ;  /* 0x000000024c137211 */ /* 0x000fe400030f0eff */
[----:B--2---:R-:W-:-:S02]  /*24320*/  F2FP.SATFINITE.E4M3.F32.PACK_AB_MERGE_C R71, R7, R6, RZ ;  /* 0x000000060747723e */ /* 0x004fc400048070ff */
[----:B------:R-:W-:-:S03]  /*24330*/  IADD3 R6, P6, PT, R90, R3, RZ ;  /* 0x000000035a067210 */ /* 0x000fc60007fde0ff */
[----:B------:R1:W-:Y:S01]  /*24340*/  @P0 STG.E.U8 desc[UR18][R68.64], R71 ;  /* 0x0000004744000986 */ /* 0x0003e2000c101112 */
[CC--:B------:R-:W-:Y:S02]  /*24350*/  IADD3 R16, P0, PT, R91.reuse, R3.reuse, RZ ;  /* 0x000000035b107210 */ /* 0x0c0fe40007f1e0ff */
[-C--:B------:R-:W-:Y:S02]  /*24360*/  LEA.HI.X.SX32 R7, R90, R2.reuse, 0x1, P6 ;  /* 0x000000025a077211 */ /* 0x080fe400030f0eff */
[-C--:B------:R-:W-:Y:S02]  /*24370*/  LEA.HI.X.SX32 R17, R91, R2.reuse, 0x1, P0 ;  /* 0x000000025b117211 */ /* 0x080fe400000f0eff */
[CC--:B------:R-:W-:Y:S02]  /*24380*/  IADD3 R10, P6, PT, R75.reuse, R3.reuse, RZ ;  /* 0x000000034b0a7210 */ /* 0x0c0fe40007fde0ff */
[----:B------:R-:W-:Y:S02]  /*24390*/  IADD3 R14, P0, PT, R92, R3, RZ ;  /* 0x000000035c0e7210 */ /* 0x000fe40007f1e0ff */
[----:B------:R-:W-:-:S02]  /*243a0*/  LEA.HI.X.SX32 R11, R75, R2, 0x1, P6 ;  /* 0x000000024b0b7211 */ /* 0x000fc400030f0eff */
[-C--:B------:R-:W-:Y:S02]  /*243b0*/  LEA.HI.X.SX32 R15, R92, R2.reuse, 0x1, P0 ;  /* 0x000000025c0f7211 */ /* 0x080fe400000f0eff */
[CC--:B------:R-:W-:Y:S02]  /*243c0*/  IADD3 R90, P6, PT, R24.reuse, R3.reuse, RZ ;  /* 0x00000003185a7210 */ /* 0x0c0fe40007fde0ff */
[CC--:B------:R-:W-:Y:S02]  /*243d0*/  IADD3 R92, P0, PT, R93.reuse, R3.reuse, RZ ;  /* 0x000000035d5c7210 */ /* 0x0c0fe40007f1e0ff */
[-C--:B------:R-:W-:Y:S02]  /*243e0*/  LEA.HI.X.SX32 R91, R24, R2.reuse, 0x1, P6 ;  /* 0x00000002185b7211 */ /* 0x080fe400030f0eff */
[----:B------:R-:W-:Y:S02]  /*243f0*/  LEA.HI.X.SX32 R93, R93, R2, 0x1, P0 ;  /* 0x000000025d5d7211 */ /* 0x000fe400000f0eff */
[----:B------:R-:W-:-:S02]  /*24400*/  IADD3 R86, P6, PT, R77, R3, RZ ;  /* 0x000000034d567210 */ /* 0x000fc40007fde0ff */
[-C--:B------:R-:W-:Y:S02]  /*24410*/  IADD3 R88, P0, PT, R23, R3.reuse, RZ ;  /* 0x0000000317587210 */ /* 0x080fe40007f1e0ff */
[-C--:B------:R-:W-:Y:S02]  /*24420*/  LEA.HI.X.SX32 R87, R77, R2.reuse, 0x1, P6 ;  /* 0x000000024d577211 */ /* 0x080fe400030f0eff */
[-C--:B------:R-:W-:Y:S02]  /*24430*/  LEA.HI.X.SX32 R89, R23, R2.reuse, 0x1, P0 ;  /* 0x0000000217597211 */ /* 0x080fe400000f0eff */
[-C--:B------:R-:W-:Y:S02]  /*24440*/  IADD3 R82, P6, PT, R78, R3.reuse, RZ ;  /* 0x000000034e527210 */ /* 0x080fe40007fde0ff */
[----:B------:R-:W-:Y:S02]  /*24450*/  IADD3 R84, P0, PT, R22, R3, RZ ;  /* 0x0000000316547210 */ /* 0x000fe40007f1e0ff */
[----:B------:R-:W-:-:S02]  /*24460*/  LEA.HI.X.SX32 R83, R78, R2, 0x1, P6 ;  /* 0x000000024e537211 */ /* 0x000fc400030f0eff */
[-C--:B------:R-:W-:Y:S02]  /*24470*/  LEA.HI.X.SX32 R85, R22, R2.reuse, 0x1, P0 ;  /* 0x0000000216557211 */ /* 0x080fe400000f0eff */
[CC--:B------:R-:W-:Y:S02]  /*24480*/  IADD3 R78, P6, PT, R8.reuse, R3.reuse, RZ ;  /* 0x00000003084e7210 */ /* 0x0c0fe40007fde0ff */
[CC--:B------:R-:W-:Y:S02]  /*24490*/  IADD3 R80, P0, PT, R9.reuse, R3.reuse, RZ ;  /* 0x0000000309507210 */ /* 0x0c0fe40007f1e0ff */
[-C--:B------:R-:W-:Y:S02]  /*244a0*/  LEA.HI.X.SX32 R79, R8, R2.reuse, 0x1, P6 ;  /* 0x00000002084f7211 */ /* 0x080fe400030f0eff */
[----:B------:R-:W-:Y:S01]  /*244b0*/  LEA.HI.X.SX32 R81, R9, R2, 0x1, P0 ;  /* 0x0000000209517211 */ /* 0x000fe200000f0eff */
[----:B------:R-:W2:Y:S04]  /*244c0*/  LDL.LU R8, [R1+0x300] ;  /* 0x0003000001087983 */ /* 0x000ea80000300800 */
[----:B------:R-:W2:Y:S01]  /*244d0*/  LDL.LU R9, [R1+0x304] ;  /* 0x0003040001097983 */ /* 0x000ea20000300800 */
[----:B------:R-:W-:-:S02]  /*244e0*/  IADD3 R74, P6, PT, R72, R3, RZ ;  /* 0x00000003484a7210 */ /* 0x000fc40007fde0ff */
[CC--:B------:R-:W-:Y:S02]  /*244f0*/  IADD3 R76, P0, PT, R13.reuse, R3.reuse, RZ ;  /* 0x000000030d4c7210 */ /* 0x0c0fe40007f1e0ff */
[-C--:B------:R-:W-:Y:S02]  /*24500*/  LEA.HI.X.SX32 R75, R72, R2.reuse, 0x1, P6 ;  /* 0x00000002484b7211 */ /* 0x080fe400030f0eff */
[CC--:B------:R-:W-:Y:S02]  /*24510*/  IADD3 R72, P6, PT, R12.reuse, R3.reuse, RZ ;  /* 0x000000030c487210 */ /* 0x0c0fe40007fde0ff */
[-C--:B------:R-:W-:Y:S02]  /*24520*/  LEA.HI.X.SX32 R77, R13, R2.reuse, 0x1, P0 ;  /* 0x000000020d4d7211 */ /* 0x080fe400000f0eff */
[----:B------:R-:W-:Y:S02]  /*24530*/  LEA.HI.X.SX32 R73, R12, R2, 0x1, P6 ;  /* 0x000000020c497211 */ /* 0x000fe400030f0eff */
[----:B------:R-:W3:Y:S04]  /*24540*/  LDL.LU R12, [R1+0x308] ;  /* 0x00030800010c7983 */ /* 0x000ee80000300800 */
[----:B------:R-:W3:Y:S01]  /*24550*/  LDL.LU R13, [R1+0x30c] ;  /* 0x00030c00010d7983 */ /* 0x000ee20000300800 */
[----:B------:R-:W-:Y:S01]  /*24560*/  ISETP.LT.AND P5, PT, R70, UR8, !P1 ;  /* 0x0000000846007c0c */ /* 0x000fe2000cfa1270 */
[----:B-1----:R-:W-:Y:S01]  /*24570*/  VIADD R68, R0, 0xc2 ;  /* 0x000000c200447836 */ /* 0x002fe20000000000 */
[----:B------:R-:W-:Y:S01]  /*24580*/  IADD3 R70, P6, PT, R21, R3, RZ ;  /* 0x0000000315467210 */ /* 0x000fe20007fde0ff */
[----:B------:R-:W-:Y:S01]  /*24590*/  VIADD R64, R65, UR5 ;  /* 0x0000000541407c36 */ /* 0x000fe20008000000 */
[----:B------:R-:W-:Y:S01]  /*245a0*/  PRMT R69, R71, 0x9910, RZ ;  /* 0x0000991047457816 */ /* 0x000fe200000000ff */
[----:B------:R-:W1:Y:S01]  /*245b0*/  LDCU UR8, c[0x0][0x3b8] ;  /* 0x00007700ff0877ac */ /* 0x000e620008000800 */
[----:B------:R-:W-:-:S02]  /*245c0*/  ISETP.LT.AND P0, PT, R68, UR13, !P1 ;  /* 0x0000000d44007c0c */ /* 0x000fc4000cf01270 */
[-C--:B------:R-:W-:Y:S01]  /*245d0*/  LEA.HI.X.SX32 R71, R21, R2.reuse, 0x1, P6 ;  /* 0x0000000215477211 */ /* 0x080fe200030f0eff */
[----:B------:R-:W-:Y:S01]  /*245e0*/  IMAD.MOV.U32 R4, RZ, RZ, R69 ;  /* 0x000000ffff047224 */ /* 0x000fe200078e0045 */
[----:B------:R-:W-:Y:S01]  /*245f0*/  IADD3 R68, P6, PT, R20, R3, RZ ;  /* 0x0000000314447210 */ /* 0x000fe20007fde0ff */
[----:B------:R-:W-:Y:S01]  /*24600*/  VIADD R53, R64, UR5 ;  /* 0x0000000540357c36 */ /* 0x000fe20008000000 */
[----:B------:R-:W0:Y:S02]  /*24610*/  LDCU UR13, c[0x0][0x3b8] ;  /* 0x00007700ff0d77ac */ /* 0x000e240008000800 */
[----:B------:R-:W-:Y:S02]  /*24620*/  LEA.HI.X.SX32 R69, R20, R2, 0x1, P6 ;  /* 0x0000000214457211 */ /* 0x000fe400030f0eff */
[----:B------:R-:W-:Y:S01]  /*24630*/  ISETP.LT.AND P6, PT, R5, UR33, !P1 ;  /* 0x0000002105007c0c */ /* 0x000fe2000cfc1270 */
[----:B------:R-:W-:Y:S01]  /*24640*/  VIADD R52, R53, UR5 ;  /* 0x0000000535347c36 */ /* 0x000fe20008000000 */
[----:B------:R-:W-:Y:S01]  /*24650*/  SHF.R.S32.HI R5, RZ, 0x8, R4 ;  /* 0x00000008ff057819 */ /* 0x000fe20000011404 */
[----:B------:R-:W-:Y:S01]  /*24660*/  VIADD R4, R0, 0xc4 ;  /* 0x000000c400047836 */ /* 0x000fe20000000000 */
[----:B------:R-:W0:Y:S03]  /*24670*/  LDCU UR33, c[0x0][0x3b8] ;  /* 0x00007700ff2177ac */ /* 0x000e260008000800 */
[----:B------:R1:W-:Y:S01]  /*24680*/  @P3 STG.E.U8 desc[UR18][R18.64], R5 ;  /* 0x0000000512003986 */ /* 0x0003e2000c101112 */
[----:B------:R-:W-:Y:S01]  /*24690*/  ISETP.LT.AND P3, PT, R4, UR77, !P1 ;  /* 0x0000004d04007c0c */ /* 0x000fe2000cf61270 */
[----:B------:R-:W-:Y:S01]  /*246a0*/  VIADD R55, R52, UR5 ;  /* 0x0000000534377c36 */ /* 0x000fe20008000000 */
[----:B------:R-:W0:Y:S01]  /*246b0*/  LDCU UR77, c[0x0][0x3b8] ;  /* 0x00007700ff4d77ac */ /* 0x000e220008000800 */
[----:B-1----:R-:W-:-:S02]  /*246c0*/  VIADD R5, R0, 0xc5 ;  /* 0x000000c500057836 */ /* 0x002fc40000000000 */
        /* <DEDUP_REMOVED lines=13> */
[----:B--2---:R-:W-:-:S04]  /*247a0*/  F2FP.SATFINITE.E4M3.F32.PACK_AB_MERGE_C R8, R9, R8, RZ ;  /* 0x000000080908723e */ /* 0x004fc800048070ff */
[----:B------:R-:W-:Y:S01]  /*247b0*/  PRMT R4, R8, 0x9910, RZ ;  /* 0x0000991008047816 */ /* 0x000fe200000000ff */
[----:B------:R1:W-:Y:S01]  /*247c0*/  @P5 STG.E.U8 desc[UR18][R16.64], R8 ;  /* 0x0000000810005986 */ /* 0x0003e2000c101112 */
[----:B------:R-:W-:Y:S01]  /*247d0*/  ISETP.LT.AND P5, PT, R5, UR76, !P1 ;  /* 0x0000004c05007c0c */ /* 0x000fe2000cfa1270 */
[----:B------:R-:W-:Y:S01]  /*247e0*/  VIADD R43, R29, UR5 ;  /* 0x000000051d2b7c36 */ /* 0x000fe20008000000 */
[----:B------:R-:W-:Y:S01]  /*247f0*/  SHF.R.S32.HI R5, RZ, 0x8, R4 ;  /* 0x00000008ff057819 */ /* 0x000fe20000011404 */
[----:B------:R-:W2:Y:S01]  /*24800*/  LDCU UR76, c[0x0][0x3b8] ;  /* 0x00007700ff4c77ac */ /* 0x000ea20008000800 */
[----:B-1----:R-:W2:Y:S04]  /*24810*/  LDL.LU R8, [R1+0x310] ;  /* 0x0003100001087983 */ /* 0x002ea80000300800 */
[----:B------:R-:W2:Y:S04]  /*24820*/  LDL.LU R9, [R1+0x314] ;  /* 0x0003140001097983 */ /* 0x000ea80000300800 */
[----:B------:R1:W-:Y:S04]  /*24830*/  @P4 STG.E.U8 desc[UR18][R6.64], R5 ;  /* 0x0000000506004986 */ /* 0x0003e8000c101112 */
[----:B-1----:R-:W4:Y:S04]  /*24840*/  LDL.LU R6, [R1+0x318] ;  /* 0x0003180001067983 */ /* 0x002f280000300800 */
[----:B------:R-:W4:Y:S01]  /*24850*/  LDL.LU R7, [R1+0x31c] ;  /* 0x00031c0001077983 */ /* 0x000f220000300800 */
        /* <DEDUP_REMOVED lines=14> */
[----:B------:R-:W1:Y:S03]  /*24940*/  LDCU UR5, c[0x0][0x39c] ;  /* 0x00007380ff0577ac */ /* 0x000e660008000800 */
[----:B------:R-:W-:Y:S01]  /*24950*/  VIADD R21, R36, UR75 ;  /* 0x0000004b24157c36 */ /* 0x000fe20008000000 */
[----:B------:R-:W0:Y:S01]  /*24960*/  LDCU UR75, c[0x0][0x39c] ;  /* 0x00007380ff4b77ac */ /* 0x000e220008000800 */
[C---:B------:R-:W-:Y:S01]  /*24970*/  VIADD R4, R0.reuse, 0xc6 ;  /* 0x000000c600047836 */ /* 0x040fe20000000000 */
[----:B---3--:R-:W-:Y:S01]  /*24980*/  F2FP.SATFINITE.E4M3.F32.PACK_AB_MERGE_C R12, R13, R12, RZ ;  /* 0x0000000c0d0c723e */ /* 0x008fe200048070ff */
[----:B------:R-:W-:-:S04]  /*24990*/  VIADD R5, R0, 0xc7 ;  /* 0x000000c700057836 */ /* 0x000fc80000000000 */
[----:B------:R-:W-:Y:S01]  /*249a0*/  @P0 STG.E.U8 desc[UR18][R14.64], R12 ;  /* 0x0000000c0e000986 */ /* 0x000fe2000c101112 */
[----:B-1----:R-:W-:Y:S01]  /*249b0*/  ISETP.LT.AND P4, PT, R4, UR5, !P1 ;  /* 0x0000000504007c0c */ /* 0x002fe2000cf81270 */
[----:B------:R-:W-:Y:S01]  /*249c0*/  VIADD R33, R21, UR48 ;  /* 0x0000003015217c36 */ /* 0x000fe20008000000 */
[----:B------:R-:W-:Y:S01]  /*249d0*/  PRMT R4, R12, 0x9910, RZ ;  /* 0x000099100c047816 */ /* 0x000fe200000000ff */
[----:B------:R-:W1:Y:S01]  /*249e0*/  LDCU UR48, c[0x0][0x39c] ;  /* 0x00007380ff3077ac */ /* 0x000e620008000800 */
[----:B0-----:R-:W-:Y:S02]  /*249f0*/  ISETP.LT.AND P0, PT, R5, UR75, !P1 ;  /* 0x0000004b05007c0c */ /* 0x001fe4000cf01270 */
[----:B------:R-:W-:Y:S02]  /*24a00*/  SHF.R.S32.HI R5, RZ, 0x8, R4 ;  /* 0x00000008ff057819 */ /* 0x000fe40000011404 */
[----:B--2---:R-:W-:-:S03]  /*24a10*/  F2FP.SATFINITE.E4M3.F32.PACK_AB_MERGE_C R8, R9, R8, RZ ;  /* 0x000000080908723e */ /* 0x004fc600048070ff */
[----:B------:R0:W-:Y:S01]  /*24a20*/  @P6 STG.E.U8 desc[UR18][R10.64], R5 ;  /* 0x000000050a006986 */ /* 0x0001e2000c101112 */
[----:B------:R-:W-:Y:S01]  /*24a30*/  VIADD R19, R33, UR22 ;  /* 0x0000001621137c36 */ /* 0x000fe20008000000 */
[----:B------:R-:W2:Y:S01]  /*24a40*/  LDCU UR5, c[0x0][0x39c] ;  /* 0x00007380ff0577ac */ /* 0x000ea20008000800 */
[----:B------:R-:W3:Y:S01]  /*24a50*/  LDCU UR75, c[0x0][0x3b8] ;  /* 0x00007700ff4b77ac */ /* 0x000ee20008000800 */
[----:B0-----:R-:W3:Y:S01]  /*24a60*/  LDL.LU R10, [R1+0x328] ;  /* 0x00032800010a7983 */ /* 0x001ee20000300800 */
[----:B------:R-:W-:Y:S01]  /*24a70*/  VIADD R4, R0, 0xc8 ;  /* 0x000000c800047836 */ /* 0x000fe20000000000 */
[----:B------:R-:W0:Y:S02]  /*24a80*/  LDCU UR22, c[0x0][0x3b8] ;  /* 0x00007700ff1677ac */ /* 0x000e240008000800 */
[----:B------:R-:W3:Y:S04]  /*24a90*/  LDL.LU R11, [R1+0x32c] ;  /* 0x00032c00010b7983 */ /* 0x000ee80000300800 */
[----:B------:R-:W3:Y:S04]  /*24aa0*/  LDL.LU R12, [R1+0x320] ;  /* 0x00032000010c7983 */ /* 0x000ee80000300800 */
[----:B------:R-:W3:Y:S01]  /*24ab0*/  LDL.LU R13, [R1+0x324] ;  /* 0x00032400010d7983 */ /* 0x000ee20000300800 */
[----:B-1----:R-:W-:Y:S01]  /*24ac0*/  ISETP.LT.AND P6, PT, R4, UR48, !P1 ;  /* 0x0000003004007c0c */ /* 0x002fe2000cfc1270 */
[----:B------:R-:W1:Y:S01]  /*24ad0*/  LDCU UR48, c[0x0][0x39c] ;  /* 0x00007380ff3077ac */ /* 0x000e620008000800 */
[----:B------:R-:W-:Y:S01]  /*24ae0*/  PRMT R4, R8, 0x9910, RZ ;  /* 0x0000991008047816 */ /* 0x000fe200000000ff */
[----:B------:R0:W-:Y:S04]  /*24af0*/  @P3 STG.E.U8 desc[UR18][R92.64], R8 ;  /* 0x000000085c003986 */ /* 0x0001e8000c101112 */
[----:B------:R-:W5:Y:S01]  /*24b00*/  LDL.LU R9, [R1+0x330] ;  /* 0x0003300001097983 */ /* 0x000f620000300800 */
[----:B0-----:R-:W-:Y:S01]  /*24b10*/  IMAD.MOV.U32 R93, RZ, RZ, R4 ;  /* 0x000000ffff5d7224 */ /* 0x001fe200078e0004 */
[----:B----4-:R-:W-:-:S02]  /*24b20*/  F2FP.SATFINITE.E4M3.F32.PACK_AB_MERGE_C R4, R7, R6, RZ ;  /* 0x000000060704723e */ /* 0x010fc400048070ff */
[----:B------:R-:W5:Y:S04]  /*24b30*/  LDL.LU R7, [R1+0x334] ;  /* 0x0003340001077983 */ /* 0x000f680000300800 */
[----:B------:R-:W4:Y:S04]  /*24b40*/  LDL.LU R8, [R1+0x338] ;  /* 0x0003380001087983 */ /* 0x000f280000300800 */
[----:B------:R-:W4:Y:S04]  /*24b50*/  LDL.LU R6, [R1+0x33c] ;  /* 0x00033c0001067983 */ /* 0x000f280000300800 */
[----:B------:R-:W4:Y:S04]  /*24b60*/  LDL.LU R59, [R1+0x340] ;  /* 0x00034000013b7983 */ /* 0x000f280000300800 */
[----:B------:R-:W4:Y:S01]  /*24b70*/  LDL.LU R54, [R1+0x344] ;  /* 0x0003440001367983 */ /* 0x000f220000300800 */
[----:B------:R-:W-:Y:S01]  /*24b80*/  SHF.R.S32.HI R93, RZ, 0x8, R93 ;  /* 0x00000008ff5d7819 */ /* 0x000fe2000001145d */
[----:B------:R-:W-:-:S04]  /*24b90*/  VIADD R92, R0, 0xca ;  /* 0x000000ca005c7836 */ /* 0x000fc80000000000 */
[----:B------:R0:W-:Y:S01]  /*24ba0*/  @P5 STG.E.U8 desc[UR18][R90.64], R93 ;  /* 0x0000005d5a005986 */ /* 0x0001e2000c101112 */
[----:B-1----:R-:W-:Y:S01]  /*24bb0*/  ISETP.LT.AND P5, PT, R92, UR48, !P1 ;  /* 0x000000305c007c0c */ /* 0x002fe2000cfa1270 */
[----:B------:R-:W-:Y:S01]  /*24bc0*/  VIADD R31, R19, UR49 ;  /* 0x00000031131f7c36 */ /* 0x000fe20008000000 */
[----:B------:R-:W1:Y:S01]  /*24bd0*/  LDCU UR48, c[0x0][0x39c] ;  /* 0x00007380ff3077ac */ /* 0x000e620008000800 */
[----:B------:R-:W4:Y:S01]  /*24be0*/  LDL.LU R92, [R1+0x54c] ;  /* 0x00054c00015c7983 */ /* 0x000f220000300800 */
[----:B------:R-:W-:Y:S01]  /*24bf0*/  VIADD R5, R0, 0xc9 ;  /* 0x000000c900057836 */ /* 0x000fe20000000000 */
[----:B------:R-:W1:Y:S02]  /*24c00*/  LDCU UR49, c[0x0][0x3b8] ;  /* 0x00007700ff3177ac */ /* 0x000e640008000800 */
[----:B0-----:R-:W4:Y:S01]  /*24c10*/  LDL.LU R93, [R1+0x540] ;  /* 0x00054000015d7983 */ /* 0x001f220000300800 */
[----:B------:R-:W-:Y:S01]  /*24c20*/  VIADD R18, R31, UR32 ;  /* 0x000000201f127c36 */ /* 0x000fe20008000000 */
[----:B------:R-:W-:Y:S01]  /*24c30*/  PRMT R91, R4, 0x9910, RZ ;  /* 0x00009910045b7816 */ /* 0x000fe200000000ff */
[----:B------:R-:W-:Y:S01]  /*24c40*/  VIADD R90, R0, 0xcb ;  /* 0x000000cb005a7836 */ /* 0x000fe20000000000 */
[----:B------:R0:W-:Y:S01]  /*24c50*/  @P4 STG.E.U8 desc[UR18][R88.64], R4 ;  /* 0x0000000458004986 */ /* 0x0001e2000c101112 */
[----:B------:R-:W-:Y:S01]  /*24c60*/  VIADD R20, R18, UR73 ;  /* 0x0000004912147c36 */ /* 0x000fe20008000000 */
[----:B--2---:R-:W-:Y:S01]  /*24c70*/  ISETP.LT.AND P3, PT, R5, UR5, !P1 ;  /* 0x0000000505007c0c */ /* 0x004fe2000cf61270 */
[----:B------:R-:W2:Y:S02]  /*24c80*/  LDCU UR5, c[0x0][0x39c] ;  /* 0x00007380ff0577ac */ /* 0x000ea40008000800 */
[----:B------:R-:W-:Y:S01]  /*24c90*/  VIADD R17, R20, UR21 ;  /* 0x0000001514117c36 */ /* 0x000fe20008000000 */
[----:B------:R-:W1:Y:S01]  /*24ca0*/  LDCU UR21, c[0x0][0x39c] ;  /* 0x00007380ff1577ac */ /* 0x000e620008000800 */
[----:B------:R-:W1:Y:S01]  /*24cb0*/  LDCU UR32, c[0x0][0x3b8] ;  /* 0x00007700ff2077ac */ /* 0x000e620008000800 */
[----:B0-----:R-:W-:Y:S01]  /*24cc0*/  SHF.R.S32.HI R89, RZ, 0x8, R91 ;  /* 0x00000008ff597819 */ /* 0x001fe2000001145b */
[----:B------:R-:W-:-:S02]  /*24cd0*/  VIADD R15, R17, UR74 ;  /* 0x0000004a110f7c36 */ /* 0x000fc40008000000 */
[----:B------:R-:W-:Y:S01]  /*24ce0*/  VIADD R88, R0, 0xcc ;  /* 0x000000cc00587836 */ /* 0x000fe20000000000 */
[----:B------:R-:W0:Y:S01]  /*24cf0*/  LDCU UR73, c[0x0][0x3b8] ;  /* 0x00007700ff4977ac */ /* 0x000e220008000800 */
[----:B------:R1:W-:Y:S01]  /*24d00*/  @P0 STG.E.U8 desc[UR18][R86.64], R89 ;  /* 0x0000005956000986 */ /* 0x0003e2000c101112 */
[----:B------:R-:W-:Y:S01]  /*24d10*/  VIADD R14, R15, UR31 ;  /* 0x0000001f0f0e7c36 */ /* 0x000fe20008000000 */
[----:B------:R-:W0:Y:S03]  /*24d20*/  LDCU UR74, c[0x0][0x3b8] ;  /* 0x00007700ff4a77ac */ /* 0x000e260008000800 */
[----:B------:R-:W-:Y:S01]  /*24d30*/  VIADD R16, R14, UR47 ;  /* 0x0000002f0e107c36 */ /* 0x000fe20008000000 */
[----:B--2---:R-:W-:Y:S01]  /*24d40*/  ISETP.LT.AND P4, PT, R90, UR5, !P1 ;  /* 0x000000055a007c0c */ /* 0x004fe2000cf81270 */
[----:B------:R-:W2:Y:S01]  /*24d50*/  LDCU UR47, c[0x0][0x39c] ;  /* 0x00007380ff2f77ac */ /* 0x000ea20008000800 */
[----:B-1----:R-:W-:Y:S01]  /*24d60*/  ISETP.LT.AND P0, PT, R88, UR21, !P1 ;  /* 0x0000001558007c0c */ /* 0x002fe2000cf01270 */
[----:B------:R-:W1:Y:S01]  /*24d70*/  LDCU UR5, c[0x0][0x3b8] ;  /* 0x00007700ff0577ac */ /* 0x000e620008000800 */
[----:B------:R-:W-:Y:S01]  /*24d80*/  VIADD R86, R0, 0xcd ;  /* 0x000000cd00567836 */ /* 0x000fe20000000000 */
[----:B------:R-:W0:Y:S01]  /*24d90*/  LDCU UR31, c[0x0][0x3b8] ;  /* 0x00007700ff1f77ac */ /* 0x000e220008000800 */
[----:B------:R-:W0:Y:S01]  /*24da0*/  LDCU UR21, c[0x0][0x3b8] ;  /* 0x00007700ff1577ac */ /* 0x000e220008000800 */
[----:B---3--:R-:W-:-:S04]  /*24db0*/  F2FP.SATFINITE.E4M3.F32.PACK_AB_MERGE_C R87, R13, R12, RZ ;  /* 0x0000000c0d57723e */ /* 0x008fc800048070ff */
[----:B------:R-:W-:Y:S01]  /*24dc0*/  PRMT R88, R87, 0x9910, RZ ;  /* 0x0000991057587816 */ /* 0x000fe200000000ff */
[----:B------:R3:W-:Y:S01]  /*24dd0*/  @P6 STG.E.U8 desc[UR18][R84.64], R87 ;  /* 0x0000005754006986 */ /* 0x0007e2000c101112 */
[----:B------:R-:W-:Y:S01]  /*24de0*/  VIADD R13, R16, UR71 ;  /* 0x00000047100d7c36 */ /* 0x000fe20008000000 */
[----:B------:R-:W-:Y:S01]  /*24df0*/  ISETP.LT.AND P6, PT, R86, UR48, !P1 ;  /* 0x0000003056007c0c */ /* 0x000fe2000cfc1270 */
[----:B------:R-:W0:Y:S01]  /*24e00*/  LDCU UR48, c[0x0][0x39c] ;  /* 0x00007380ff3077ac */ /* 0x000e220008000800 */
[----:B------:R-:W-:Y:S01]  /*24e10*/  F2FP.SATFINITE.E4M3.F32.PACK_AB_MERGE_C R86, R11, R10, RZ ;  /* 0x0000000a0b56723e */ /* 0x000fe200048070ff */
[----:B------:R-:W-:Y:S01]  /*24e20*/  VIADD R11, R13, UR30 ;  /* 0x0000001e0d0b7c36 */ /* 0x000fe20008000000 */
[----:B------:R-:W0:Y:S01]  /*24e30*/  LDCU UR30, c[0x0][0x39c] ;  /* 0x00007380ff1e77ac */ /* 0x000e220008000800 */
[----:B---3--:R-:W-:Y:S01]  /*24e40*/  IMAD.MOV.U32 R85, RZ, RZ, R88 ;  /* 0x000000ffff557224 */ /* 0x008fe200078e0058 */
[----:B------:R-:W3:Y:S04]  /*24e50*/  LDCU UR71, c[0x0][0x3b8] ;  /* 0x00007700ff4777ac */ /* 0x000ee80008000800 */
[----:B------:R-:W-:-:S05]  /*24e60*/  SHF.R.S32.HI R85, RZ, 0x8, R85 ;  /* 0x00000008ff557819 */ /* 0x000fca0000011455 */
[----:B------:R0:W-:Y:S04]  /*24e70*/  @P3 STG.E.U8 desc[UR18][R82.64], R85 ;  /* 0x0000005552003986 */ /* 0x0001e8000c101112 */
[----:B------:R1:W-:Y:S01]  /*24e80*/  @P5 STG.E.U8 desc[UR18][R80.64], R86 ;  /* 0x0000005650005986 */ /* 0x0003e2000c101112 */
[----:B0-----:R-:W-:-:S04]  /*24e90*/  PRMT R83, R86, 0x9910, RZ ;  /* 0x0000991056537816 */ /* 0x001fc800000000ff */
[----:B-1----:R-:W-:Y:S01]  /*24ea0*/  SHF.R.S32.HI R81, RZ, 0x8, R83 ;  /* 0x00000008ff517819 */ /* 0x002fe20000011453 */
[----:B------:R-:W-:-:S04]  /*24eb0*/  VIADD R80, R0, 0xd0 ;  /* 0x000000d000507836 */ /* 0x000fc80000000000 */
[----:B------:R5:W-:Y:S01]  /*24ec0*/  @P4 STG.E.U8 desc[UR18][R78.64], R81 ;  /* 0x000000514e004986 */ /* 0x000be2000c101112 */
[----:B------:R-:W-:Y:S01]  /*24ed0*/  ISETP.LT.AND P4, PT, R80, UR30, !P1 ;  /* 0x0000001e50007c0c */ /* 0x000fe2000cf81270 */
[----:B------:R-:W-:Y:S01]  /*24ee0*/  VIADD R10, R11, UR72 ;  /* 0x000000480b0a7c36 */ /* 0x000fe20008000000 */
[----:B------:R-:W0:Y:S01]  /*24ef0*/  LDCU UR72, c[0x0][0x39c] ;  /* 0x00007380ff4877ac */ /* 0x000e220008000800 */
[----:B-----5:R-:W-:Y:S01]  /*24f00*/  F2FP.SATFINITE.E4M3.F32.PACK_AB_MERGE_C R79, R7, R9, RZ ;  /* 0x00000009074f723e */ /* 0x020fe200048070ff */
[----:B------:R-:W-:Y:S01]  /*24f10*/  VIADD R82, R0, 0xcf ;  /* 0x000000cf00527836 */ /* 0x000fe20000000000 */
[----:B----4-:R-:W-:Y:S01]  /*24f20*/  F2FP.SATFINITE.E4M3.F32.PACK_AB_MERGE_C R54, R54, R59, RZ ;  /* 0x0000003b3636723e */ /* 0x010fe200048070ff */
[C---:B------:R-:W-:Y:S01]  /*24f30*/  VIADD R84, R0.reuse, 0xce ;  /* 0x000000ce00547836 */ /* 0x040fe20000000000 */
[----:B------:R-:W-:Y:S01]  /*24f40*/  PRMT R80, R79, 0x9910, RZ ;  /* 0x000099104f507816 */ /* 0x000fe200000000ff */
[----:B------:R1:W-:Y:S01]  /*24f50*/  @P0 STG.E.U8 desc[UR18][R76.64], R79 ;  /* 0x0000004f4c000986 */ /* 0x0003e2000c101112 */
[----:B------:R-:W-:Y:S01]  /*24f60*/  VIADD R78, R0, 0xd1 ;  /* 0x000000d1004e7836 */ /* 0x000fe20000000000 */
[----:B------:R-:W4:Y:S02]  /*24f70*/  LDCU UR30, c[0x0][0x39c] ;  /* 0x00007380ff1e77ac */ /* 0x000f240008000800 */
[----:B-1----:R-:W-:-:S05]  /*24f80*/  IMAD.MOV.U32 R77, RZ, RZ, R80 ;  /* 0x000000ffff4d7224 */ /* 0x002fca00078e0050 */
[----:B------:R-:W-:-:S05]  /*24f90*/  SHF.R.S32.HI R77, RZ, 0x8, R77 ;  /* 0x00000008ff4d7819 */ /* 0x000fca000001144d */
[----:B------:R1:W-:Y:S01]  /*24fa0*/  @P6 STG.E.U8 desc[UR18][R74.64], R77 ;  /* 0x0000004d4a006986 */ /* 0x0003e2000c101112 */
[----:B------:R-:W-:Y:S02]  /*24fb0*/  ISETP.LT.AND P5, PT, R82, UR48, !P1 ;  /* 0x0000003052007c0c */ /* 0x000fe4000cfa1270 */
[----:B--2---:R-:W-:Y:S01]  /*24fc0*/  ISETP.LT.AND P3, PT, R84, UR47, !P1 ;  /* 0x0000002f54007c0c */ /* 0x004fe2000cf61270 */
[----:B------:R-:W-:Y:S01]  /*24fd0*/  VIADD R12, R10, UR12 ;  /* 0x0000000c0a0c7c36 */ /* 0x000fe20008000000 */
[----:B0-----:R-:W-:Y:S01]  /*24fe0*/  ISETP.LT.AND P0, PT, R78, UR72, !P1 ;  /* 0x000000484e007c0c */ /* 0x001fe2000cf01270 */
[----:B------:R-:W-:Y:S01]  /*24ff0*/  VIADD R76, R0, 0xd2 ;  /* 0x000000d2004c7836 */ /* 0x000fe20000000000 */
[----:B-1----:R-:W2:Y:S01]  /*25000*/  LDL.LU R75, [R1+0x544] ;  /* 0x00054400014b7983 */ /* 0x002ea20000300800 */
[----:B------:R-:W-:Y:S01]  /*25010*/  F2FP.SATFINITE.E4M3.F32.PACK_AB_MERGE_C R78, R6, R8, RZ ;  /* 0x00000008064e723e */ /* 0x000fe200048070ff */
[----:B------:R-:W-:Y:S02]  /*25020*/  VIADD R9, R12, UR46 ;  /* 0x0000002e0c097c36 */ /* 0x000fe40008000000 */
[----:B----4-:R-:W-:Y:S01]  /*25030*/  ISETP.LT.AND P6, PT, R76, UR30, !P1 ;  /* 0x0000001e4c007c0c */ /* 0x010fe2000cfc1270 */
[----:B------:R-:W4:Y:S01]  /*25040*/  LDL.LU R83, [R1+0x53c] ;  /* 0x00053c0001537983 */ /* 0x000f220000300800 */
[----:B------:R-:W-:Y:S01]  /*25050*/  PRMT R74, R78, 0x9910, RZ ;  /* 0x000099104e4a7816 */ /* 0x000fe200000000ff */
[----:B------:R-:W0:Y:S02]  /*25060*/  LDCU UR47, c[0x0][0x3b8] ;  /* 0x00007700ff2f77ac */ /* 0x000e240008000800 */
[----:B------:R-:W5:Y:S01]  /*25070*/  LDL.LU R82, [R1+0x538] ;  /* 0x0005380001527983 */ /* 0x000f620000300800 */
[----:B------:R-:W1:Y:S03]  /*25080*/  LDCU UR12, c[0x0][0x3b8] ;  /* 0x00007700ff0c77ac */ /* 0x000e660008000800 */
[----:B------:R-:W3:Y:S01]  /*25090*/  LDL.LU R86, [R1+0x534] ;  /* 0x0005340001567983 */ /* 0x000ee20000300800 */
[----:B------:R-:W0:Y:S03]  /*250a0*/  LDCU UR48, c[0x0][0x3b8] ;  /* 0x00007700ff3077ac */ /* 0x000e260008000800 */
[----:B------:R-:W3:Y:S01]  /*250b0*/  LDL.LU R84, [R1+0x530] ;  /* 0x0005300001547983 */ /* 0x000ee20000300800 */
[----:B------:R-:W-:Y:S01]  /*250c0*/  SHF.R.S32.HI R74, RZ, 0x8, R74 ;  /* 0x00000008ff4a7819 */ /* 0x000fe2000001144a */
[----:B------:R-:W0:Y:S02]  /*250d0*/  LDCU UR72, c[0x0][0x3b8] ;  /* 0x00007700ff4877ac */ /* 0x000e240008000800 */
[----:B------:R-:W3:Y:S04]  /*250e0*/  LDL.LU R88, [R1+0x524] ;  /* 0x0005240001587983 */ /* 0x000ee80000300800 */
[----:B------:R0:W-:Y:S01]  /*250f0*/  @P3 STG.E.U8 desc[UR18][R72.64], R78 ;  /* 0x0000004e48003986 */ /* 0x0001e2000c101112 */
[C---:B------:R-:W-:Y:S01]  /*25100*/  IADD3 R58, P3, PT, R60.reuse, R3, RZ ;  /* 0x000000033c3a7210 */ /* 0x040fe20007f7e0ff */
[----:B------:R-:W-:Y:S01]  /*25110*/  VIADD R7, R9, UR7 ;  /* 0x0000000709077c36 */ /* 0x000fe20008000000 */
[----:B------:R-:W0:Y:S01]  /*25120*/  LDCU UR46, c[0x0][0x3b8] ;  /* 0x00007700ff2e77ac */ /* 0x000e220008000800 */
[----:B------:R-:W-:Y:S01]  /*25130*/  @P5 STG.E.U8 desc[UR18][R70.64], R74 ;  /* 0x0000004a46005986 */ /* 0x000fe2000c101112 */
[----:B------:R-:W-:-:S02]  /*25140*/  LEA.HI.X.SX32 R59, R60, R2, 0x1, P3 ;  /* 0x000000023c3b7211 */ /* 0x000fc400018f0eff */
[CC--:B------:R-:W-:Y:S01]  /*25150*/  IADD3 R60, P3, PT, R57.reuse, R3.reuse, RZ ;  /* 0x00000003393c7210 */ /* 0x0c0fe20007f7e0ff */
[----:B------:R2:W-:Y:S01]  /*25160*/  @P4 STG.E.U8 desc[UR18][R68.64], R54 ;  /* 0x0000003644004986 */ /* 0x0005e2000c101112 */
[----:B------:R-:W-:Y:S01]  /*25170*/  IADD3 R62, P4, PT, R56, R3, RZ ;  /* 0x00000003383e7210 */ /* 0x000fe20007f9e0ff */
[----:B------:R-:W0:Y:S02]  /*25180*/  LDCU UR7, c[0x0][0x3b8] ;  /* 0x00007700ff0777ac */ /* 0x000e240008000800 */
[----:B------:R-:W3:Y:S01]  /*25190*/  LDL.LU R87, [R1+0x52c] ;  /* 0x00052c0001577983 */ /* 0x000ee20000300800 */
[----:B------:R-:W0:Y:S03]  /*251a0*/  LDCU UR30, c[0x0][0x3b8] ;  /* 0x00007700ff1e77ac */ /* 0x000e260008000800 */
[----:B------:R-:W3:Y:S01]  /*251b0*/  LDL.LU R91, [R1+0x520] ;  /* 0x00052000015b7983 */ /* 0x000ee20000300800 */
[----:B------:R-:W-:-:S02]  /*251c0*/  LEA.HI.X.SX32 R61, R57, R2, 0x1, P3 ;  /* 0x00000002393d7211 */ /* 0x000fc400018f0eff */
[----:B------:R-:W-:Y:S02]  /*251d0*/  LEA.HI.X.SX32 R63, R56, R2, 0x1, P4 ;  /* 0x00000002383f7211 */ /* 0x000fe400020f0eff */
[----:B------:R-:W-:-:S04]  /*251e0*/  IADD3 R56, P3, PT, R92, R3, RZ ;  /* 0x000000035c387210 */ /* 0x000fc80007f7e0ff */
[----:B------:R-:W-:Y:S02]  /*251f0*/  LEA.HI.X.SX32 R57, R92, R2, 0x1, P3 ;  /* 0x000000025c397211 */ /* 0x000fe400018f0eff */
[----:B------:R-:W3:Y:S01]  /*25200*/  LDL.LU R92, [R1+0x528] ;  /* 0x00052800015c7983 */ /* 0x000ee20000300800 */
[----:B------:R-:W-:-:S04]  /*25210*/  IADD3 R4, P4, PT, R93, R3, RZ ;  /* 0x000000035d047210 */ /* 0x000fc80007f9e0ff */
[----:B------:R-:W-:Y:S02]  /*25220*/  LEA.HI.X.SX32 R5, R93, R2, 0x1, P4 ;  /* 0x000000025d057211 */ /* 0x000fe400020f0eff */
[----:B------:R-:W3:Y:S04]  /*25230*/  LDL.LU R93, [R1+0x51c] ;  /* 0x00051c00015d7983 */ /* 0x000ee80000300800 */
[----:B------:R4:W-:Y:S04]  /*25240*/  STL.64 [R1+0xb40], R4 ;  /* 0x000b400401007387 */ /* 0x0009e80000100a00 */
[----:B0-----:R-:W3:Y:S01]  /*25250*/  LDL.LU R72, [R1+0x518] ;  /* 0x0005180001487983 */ /* 0x001ee20000300800 */
[----:B--2---:R-:W-:-:S02]  /*25260*/  IADD3 R68, P3, PT, R75, R3, RZ ;  /* 0x000000034b447210 */ /* 0x004fc40007f7e0ff */
[----:B----4-:R-:W-:Y:S02]  /*25270*/  IADD3 R4, P4, PT, R83, R3, RZ ;  /* 0x0000000353047210 */ /* 0x010fe40007f9e0ff */
[-C--:B------:R-:W-:Y:S02]  /*25280*/  LEA.HI.X.SX32 R69, R75, R2.reuse, 0x1, P3 ;  /* 0x000000024b457211 */ /* 0x080fe400018f0eff */
[----:B------:R-:W-:-:S03]  /*25290*/  LEA.HI.X.SX32 R5, R83, R2, 0x1, P4 ;  /* 0x0000000253057211 */ /* 0x000fc600020f0eff */
[----:B------:R5:W-:Y:S04]  /*252a0*/  STL.64 [R1+0xb30], R68 ;  /* 0x000b304401007387 */ /* 0x000be80000100a00 */
[----:B------:R3:W-:Y:S01]  /*252b0*/  STL.64 [R1+0xb28], R4 ;  /* 0x000b280401007387 */ /* 0x0007e20000100a00 */
[-C--:B-----5:R-:W-:Y:S02]  /*252c0*/  IADD3 R68, P3, PT, R82, R3.reuse, RZ ;  /* 0x0000000352447210 */ /* 0x0a0fe40007f7e0ff */
[----:B---3--:R-:W-:Y:S02]  /*252d0*/  IADD3 R4, P4, PT, R86, R3, RZ ;  /* 0x0000000356047210 */ /* 0x008fe40007f9e0ff */
[-C--:B------:R-:W-:Y:S02]  /*252e0*/  LEA.HI.X.SX32 R69, R82, R2.reuse, 0x1, P3 ;  /* 0x0000000252457211 */ /* 0x080fe400018f0eff */
[----:B------:R-:W-:-:S03]  /*252f0*/  LEA.HI.X.SX32 R5, R86, R2, 0x1, P4 ;  /* 0x0000000256057211 */ /* 0x000fc600020f0eff */
[----:B------:R0:W-:Y:S04]  /*25300*/  STL.64 [R1+0xb18], R68 ;  /* 0x000b184401007387 */ /* 0x0001e80000100a00 */
[----:B------:R2:W-:Y:S04]  /*25310*/  STL.64 [R1+0xb10], R4 ;  /* 0x000b100401007387 */ /* 0x0005e80000100a00 */
[----:B------:R-:W3:Y:S01]  /*25320*/  LDL.LU R71, [R1+0x50c] ;  /* 0x00050c0001477983 */ /* 0x000ee20000300800 */
[----:B0-----:R-:W-:-:S03]  /*25330*/  IADD3 R68, P3, PT, R84, R3, RZ ;  /* 0x0000000354447210 */ /* 0x001fc60007f7e0ff */
[----:B------:R-:W4:Y:S01]  /*25340*/  LDL.LU R70, [R1+0x508] ;  /* 0x0005080001467983 */ /* 0x000f220000300800 */
[----:B--2---:R-:W-:Y:S02]  /*25350*/  IADD3 R4, P4, PT, R88, R3, RZ ;  /* 0x0000000358047210 */ /* 0x004fe40007f9e0ff */
[-C--:B------:R-:W-:Y:S02]  /*25360*/  LEA.HI.X.SX32 R69, R84, R2.reuse, 0x1, P3 ;  /* 0x0000000254457211 */ /* 0x080fe400018f0eff */
[----:B------:R-:W-:-:S03]  /*25370*/  LEA.HI.X.SX32 R5, R88, R2, 0x1, P4 ;  /* 0x0000000258057211 */ /* 0x000fc600020f0eff */
[----:B------:R0:W-:Y:S04]  /*25380*/  STL.64 [R1+0xaf8], R68 ;  /* 0x000af84401007387 */ /* 0x0001e80000100a00 */
[----:B------:R-:W2:Y:S04]  /*25390*/  LDL.LU R83, [R1+0x504] ;  /* 0x0005040001537983 */ /* 0x000ea80000300800 */
[----:B------:R5:W-:Y:S01]  /*253a0*/  STL.64 [R1+0xaf0], R4 ;  /* 0x000af00401007387 */ /* 0x000be20000100a00 */
[----:B0-----:R-:W-:-:S03]  /*253b0*/  IADD3 R68, P3, PT, R87, R3, RZ ;  /* 0x0000000357447210 */ /* 0x001fc60007f7e0ff */
[----:B------:R-:W2:Y:S01]  /*253c0*/  LDL.LU R82, [R1+0x500] ;  /* 0x0005000001527983 */ /* 0x000ea20000300800 */
[----:B------:R-:W-:-:S03]  /*253d0*/  LEA.HI.X.SX32 R69, R87, R2, 0x1, P3 ;  /* 0x0000000257457211 */ /* 0x000fc600018f0eff */
[----:B------:R-:W2:Y:S01]  /*253e0*/  LDL.LU R86, [R1+0x4dc] ;  /* 0x0004dc0001567983 */ /* 0x000ea20000300800 */
[----:B-----5:R-:W-:-:S04]  /*253f0*/  IADD3 R4, P4, PT, R91, R3, RZ ;  /* 0x000000035b047210 */ /* 0x020fc80007f9e0ff */
[----:B------:R-:W-:Y:S01]  /*25400*/  LEA.HI.X.SX32 R5, R91, R2, 0x1, P4 ;  /* 0x000000025b057211 */ /* 0x000fe200020f0eff */
[----:B------:R-:W-:Y:S04]  /*25410*/  STL.64 [R1+0xae0], R68 ;  /* 0x000ae04401007387 */ /* 0x000fe80000100a00 */
[----:B------:R0:W-:Y:S02]  /*25420*/  STL.64 [R1+0xad8], R4 ;  /* 0x000ad80401007387 */ /* 0x0001e40000100a00 */
[----:B0-----:R-:W-:-:S04]  /*25430*/  IADD3 R4, P3, PT, R92, R3, RZ ;  /* 0x000000035c047210 */ /* 0x001fc80007f7e0ff */
[----:B------:R-:W-:-:S05]  /*25440*/  LEA.HI.X.SX32 R5, R92, R2, 0x1, P3 ;  /* 0x000000025c057211 */ /* 0x000fca00018f0eff */
[----:B------:R0:W-:Y:S04]  /*25450*/  STL.64 [R1+0xac8], R4 ;  /* 0x000ac80401007387 */ /* 0x0001e80000100a00 */
[----:B0-----:R-:W5:Y:S04]  /*25460*/  LDL.LU.64 R4, [R1+0xe10] ;  /* 0x000e100001047983 */ /* 0x001f680000300a00 */
[----:B------:R-:W2:Y:S04]  /*25470*/  LDL.LU R84, [R1+0x4e0] ;  /* 0x0004e00001547983 */ /* 0x000ea80000300800 */
[----:B------:R-:W2:Y:S01]  /*25480*/  LDL.LU R88, [R1+0x4d4] ;  /* 0x0004d40001587983 */ /* 0x000ea20000300800 */
[----:B------:R-:W-:-:S02]  /*25490*/  IADD3 R68, P4, PT, R93, R3, RZ ;  /* 0x000000035d447210 */ /* 0x000fc40007f9e0ff */
[----:B------:R-:W-:Y:S01]  /*254a0*/  IADD3 R92, P3, PT, R72, R3, RZ ;  /* 0x00000003485c7210 */ /* 0x000fe20007f7e0ff */
[----:B------:R-:W2:Y:S01]  /*254b0*/  LDL.LU R87, [R1+0x4d8] ;  /* 0x0004d80001577983 */ /* 0x000ea20000300800 */
[----:B------:R-:W-:-:S03]  /*254c0*/  LEA.HI.X.SX32 R69, R93, R2, 0x1, P4 ;  /* 0x000000025d457211 */ /* 0x000fc600020f0eff */
[----:B------:R-:W2:Y:S01]  /*254d0*/  LDL.LU R91, [R1+0x4d0] ;  /* 0x0004d000015b7983 */ /* 0x000ea20000300800 */
[----:B------:R-:W-:-:S03]  /*254e0*/  LEA.HI.X.SX32 R93, R72, R2, 0x1, P3 ;  /* 0x00000002485d7211 */ /* 0x000fc600018f0eff */
[----:B------:R-:W-:Y:S04]  /*254f0*/  STL.64 [R1+0xac0], R68 ;  /* 0x000ac04401007387 */ /* 0x000fe80000100a00 */
[----:B------:R0:W-:Y:S04]  /*25500*/  STL.64 [R1+0xaa8], R92 ;  /* 0x000aa85c01007387 */ /* 0x0001e80000100a00 */
[----:B0-----:R-:W2:Y:S04]  /*25510*/  LDL.LU R92, [R1+0x4cc] ;  /* 0x0004cc00015c7983 */ /* 0x001ea80000300800 */
[----:B------:R-:W2:Y:S01]  /*25520*/  LDL.LU R93, [R1+0x4c8] ;  /* 0x0004c800015d7983 */ /* 0x000ea20000300800 */
[----:B-----5:R-:W-:-:S04]  /*25530*/  IADD3 R68, P4, PT, R5, R3, RZ ;  /* 0x0000000305447210 */ /* 0x020fc80007f9e0ff */
[----:B------:R-:W-:-:S05]  /*25540*/  LEA.HI.X.SX32 R69, R5, R2, 0x1, P4 ;  /* 0x0000000205457211 */ /* 0x000fca00020f0eff */
[----:B------:R0:W-:Y:S02]  /*25550*/  STL.64 [R1+0xaa0], R68 ;  /* 0x000aa04401007387 */ /* 0x0001e40000100a00 */
[----:B0-----:R-:W-:Y:S01]  /*25560*/  IMAD.MOV.U32 R69, RZ, RZ, R4 ;  /* 0x000000ffff457224 */ /* 0x001fe200078e0004 */
[-C--:B------:R-:W-:Y:S02]  /*25570*/  IADD3 R68, P3, PT, R4, R3.reuse, RZ ;  /* 0x0000000304447210 */ /* 0x080fe40007f7e0ff */
[----:B---3--:R-:W-:Y:S02]  /*25580*/  IADD3 R4, P4, PT, R71, R3, RZ ;  /* 0x0000000347047210 */ /* 0x008fe40007f9e0ff */
[-C--:B------:R-:W-:Y:S02]  /*25590*/  LEA.HI.X.SX32 R69, R69, R2.reuse, 0x1, P3 ;  /* 0x0000000245457211 */ /* 0x080fe400018f0eff */
[----:B------:R-:W-:-:S03]  /*255a0*/  LEA.HI.X.SX32 R5, R71, R2, 0x1, P4 ;  /* 0x0000000247057211 */ /* 0x000fc600020f0eff */
[----:B------:R4:W-:Y:S04]  /*255b0*/  STL.64 [R1+0xa90], R68 ;  /* 0x000a904401007387 */ /* 0x0009e80000100a00 */
[----:B------:R2:W-:Y:S01]  /*255c0*/  STL.64 [R1+0xa88], R4 ;  /* 0x000a880401007387 */ /* 0x0005e20000100a00 */
[CC--:B----4-:R-:W-:Y:S02]  /*255d0*/  IADD3 R68, P3, PT, R70.reuse, R3.reuse, RZ ;  /* 0x0000000346447210 */ /* 0x0d0fe40007f7e0ff */
[C---:B--2---:R-:W-:Y:S02]  /*255e0*/  IADD3 R4, P4, PT, R83.reuse, R3, RZ ;  /* 0x0000000353047210 */ /* 0x044fe40007f9e0ff */
[-C--:B------:R-:W-:Y:S02]  /*255f0*/  LEA.HI.X.SX32 R69, R70, R2.reuse, 0x1, P3 ;  /* 0x0000000246457211 */ /* 0x080fe400018f0eff */
[----:B------:R-:W-:-:S03]  /*25600*/  LEA.HI.X.SX32 R5, R83, R2, 0x1, P4 ;  /* 0x0000000253057211 */ /* 0x000fc600020f0eff */
[----:B------:R0:W-:Y:S04]  /*25610*/  STL.64 [R1+0xa78], R68 ;  /* 0x000a784401007387 */ /* 0x0001e80000100a00 */
[----:B------:R2:W-:Y:S01]  /*25620*/  STL.64 [R1+0xa70], R4 ;  /* 0x000a700401007387 */ /* 0x0005e20000100a00 */
[-C--:B0-----:R-:W-:Y:S02]  /*25630*/  IADD3 R68, P3, PT, R82, R3.reuse, RZ ;  /* 0x0000000352447210 */ /* 0x081fe40007f7e0ff */
[----:B--2---:R-:W-:-:S04]  /*25640*/  IADD3 R4, P4, PT, R86, R3, RZ ;  /* 0x0000000356047210 */ /* 0x004fc80007f9e0ff */
[-C--:B------:R-:W-:Y:S02]  /*25650*/  LEA.HI.X.SX32 R5, R86, R2.reuse, 0x1, P4 ;  /* 0x0000000256057211 */ /* 0x080fe400020f0eff */
[-C--:B------:R-:W-:Y:S02]  /*25660*/  LEA.HI.X.SX32 R69, R82, R2.reuse, 0x1, P3 ;  /* 0x0000000252457211 */ /* 0x080fe400018f0eff */
[CC--:B------:R-:W-:Y:S01]  /*25670*/  IADD3 R82, P3, PT, R84.reuse, R3.reuse, RZ ;  /* 0x0000000354527210 */ /* 0x0c0fe20007f7e0ff */
[----:B------:R0:W-:Y:S03]  /*25680*/  STL.64 [R1+0xa58], R4 ;  /* 0x000a580401007387 */ /* 0x0001e60000100a00 */
[----:B------:R-:W-:Y:S01]  /*25690*/  LEA.HI.X.SX32 R83, R84, R2, 0x1, P3 ;  /* 0x0000000254537211 */ /* 0x000fe200018f0eff */
[----:B------:R-:W-:Y:S01]  /*256a0*/  STL.64 [R1+0xa60], R68 ;  /* 0x000a604401007387 */ /* 0x000fe20000100a00 */
[----:B0-----:R-:W-:-:S04]  /*256b0*/  IADD3 R4, P4, PT, R88, R3, RZ ;  /* 0x0000000358047210 */ /* 0x001fc80007f9e0ff */
[----:B------:R-:W-:Y:S01]  /*256c0*/  LEA.HI.X.SX32 R5, R88, R2, 0x1, P4 ;  /* 0x0000000258057211 */ /* 0x000fe200020f0eff */
        /* <DEDUP_REMOVED lines=12> */
[----:B------:R-:W-:Y:S04]  /*25790*/  STL.64 [R1+0xa10], R86 ;  /* 0x000a105601007387 */ /* 0x000fe80000100a00 */
[----:B------:R0:W-:Y:S02]  /*257a0*/  STL.64 [R1+0xa08], R4 ;  /* 0x000a080401007387 */ /* 0x0001e40000100a00 */
[----:B0-----:R-:W-:-:S04]  /*257b0*/  IADD3 R4, P4, PT, R66, R3, RZ ;  /* 0x0000000342047210 */ /* 0x001fc80007f9e0ff */
[----:B------:R-:W-:Y:S02]  /*257c0*/  LEA.HI.X.SX32 R5, R66, R2, 0x1, P4 ;  /* 0x0000000242057211 */ /* 0x000fe400020f0eff */
[----:B------:R-:W-:-:S03]  /*257d0*/  IADD3 R86, P3, PT, R67, R3, RZ ;  /* 0x0000000343567210 */ /* 0x000fc60007f7e0ff */
[----:B------:R0:W-:Y:S01]  /*257e0*/  STL.64 [R1+0x9e8], R4 ;  /* 0x0009e80401007387 */ /* 0x0001e20000100a00 */
[----:B------:R-:W-:Y:S02]  /*257f0*/  LEA.HI.X.SX32 R87, R67, R2, 0x1, P3 ;  /* 0x0000000243577211 */ /* 0x000fe400018f0eff */
[-C--:B------:R-:W-:Y:S02]  /*25800*/  IADD3 R66, P3, PT, R65, R3.reuse, RZ ;  /* 0x0000000341427210 */ /* 0x080fe40007f7e0ff */
[----:B0-----:R-:W-:-:S04]  /*25810*/  IADD3 R4, P4, PT, R64, R3, RZ ;  /* 0x0000000340047210 */ /* 0x001fc80007f9e0ff */
[-C--:B------:R-:W-:Y:S01]  /*25820*/  LEA.HI.X.SX32 R5, R64, R2.reuse, 0x1, P4 ;  /* 0x0000000240057211 */ /* 0x080fe200020f0eff */
[----:B------:R-:W-:Y:S04]  /*25830*/  STL.64 [R1+0x9f0], R86 ;  /* 0x0009f05601007387 */ /* 0x000fe80000100a00 */
[----:B------:R0:W-:Y:S01]  /*25840*/  STL.64 [R1+0x9d0], R4 ;  /* 0x0009d00401007387 */ /* 0x0001e20000100a00 */
[----:B------:R-:W-:Y:S02]  /*25850*/  LEA.HI.X.SX32 R67, R65, R2, 0x1, P3 ;  /* 0x0000000241437211 */ /* 0x000fe400018f0eff */
[-C--:B------:R-:W-:Y:S02]  /*25860*/  IADD3 R64, P3, PT, R53, R3.reuse, RZ ;  /* 0x0000000335407210 */ /* 0x080fe40007f7e0ff */
[----:B0-----:R-:W-:-:S04]  /*25870*/  IADD3 R4, P4, PT, R52, R3, RZ ;  /* 0x0000000334047210 */ /* 0x001fc80007f9e0ff */
[-C--:B------:R-:W-:Y:S01]  /*25880*/  LEA.HI.X.SX32 R5, R52, R2.reuse, 0x1, P4 ;  /* 0x0000000234057211 */ /* 0x080fe200020f0eff */
[----:B------:R-:W-:Y:S01]  /*25890*/  STL.64 [R1+0x9d8], R66 ;  /* 0x0009d84201007387 */ /* 0x000fe20000100a00 */
        /* <DEDUP_REMOVED lines=30> */
[-C--:B------:R-:W-:Y:S01]  /*25a80*/  LEA.HI.X.SX32 R5, R30, R2.reuse, 0x1, P4 ;  /* 0x000000021e057211 */ /* 0x080fe200020f0eff */
[----:B------:R0:W-:Y:S04]  /*25a90*/  STL.64 [R1+0x950], R34 ;  /* 0x0009502201007387 */ /* 0x0001e80000100a00 */
[----:B------:R2:W-:Y:S01]  /*25aa0*/  STL.64 [R1+0x948], R4 ;  /* 0x0009480401007387 */ /* 0x0005e20000100a00 */
[CC--:B0-----:R-:W-:Y:S02]  /*25ab0*/  IADD3 R34, P3, PT, R45.reuse, R3.reuse, RZ ;  /* 0x000000032d227210 */ /* 0x0c1fe40007f7e0ff */
[----:B--2---:R-:W-:Y:S02]  /*25ac0*/  IADD3 R4, P4, PT, R32, R3, RZ ;  /* 0x0000000320047210 */ /* 0x004fe40007f9e0ff */
[----:B------:R-:W-:-:S02]  /*25ad0*/  LEA.HI.X.SX32 R35, R45, R2, 0x1, P3 ;  /* 0x000000022d237211 */ /* 0x000fc400018f0eff */
[----:B------:R-:W-:-:S03]  /*25ae0*/  LEA.HI.X.SX32 R5, R32, R2, 0x1, P4 ;  /* 0x0000000220057211 */ /* 0x000fc600020f0eff */
[----:B------:R0:W-:Y:S04]  /*25af0*/  STL.64 [R1+0x938], R34 ;  /* 0x0009382201007387 */ /* 0x0001e80000100a00 */
[----:B------:R2:W-:Y:S01]  /*25b00*/  STL.64 [R1+0x930], R4 ;  /* 0x0009300401007387 */ /* 0x0005e20000100a00 */
[CC--:B0-----:R-:W-:Y:S02]  /*25b10*/  IADD3 R34, P3, PT, R44.reuse, R3.reuse, RZ ;  /* 0x000000032c227210 */ /* 0x0c1fe40007f7e0ff */
[C---:B--2---:R-:W-:Y:S02]  /*25b20*/  IADD3 R4, P4, PT, R29.reuse, R3, RZ ;  /* 0x000000031d047210 */ /* 0x044fe40007f9e0ff */
[-C--:B------:R-:W-:Y:S02]  /*25b30*/  LEA.HI.X.SX32 R35, R44, R2.reuse, 0x1, P3 ;  /* 0x000000022c237211 */ /* 0x080fe400018f0eff */
[----:B------:R-:W-:-:S03]  /*25b40*/  LEA.HI.X.SX32 R5, R29, R2, 0x1, P4 ;  /* 0x000000021d057211 */ /* 0x000fc600020f0eff */
[----:B------:R0:W-:Y:S04]  /*25b50*/  STL.64 [R1+0x918], R34 ;  /* 0x0009182201007387 */ /* 0x0001e80000100a00 */
[----:B------:R2:W-:Y:S01]  /*25b60*/  STL.64 [R1+0x910], R4 ;  /* 0x0009100401007387 */ /* 0x0005e20000100a00 */
[-C--:B0-----:R-:W-:Y:S02]  /*25b70*/  IADD3 R34, P3, PT, R43, R3.reuse, RZ ;  /* 0x000000032b227210 */ /* 0x081fe40007f7e0ff */
[----:B--2---:R-:W-:Y:S02]  /*25b80*/  IADD3 R4, P4, PT, R27, R3, RZ ;  /* 0x000000031b047210 */ /* 0x004fe40007f9e0ff */
        /* <DEDUP_REMOVED lines=72> */
[----:B------:R0:W-:Y:S04]  /*26010*/  STL.64 [R1+0x800], R34 ;  /* 0x0008002201007387 */ /* 0x0001e80000100a00 */
[----:B------:R2:W-:Y:S01]  /*26020*/  STL.64 [R1+0x7e0], R4 ;  /* 0x0007e00401007387 */ /* 0x0005e20000100a00 */
[----:B------:R-:W-:Y:S02]  /*26030*/  LEA.HI.X.SX32 R15, R16, R2, 0x1, P3 ;  /* 0x00000002100f7211 */ /* 0x000fe400018f0eff */
[-C--:B0-----:R-:W-:Y:S02]  /*26040*/  IADD3 R34, P3, PT, R11, R3.reuse, RZ ;  /* 0x000000030b227210 */ /* 0x081fe40007f7e0ff */
[----:B--2---:R-:W-:-:S04]  /*26050*/  IADD3 R4, P4, PT, R10, R3, RZ ;  /* 0x000000030a047210 */ /* 0x004fc80007f9e0ff */
[-C--:B------:R-:W-:Y:S01]  /*26060*/  LEA.HI.X.SX32 R5, R10, R2.reuse, 0x1, P4 ;  /* 0x000000020a057211 */ /* 0x080fe200020f0eff */
[----:B------:R-:W-:Y:S01]  /*26070*/  STL.64 [R1+0x7e8], R14 ;  /* 0x0007e80e01007387 */ /* 0x000fe20000100a00 */
[-C--:B------:R-:W-:Y:S02]  /*26080*/  LEA.HI.X.SX32 R35, R11, R2.reuse, 0x1, P3 ;  /* 0x000000020b237211 */ /* 0x080fe400018f0eff */
[CC--:B------:R-:W-:Y:S01]  /*26090*/  IADD3 R10, P3, PT, R12.reuse, R3.reuse, RZ ;  /* 0x000000030c0a7210 */ /* 0x0c0fe20007f7e0ff */
[----:B------:R0:W-:Y:S01]  /*260a0*/  STL.64 [R1+0x7d0], R4 ;  /* 0x0007d00401007387 */ /* 0x0001e20000100a00 */
[----:B------:R-:W-:Y:S01]  /*260b0*/  VIADD R6, R7, UR70 ;  /* 0x0000004607067c36 */ /* 0x000fe20008000000 */
[----:B------:R-:W2:Y:S01]  /*260c0*/  LDCU UR70, c[0x0][0x3b8] ;  /* 0x00007700ff4677ac */ /* 0x000ea20008000800 */
[----:B------:R-:W-:Y:S01]  /*260d0*/  LEA.HI.X.SX32 R11, R12, R2, 0x1, P3 ;  /* 0x000000020c0b7211 */ /* 0x000fe200018f0eff */
[----:B------:R-:W-:Y:S01]  /*260e0*/  STL.64 [R1+0x7d8], R34 ;  /* 0x0007d82201007387 */ /* 0x000fe20000100a00 */
[----:B0-----:R-:W-:-:S04]  /*260f0*/  IADD3 R4, P4, PT, R9, R3, RZ ;  /* 0x0000000309047210 */ /* 0x001fc80007f9e0ff */
[----:B------:R-:W-:Y:S01]  /*26100*/  LEA.HI.X.SX32 R5, R9, R2, 0x1, P4 ;  /* 0x0000000209057211 */ /* 0x000fe200020f0eff */
[----:B------:R0:W-:Y:S01]  /*26110*/  STL.64 [R1+0x7b8], R10 ;  /* 0x0007b80a01007387 */ /* 0x0001e20000100a00 */
[----:B------:R-:W-:Y:S01]  /*26120*/  VIADD R8, R6, UR45 ;  /* 0x0000002d06087c36 */ /* 0x000fe20008000000 */
[----:B------:R-:W3:Y:S02]  /*26130*/  LDCU UR45, c[0x0][0x3b8] ;  /* 0x00007700ff2d77ac */ /* 0x000ee40008000800 */
[----:B------:R4:W-:Y:S01]  /*26140*/  STL.64 [R1+0x7b0], R4 ;  /* 0x0007b00401007387 */ /* 0x0009e20000100a00 */
[----:B------:R-:W-:Y:S01]  /*26150*/  VIADD R90, R8, UR69 ;  /* 0x00000045085a7c36 */ /* 0x000fe20008000000 */
[----:B------:R-:W5:Y:S01]  /*26160*/  LDCU UR69, c[0x0][0x3b8] ;  /* 0x00007700ff4577ac */ /* 0x000f620008000800 */
[-C--:B0-----:R-:W-:Y:S02]  /*26170*/  IADD3 R10, P3, PT, R7, R3.reuse, RZ ;  /* 0x00000003070a7210 */ /* 0x081fe40007f7e0ff */
[----:B----4-:R-:W-:-:S04]  /*26180*/  IADD3 R4, P4, PT, R6, R3, RZ ;  /* 0x0000000306047210 */ /* 0x010fc80007f9e0ff */
[-C--:B------:R-:W-:Y:S02]  /*26190*/  LEA.HI.X.SX32 R5, R6, R2.reuse, 0x1, P4 ;  /* 0x0000000206057211 */ /* 0x080fe400020f0eff */
[-C--:B------:R-:W-:Y:S02]  /*261a0*/  LEA.HI.X.SX32 R11, R7, R2.reuse, 0x1, P3 ;  /* 0x00000002070b7211 */ /* 0x080fe400018f0eff */
[-C--:B------:R-:W-:Y:S01]  /*261b0*/  IADD3 R6, P3, PT, R8, R3.reuse, RZ ;  /* 0x0000000308067210 */ /* 0x080fe20007f7e0ff */
[----:B------:R0:W-:Y:S01]  /*261c0*/  STL.64 [R1+0x798], R4 ;  /* 0x0007980401007387 */ /* 0x0001e20000100a00 */
[----:B------:R-:W-:Y:S01]  /*261d0*/  VIADD R89, R90, UR29 ;  /* 0x0000001d5a597c36 */ /* 0x000fe20008000000 */
[----:B------:R-:W4:Y:S01]  /*261e0*/  LDCU UR29, c[0x0][0x3b8] ;  /* 0x00007700ff1d77ac */ /* 0x000f220008000800 */
[-C--:B------:R-:W-:Y:S02]  /*261f0*/  LEA.HI.X.SX32 R7, R8, R2.reuse, 0x1, P3 ;  /* 0x0000000208077211 */ /* 0x080fe400018f0eff */
[----:B------:R-:W-:Y:S01]  /*26200*/  VIADD R85, R89, UR68 ;  /* 0x0000004459557c36 */ /* 0x000fe20008000000 */
[CC--:B0-----:R-:W-:Y:S01]  /*26210*/  IADD3 R4, P4, PT, R90.reuse, R3.reuse, RZ ;  /* 0x000000035a047210 */ /* 0x0c1fe20007f9e0ff */
[----:B------:R-:W-:Y:S01]  /*26220*/  STL.64 [R1+0x7a0], R10 ;  /* 0x0007a00a01007387 */ /* 0x000fe20000100a00 */
[----:B------:R-:W0:Y:S02]  /*26230*/  LDCU UR68, c[0x0][0x3b8] ;  /* 0x00007700ff4477ac */ /* 0x000e240008000800 */
[----:B------:R-:W-:Y:S01]  /*26240*/  LEA.HI.X.SX32 R5, R90, R2, 0x1, P4 ;  /* 0x000000025a057211 */ /* 0x000fe200020f0eff */
[----:B------:R1:W-:Y:S01]  /*26250*/  STL.64 [R1+0x788], R6 ;  /* 0x0007880601007387 */ /* 0x0003e20000100a00 */
[----:B------:R-:W-:Y:S01]  /*26260*/  VIADD R81, R85, UR44 ;  /* 0x0000002c55517c36 */ /* 0x000fe20008000000 */
[----:B------:R-:W0:Y:S02]  /*26270*/  LDCU UR44, c[0x0][0x3b8] ;  /* 0x00007700ff2c77ac */ /* 0x000e240008000800 */
[----:B------:R2:W-:Y:S01]  /*26280*/  STL.64 [R1+0x780], R4 ;  /* 0x0007800401007387 */ /* 0x0005e20000100a00 */
[----:B------:R-:W-:Y:S01]  /*26290*/  VIADD R80, R81, UR17 ;  /* 0x0000001151507c36 */ /* 0x000fe20008000000 */
[----:B------:R-:W0:Y:S01]  /*262a0*/  LDCU UR17, c[0x0][0x3b8] ;  /* 0x00007700ff1177ac */ /* 0x000e220008000800 */
[----:B-1----:R-:W-:-:S02]  /*262b0*/  IADD3 R6, P3, PT, R89, R3, RZ ;  /* 0x0000000359067210 */ /* 0x002fc40007f7e0ff */
[----:B--2---:R-:W-:Y:S02]  /*262c0*/  IADD3 R4, P4, PT, R85, R3, RZ ;  /* 0x0000000355047210 */ /* 0x004fe40007f9e0ff */
[-C--:B------:R-:W-:Y:S02]  /*262d0*/  LEA.HI.X.SX32 R7, R89, R2.reuse, 0x1, P3 ;  /* 0x0000000259077211 */ /* 0x080fe400018f0eff */
[----:B------:R-:W-:-:S03]  /*262e0*/  LEA.HI.X.SX32 R5, R85, R2, 0x1, P4 ;  /* 0x0000000255057211 */ /* 0x000fc600020f0eff */
[----:B------:R1:W-:Y:S01]  /*262f0*/  STL.64 [R1+0x770], R6 ;  /* 0x0007700601007387 */ /* 0x0003e20000100a00 */
[C---:B------:R-:W-:Y:S01]  /*26300*/  VIADD R79, R80.reuse, UR67 ;  /* 0x00000043504f7c36 */ /* 0x040fe20008000000 */
[----:B------:R-:W2:Y:S02]  /*26310*/  LDCU UR67, c[0x0][0x3b8] ;  /* 0x00007700ff4377ac */ /* 0x000ea40008000800 */
[----:B------:R0:W-:Y:S01]  /*26320*/  STL.64 [R1+0x768], R4 ;  /* 0x0007680401007387 */ /* 0x0001e20000100a00 */
[----:B------:R-:W-:Y:S01]  /*26330*/  VIADD R78, R79, UR43 ;  /* 0x0000002b4f4e7c36 */ /* 0x000fe20008000000 */
[----:B------:R-:W2:Y:S01]  /*26340*/  LDCU UR43, c[0x0][0x3b8] ;  /* 0x00007700ff2b77ac */ /* 0x000ea20008000800 */
[CC--:B-1----:R-:W-:Y:S02]  /*26350*/  IADD3 R6, P3, PT, R81.reuse, R3.reuse, RZ ;  /* 0x0000000351067210 */ /* 0x0c2fe40007f7e0ff */
[----:B0-----:R-:W-:Y:S02]  /*26360*/  IADD3 R4, P4, PT, R80, R3, RZ ;  /* 0x0000000350047210 */ /* 0x001fe40007f9e0ff */
[----:B------:R-:W-:-:S02]  /*26370*/  LEA.HI.X.SX32 R7, R81, R2, 0x1, P3 ;  /* 0x0000000251077211 */ /* 0x000fc400018f0eff */
[----:B------:R-:W-:-:S03]  /*26380*/  LEA.HI.X.SX32 R5, R80, R2, 0x1, P4 ;  /* 0x0000000250057211 */ /* 0x000fc600020f0eff */
[----:B------:R0:W-:Y:S01]  /*26390*/  STL.64 [R1+0x760], R6 ;  /* 0x0007600601007387 */ /* 0x0001e20000100a00 */
[C---:B------:R-:W-:Y:S01]  /*263a0*/  VIADD R77, R78.reuse, UR66 ;  /* 0x000000424e4d7c36 */ /* 0x040fe20008000000 */
[----:B------:R-:W1:Y:S02]  /*263b0*/  LDCU UR66, c[0x0][0x3b8] ;  /* 0x00007700ff4277ac */ /* 0x000e640008000800 */
[----:B------:R2:W-:Y:S01]  /*263c0*/  STL.64 [R1+0x758], R4 ;  /* 0x0007580401007387 */ /* 0x0005e20000100a00 */
[----:B------:R-:W-:Y:S01]  /*263d0*/  VIADD R76, R77, UR9 ;  /* 0x000000094d4c7c36 */ /* 0x000fe20008000000 */
[----:B------:R-:W1:Y:S01]  /*263e0*/  LDCU UR9, c[0x0][0x3b8] ;  /* 0x00007700ff0977ac */ /* 0x000e620008000800 */
[CC--:B0-----:R-:W-:Y:S02]  /*263f0*/  IADD3 R6, P3, PT, R79.reuse, R3.reuse, RZ ;  /* 0x000000034f067210 */ /* 0x0c1fe40007f7e0ff */
[----:B--2---:R-:W-:Y:S02]  /*26400*/  IADD3 R4, P4, PT, R78, R3, RZ ;  /* 0x000000034e047210 */ /* 0x004fe40007f9e0ff */
[----:B------:R-:W-:-:S02]  /*26410*/  LEA.HI.X.SX32 R7, R79, R2, 0x1, P3 ;  /* 0x000000024f077211 */ /* 0x000fc400018f0eff */
[----:B------:R-:W-:-:S03]  /*26420*/  LEA.HI.X.SX32 R5, R78, R2, 0x1, P4 ;  /* 0x000000024e057211 */ /* 0x000fc600020f0eff */
[----:B------:R0:W-:Y:S01]  /*26430*/  STL.64 [R1+0x740], R6 ;  /* 0x0007400601007387 */ /* 0x0001e20000100a00 */
[C---:B------:R-:W-:Y:S01]  /*26440*/  VIADD R75, R76.reuse, UR28 ;  /* 0x0000001c4c4b7c36 */ /* 0x040fe20008000000 */
[----:B------:R-:W2:Y:S02]  /*26450*/  LDCU UR28, c[0x0][0x3b8] ;  /* 0x00007700ff1c77ac */ /* 0x000ea40008000800 */
[----:B------:R1:W-:Y:S01]  /*26460*/  STL.64 [R1+0x738], R4 ;  /* 0x0007380401007387 */ /* 0x0003e20000100a00 */
[----:B------:R-:W-:Y:S01]  /*26470*/  VIADD R74, R75, UR65 ;  /* 0x000000414b4a7c36 */ /* 0x000fe20008000000 */
[----:B------:R-:W2:Y:S01]  /*26480*/  LDCU UR65, c[0x0][0x3b8] ;  /* 0x00007700ff4177ac */ /* 0x000ea20008000800 */
[-C--:B0-----:R-:W-:Y:S02]  /*26490*/  IADD3 R6, P3, PT, R77, R3.reuse, RZ ;  /* 0x000000034d067210 */ /* 0x081fe40007f7e0ff */
[----:B-1----:R-:W-:-:S04]  /*264a0*/  IADD3 R4, P4, PT, R76, R3, RZ ;  /* 0x000000034c047210 */ /* 0x002fc80007f9e0ff */
[-C--:B------:R-:W-:Y:S02]  /*264b0*/  LEA.HI.X.SX32 R5, R76, R2.reuse, 0x1, P4 ;  /* 0x000000024c057211 */ /* 0x080fe400020f0eff */
[-C--:B------:R-:W-:Y:S02]  /*264c0*/  LEA.HI.X.SX32 R7, R77, R2.reuse, 0x1, P3 ;  /* 0x000000024d077211 */ /* 0x080fe400018f0eff */
[CC--:B------:R-:W-:Y:S01]  /*264d0*/  IADD3 R34, P3, PT, R75.reuse, R3.reuse, RZ ;  /* 0x000000034b227210 */ /* 0x0c0fe20007f7e0ff */
[----:B------:R0:W-:Y:S01]  /*264e0*/  STL.64 [R1+0x728], R4 ;  /* 0x0007280401007387 */ /* 0x0001e20000100a00 */
[C---:B------:R-:W-:Y:S01]  /*264f0*/  VIADD R73, R74.reuse, UR42 ;  /* 0x0000002a4a497c36 */ /* 0x040fe20008000000 */
[----:B------:R-:W1:Y:S01]  /*26500*/  LDCU UR42, c[0x0][0x3b8] ;  /* 0x00007700ff2a77ac */ /* 0x000e620008000800 */
        /* <DEDUP_REMOVED lines=13> */
[C---:B--2---:R-:W-:Y:S02]  /*265e0*/  IADD3 R4, P4, PT, R72.reuse, R3, RZ ;  /* 0x0000000348047210 */ /* 0x044fe40007f9e0ff */
        /* <DEDUP_REMOVED lines=23> */
[----:B------:R-:W-:Y:S01]  /*26760*/  VIADD R84, R82, UR40 ;  /* 0x0000002852547c36 */ /* 0x000fe20008000000 */
[----:B------:R-:W2:Y:S02]  /*26770*/  LDCU UR40, c[0x0][0x3b8] ;  /* 0x00007700ff2877ac */ /* 0x000ea40008000800 */
[----:B------:R1:W-:Y:S01]  /*26780*/  STL.64 [R1+0x6d8], R4 ;  /* 0x0006d80401007387 */ /* 0x0003e20000100a00 */
[----:B------:R-:W-:Y:S01]  /*26790*/  VIADD R86, R84, UR61 ;  /* 0x0000003d54567c36 */ /* 0x000fe20008000000 */
[----:B------:R-:W2:Y:S01]  /*267a0*/  LDCU UR61, c[0x0][0x3b8] ;  /* 0x00007700ff3d77ac */ /* 0x000ea20008000800 */
[CC--:B0-----:R-:W-:Y:S02]  /*267b0*/  IADD3 R34, P3, PT, R83.reuse, R3.reuse, RZ ;  /* 0x0000000353227210 */ /* 0x0c1fe40007f7e0ff */
[----:B-1----:R-:W-:Y:S02]  /*267c0*/  IADD3 R4, P4, PT, R82, R3, RZ ;  /* 0x0000000352047210 */ /* 0x002fe40007f9e0ff */
[----:B------:R-:W-:-:S02]  /*267d0*/  LEA.HI.X.SX32 R35, R83, R2, 0x1, P3 ;  /* 0x0000000253237211 */ /* 0x000fc400018f0eff */
[----:B------:R-:W-:-:S03]  /*267e0*/  LEA.HI.X.SX32 R5, R82, R2, 0x1, P4 ;  /* 0x0000000252057211 */ /* 0x000fc600020f0eff */
[----:B------:R0:W-:Y:S01]  /*267f0*/  STL.64 [R1+0x6d0], R34 ;  /* 0x0006d02201007387 */ /* 0x0001e20000100a00 */
[----:B------:R-:W-:Y:S01]  /*26800*/  VIADD R88, R86, UR6 ;  /* 0x0000000656587c36 */ /* 0x000fe20008000000 */
[----:B------:R-:W1:Y:S02]  /*26810*/  LDCU UR6, c[0x0][0x3b8] ;  /* 0x00007700ff0677ac */ /* 0x000e640008000800 */
[----:B------:R2:W-:Y:S01]  /*26820*/  STL.64 [R1+0x6c8], R4 ;  /* 0x0006c80401007387 */ /* 0x0005e20000100a00 */
[----:B------:R-:W-:Y:S01]  /*26830*/  VIADD R87, R88, UR60 ;  /* 0x0000003c58577c36 */ /* 0x000fe20008000000 */
[----:B------:R-:W1:Y:S01]  /*26840*/  LDCU UR60, c[0x0][0x3b8] ;  /* 0x00007700ff3c77ac */ /* 0x000e620008000800 */
[-C--:B0-----:R-:W-:Y:S02]  /*26850*/  IADD3 R34, P3, PT, R84, R3.reuse, RZ ;  /* 0x0000000354227210 */ /* 0x081fe40007f7e0ff */
        /* <DEDUP_REMOVED lines=32> */
[-C--:B------:R-:W-:Y:S02]  /*26a60*/  LEA.HI.X.SX32 R5, R30, R2.reuse, 0x1, P4 ;  /* 0x000000021e057211 */ /* 0x080fe400020f0eff */
[CC--:B------:R-:W-:Y:S01]  /*26a70*/  IADD3 R30, P3, PT, R32.reuse, R3.reuse, RZ ;  /* 0x00000003201e7210 */ /* 0x0c0fe20007f7e0ff */
[----:B------:R-:W-:Y:S01]  /*26a80*/  STL.64 [R1+0x688], R34 ;  /* 0x0006882201007387 */ /* 0x000fe20000100a00 */
[----:B------:R-:W-:Y:S01]  /*26a90*/  VIADD R27, R29, UR25 ;  /* 0x000000191d1b7c36 */ /* 0x000fe20008000000 */
[----:B------:R-:W0:Y:S02]  /*26aa0*/  LDCU UR25, c[0x0][0x3b8] ;  /* 0x00007700ff1977ac */ /* 0x000e240008000800 */
[----:B------:R1:W-:Y:S01]  /*26ab0*/  STL.64 [R1+0x680], R4 ;  /* 0x0006800401007387 */ /* 0x0003e20000100a00 */
[----:B------:R-:W-:Y:S01]  /*26ac0*/  LEA.HI.X.SX32 R31, R32, R2, 0x1, P3 ;  /* 0x00000002201f7211 */ /* 0x000fe200018f0eff */
[----:B------:R-:W-:Y:S01]  /*26ad0*/  VIADD R26, R27, UR57 ;  /* 0x000000391b1a7c36 */ /* 0x000fe20008000000 */
[----:B------:R-:W0:Y:S01]  /*26ae0*/  LDCU UR57, c[0x0][0x3b8] ;  /* 0x00007700ff3977ac */ /* 0x000e220008000800 */
[----:B-1----:R-:W-:-:S04]  /*26af0*/  IADD3 R4, P4, PT, R29, R3, RZ ;  /* 0x000000031d047210 */ /* 0x002fc80007f9e0ff */
[----:B------:R-:W-:Y:S01]  /*26b00*/  LEA.HI.X.SX32 R5, R29, R2, 0x1, P4 ;  /* 0x000000021d057211 */ /* 0x000fe200020f0eff */
[----:B------:R1:W-:Y:S01]  /*26b10*/  STL.64 [R1+0x670], R30 ;  /* 0x0006701e01007387 */ /* 0x0003e20000100a00 */
[----:B------:R-:W-:Y:S01]  /*26b20*/  VIADD R28, R26, UR37 ;  /* 0x000000251a1c7c36 */ /* 0x000fe20008000000 */
[----:B------:R-:W0:Y:S02]  /*26b30*/  LDCU UR37, c[0x0][0x3b8] ;  /* 0x00007700ff2577ac */ /* 0x000e240008000800 */
[----:B------:R2:W-:Y:S01]  /*26b40*/  STL.64 [R1+0x668], R4 ;  /* 0x0006680401007387 */ /* 0x0005e20000100a00 */
[----:B------:R-:W-:Y:S01]  /*26b50*/  VIADD R25, R28, UR56 ;  /* 0x000000381c197c36 */ /* 0x000fe20008000000 */
[----:B------:R-:W0:Y:S01]  /*26b60*/  LDCU UR56, c[0x0][0x3b8] ;  /* 0x00007700ff3877ac */ /* 0x000e220008000800 */
[-C--:B-1----:R-:W-:Y:S02]  /*26b70*/  IADD3 R30, P3, PT, R27, R3.reuse, RZ ;  /* 0x000000031b1e7210 */ /* 0x082fe40007f7e0ff */
[----:B--2---:R-:W-:-:S02]  /*26b80*/  IADD3 R4, P4, PT, R26, R3, RZ ;  /* 0x000000031a047210 */ /* 0x004fc40007f9e0ff */
[-C--:B------:R-:W-:Y:S02]  /*26b90*/  LEA.HI.X.SX32 R31, R27, R2.reuse, 0x1, P3 ;  /* 0x000000021b1f7211 */ /* 0x080fe400018f0eff */
[-C--:B------:R-:W-:Y:S02]  /*26ba0*/  LEA.HI.X.SX32 R5, R26, R2.reuse, 0x1, P4 ;  /* 0x000000021a057211 */ /* 0x080fe400020f0eff */
[CC--:B------:R-:W-:Y:S01]  /*26bb0*/  IADD3 R26, P3, PT, R28.reuse, R3.reuse, RZ ;  /* 0x000000031c1a7210 */ /* 0x0c0fe20007f7e0ff */
[----:B------:R-:W-:Y:S01]  /*26bc0*/  STL.64 [R1+0x660], R30 ;  /* 0x0006601e01007387 */ /* 0x000fe20000100a00 */
[----:B------:R-:W-:Y:S01]  /*26bd0*/  VIADD R23, R25, UR10 ;  /* 0x0000000a19177c36 */ /* 0x000fe20008000000 */
[----:B------:R-:W1:Y:S02]  /*26be0*/  LDCU UR10, c[0x0][0x3b8] ;  /* 0x00007700ff0a77ac */ /* 0x000e640008000800 */
[----:B------:R2:W-:Y:S01]  /*26bf0*/  STL.64 [R1+0x658], R4 ;  /* 0x0006580401007387 */ /* 0x0005e20000100a00 */
[----:B------:R-:W-:Y:S01]  /*26c00*/  LEA.HI.X.SX32 R27, R28, R2, 0x1, P3 ;  /* 0x000000021c1b7211 */ /* 0x000fe200018f0eff */
[----:B------:R-:W-:Y:S01]  /*26c10*/  VIADD R22, R23, UR14 ;  /* 0x0000000e17167c36 */ /* 0x000fe20008000000 */
[----:B------:R-:W0:Y:S01]  /*26c20*/  LDCU UR14, c[0x0][0x3b8] ;  /* 0x00007700ff0e77ac */ /* 0x000e220008000800 */
[----:B--2---:R-:W-:-:S04]  /*26c30*/  IADD3 R4, P4, PT, R25, R3, RZ ;  /* 0x0000000319047210 */ /* 0x004fc80007f9e0ff */
[----:B------:R-:W-:Y:S01]  /*26c40*/  LEA.HI.X.SX32 R5, R25, R2, 0x1, P4 ;  /* 0x0000000219057211 */ /* 0x000fe200020f0eff */
[----:B------:R2:W-:Y:S01]  /*26c50*/  STL.64 [R1+0x648], R26 ;  /* 0x0006481a01007387 */ /* 0x0005e20000100a00 */
[----:B------:R-:W-:Y:S01]  /*26c60*/  VIADD R24, R22, UR55 ;  /* 0x0000003716187c36 */ /* 0x000fe20008000000 */
[----:B------:R-:W0:Y:S02]  /*26c70*/  LDCU UR55, c[0x0][0x3b8] ;  /* 0x00007700ff3777ac */ /* 0x000e240008000800 */
[----:B------:R1:W-:Y:S01]  /*26c80*/  STL.64 [R1+0x640], R4 ;  /* 0x0006400401007387 */ /* 0x0003e20000100a00 */
[----:B------:R-:W-:Y:S01]  /*26c90*/  VIADD R21, R24, UR36 ;  /* 0x0000002418157c36 */ /* 0x000fe20008000000 */
[----:B------:R-:W0:Y:S01]  /*26ca0*/  LDCU UR36, c[0x0][0x3b8] ;  /* 0x00007700ff2477ac */ /* 0x000e220008000800 */
[-C--:B--2---:R-:W-:Y:S02]  /*26cb0*/  IADD3 R26, P3, PT, R23, R3.reuse, RZ ;  /* 0x00000003171a7210 */ /* 0x084fe40007f7e0ff */
[----:B-1----:R-:W-:-:S02]  /*26cc0*/  IADD3 R4, P4, PT, R22, R3, RZ ;  /* 0x0000000316047210 */ /* 0x002fc40007f9e0ff */
        /* <DEDUP_REMOVED lines=92> */
[C---:B------:R-:W-:Y:S01]  /*27290*/  VIADD R77, R78.reuse, UR32 ;  /* 0x000000204e4d7c36 */ /* 0x040fe20008000000 */
[----:B------:R-:W0:Y:S02]  /*272a0*/  LDCU UR32, c[0x0][0x3b8] ;  /* 0x00007700ff2077ac */ /* 0x000e240008000800 */
[----:B------:R1:W-:Y:S01]  /*272b0*/  STL.64 [R1+0x558], R4 ;  /* 0x0005580401007387 */ /* 0x0003e20000100a00 */
[----:B------:R-:W-:Y:S01]  /*272c0*/  VIADD R76, R77, UR73 ;  /* 0x000000494d4c7c36 */ /* 0x000fe20008000000 */
[----:B------:R-:W0:Y:S01]  /*272d0*/  LDCU UR73, c[0x0][0x3b8] ;  /* 0x00007700ff4977ac */ /* 0x000e220008000800 */
[-C--:B--2---:R-:W-:Y:S02]  /*272e0*/  IADD3 R6, P3, PT, R79, R3.reuse, RZ ;  /* 0x000000034f067210 */ /* 0x084fe40007f7e0ff */
[----:B-1----:R-:W-:-:S02]  /*272f0*/  IADD3 R4, P4, PT, R78, R3, RZ ;  /* 0x000000034e047210 */ /* 0x002fc40007f9e0ff */
[-C--:B------:R-:W-:Y:S02]  /*27300*/  LEA.HI.X.SX32 R7, R79, R2.reuse, 0x1, P3 ;  /* 0x000000024f077211 */ /* 0x080fe400018f0eff */
[----:B------:R-:W-:-:S03]  /*27310*/  LEA.HI.X.SX32 R5, R78, R2, 0x1, P4 ;  /* 0x000000024e057211 */ /* 0x000fc600020f0eff */
[----:B------:R1:W-:Y:S01]  /*27320*/  STL.64 [R1+0x540], R6 ;  /* 0x0005400601007387 */ /* 0x0003e20000100a00 */
[----:B------:R-:W-:-:S03]  /*27330*/  VIADD R75, R76, UR74 ;  /* 0x0000004a4c4b7c36 */ /* 0x000fc60008000000 */
[----:B------:R2:W-:Y:S01]  /*27340*/  STL.64 [R1+0x538], R4 ;  /* 0x0005380401007387 */ /* 0x0005e20000100a00 */
[----:B------:R-:W-:Y:S01]  /*27350*/  VIADD R74, R75, UR5 ;  /* 0x000000054b4a7c36 */ /* 0x000fe20008000000 */
[----:B------:R-:W0:Y:S01]  /*27360*/  LDCU UR5, c[0x0][0x3b8] ;  /* 0x00007700ff0577ac */ /* 0x000e220008000800 */
[CC--:B-1----:R-:W-:Y:S02]  /*27370*/  IADD3 R6, P3, PT, R77.reuse, R3.reuse, RZ ;  /* 0x000000034d067210 */ /* 0x0c2fe40007f7e0ff */
        /* <DEDUP_REMOVED lines=12> */
[----:B------:R-:W-:Y:S02]  /*27440*/  LEA.HI.X.SX32 R5, R74, R2, 0x1, P4 ;  /* 0x000000024a057211 */ /* 0x000fe400020f0eff */
[----:B------:R-:W-:Y:S01]  /*27450*/  IADD3 R18, P3, PT, R73, R3, RZ ;  /* 0x0000000349127210 */ /* 0x000fe20007f7e0ff */
[----:B------:R-:W-:Y:S01]  /*27460*/  STL.64 [R1+0x508], R6 ;  /* 0x0005080601007387 */ /* 0x000fe20000100a00 */
[----:B------:R-:W-:-:S03]  /*27470*/  VIADD R71, R72, UR71 ;  /* 0x0000004748477c36 */ /* 0x000fc60008000000 */
[----:B------:R0:W-:Y:S01]  /*27480*/  STL.64 [R1+0x500], R4 ;  /* 0x0005000401007387 */ /* 0x0001e20000100a00 */
[----:B------:R-:W-:Y:S01]  /*27490*/  LEA.HI.X.SX32 R19, R73, R2, 0x1, P3 ;  /* 0x0000000249137211 */ /* 0x000fe200018f0eff */
[----:B------:R-:W-:Y:S01]  /*274a0*/  VIADD R70, R71, UR47 ;  /* 0x0000002f47467c36 */ /* 0x000fe20008000000 */
[----:B------:R-:W1:Y:S01]  /*274b0*/  LDCU UR47, c[0x0][0x3b8] ;  /* 0x00007700ff2f77ac */ /* 0x000e620008000800 */
[----:B0-----:R-:W-:-:S04]  /*274c0*/  IADD3 R4, P4, PT, R72, R3, RZ ;  /* 0x0000000348047210 */ /* 0x001fc80007f9e0ff */
[-C--:B------:R-:W-:Y:S01]  /*274d0*/  LEA.HI.X.SX32 R5, R72, R2.reuse, 0x1, P4 ;  /* 0x0000000248057211 */ /* 0x080fe200020f0eff */
[----:B------:R0:W-:Y:S01]  /*274e0*/  STL.64 [R1+0x4e8], R18 ;  /* 0x0004e81201007387 */ /* 0x0001e20000100a00 */
[C---:B------:R-:W-:Y:S01]  /*274f0*/  VIADD R69, R70.reuse, UR12 ;  /* 0x0000000c46457c36 */ /* 0x040fe20008000000 */
[----:B------:R-:W1:Y:S02]  /*27500*/  LDCU UR12, c[0x0][0x3b8] ;  /* 0x00007700ff0c77ac */ /* 0x000e640008000800 */
[----:B------:R2:W-:Y:S01]  /*27510*/  STL.64 [R1+0x4e0], R4 ;  /* 0x0004e00401007387 */ /* 0x0005e20000100a00 */
[----:B------:R-:W-:Y:S01]  /*27520*/  VIADD R68, R69, UR48 ;  /* 0x0000003045447c36 */ /* 0x000fe20008000000 */
        /* <DEDUP_REMOVED lines=15> */
[----:B------:R-:W-:-:S03]  /*27620*/  VIADD R82, R80, UR72 ;  /* 0x0000004850527c36 */ /* 0x000fc60008000000 */
[----:B------:R1:W-:Y:S01]  /*27630*/  STL.64 [R1+0x4c8], R4 ;  /* 0x0004c80401007387 */ /* 0x0003e20000100a00 */
[----:B------:R-:W-:Y:S01]  /*27640*/  VIADD R83, R82, UR70 ;  /* 0x0000004652537c36 */ /* 0x000fe20008000000 */
[CC--:B0-----:R-:W-:Y:S02]  /*27650*/  IADD3 R18, P3, PT, R81.reuse, R3.reuse, RZ ;  /* 0x0000000351127210 */ /* 0x0c1fe40007f7e0ff */
[C---:B-1----:R-:W-:Y:S02]  /*27660*/  IADD3 R4, P4, PT, R80.reuse, R3, RZ ;  /* 0x0000000350047210 */ /* 0x042fe40007f9e0ff */
[-C--:B------:R-:W-:Y:S02]  /*27670*/  LEA.HI.X.SX32 R19, R81, R2.reuse, 0x1, P3 ;  /* 0x0000000251137211 */ /* 0x080fe400018f0eff */
[----:B------:R-:W-:-:S03]  /*27680*/  LEA.HI.X.SX32 R5, R80, R2, 0x1, P4 ;  /* 0x0000000250057211 */ /* 0x000fc600020f0eff */
[----:B------:R0:W-:Y:S01]  /*27690*/  STL.64 [R1+0x440], R18 ;  /* 0x0004401201007387 */ /* 0x0001e20000100a00 */
[----:B------:R-:W-:Y:S01]  /*276a0*/  VIADD R85, R83, UR30 ;  /* 0x0000001e53557c36 */ /* 0x000fe20008000000 */
[----:B------:R-:W1:Y:S02]  /*276b0*/  LDCU UR30, c[0x0][0x3b8] ;  /* 0x00007700ff1e77ac */ /* 0x000e640008000800 */
[----:B------:R2:W-:Y:S01]  /*276c0*/  STL.64 [R1+0x4c0], R4 ;  /* 0x0004c00401007387 */ /* 0x0005e20000100a00 */
[----:B---3--:R-:W-:Y:S01]  /*276d0*/  VIADD R84, R85, UR45 ;  /* 0x0000002d55547c36 */ /* 0x008fe20008000000 */
[----:B------:R-:W3:Y:S01]  /*276e0*/  LDCU UR45, c[0x0][0x3b8] ;  /* 0x00007700ff2d77ac */ /* 0x000ee20008000800 */
[CC--:B0-----:R-:W-:Y:S02]  /*276f0*/  IADD3 R18, P3, PT, R82.reuse, R3.reuse, RZ ;  /* 0x0000000352127210 */ /* 0x0c1fe40007f7e0ff */
[----:B--2---:R-:W-:Y:S02]  /*27700*/  IADD3 R4, P4, PT, R83, R3, RZ ;  /* 0x0000000353047210 */ /* 0x004fe40007f9e0ff */
[----:B------:R-:W-:-:S02]  /*27710*/  LEA.HI.X.SX32 R19, R82, R2, 0x1, P3 ;  /* 0x0000000252137211 */ /* 0x000fc400018f0eff */
[----:B------:R-:W-:-:S03]  /*27720*/  LEA.HI.X.SX32 R5, R83, R2, 0x1, P4 ;  /* 0x0000000253057211 */ /* 0x000fc600020f0eff */
[----:B------:R0:W-:Y:S01]  /*27730*/  STL.64 [R1+0x438], R18 ;  /* 0x0004381201007387 */ /* 0x0001e20000100a00 */
[C---:B----4-:R-:W-:Y:S01]  /*27740*/  VIADD R87, R84.reuse, UR29 ;  /* 0x0000001d54577c36 */ /* 0x050fe20008000000 */
[----:B------:R-:W2:Y:S02]  /*27750*/  LDCU UR29, c[0x0][0x3b8] ;  /* 0x00007700ff1d77ac */ /* 0x000ea40008000800 */
[----:B------:R4:W-:Y:S01]  /*27760*/  STL.64 [R1+0x4b8], R4 ;  /* 0x0004b80401007387 */ /* 0x0009e20000100a00 */
[----:B------:R-:W-:Y:S01]  /*27770*/  VIADD R86, R87, UR68 ;  /* 0x0000004457567c36 */ /* 0x000fe20008000000 */
[CC--:B0-----:R-:W-:Y:S02]  /*27780*/  IADD3 R18, P3, PT, R85.reuse, R3.reuse, RZ ;  /* 0x0000000355127210 */ /* 0x0c1fe40007f7e0ff */
[----:B----4-:R-:W-:Y:S02]  /*27790*/  IADD3 R4, P4, PT, R84, R3, RZ ;  /* 0x0000000354047210 */ /* 0x010fe40007f9e0ff */
[----:B------:R-:W-:-:S02]  /*277a0*/  LEA.HI.X.SX32 R19, R85, R2, 0x1, P3 ;  /* 0x0000000255137211 */ /* 0x000fc400018f0eff */
[----:B------:R-:W-:-:S03]  /*277b0*/  LEA.HI.X.SX32 R5, R84, R2, 0x1, P4 ;  /* 0x0000000254057211 */ /* 0x000fc600020f0eff */
[----:B------:R0:W-:Y:S01]  /*277c0*/  STL.64 [R1+0x430], R18 ;  /* 0x0004301201007387 */ /* 0x0001e20000100a00 */
[----:B------:R-:W-:Y:S01]  /*277d0*/  VIADD R90, R86, UR44 ;  /* 0x0000002c565a7c36 */ /* 0x000fe20008000000 */
[----:B------:R-:W4:Y:S02]  /*277e0*/  LDCU UR44, c[0x0][0x3b8] ;  /* 0x00007700ff2c77ac */ /* 0x000f240008000800 */
        /* <DEDUP_REMOVED lines=11> */
[----:B------:R-:W2:Y:S01]  /*278a0*/  LDCU UR43, c[0x0][0x3b8] ;  /* 0x00007700ff2b77ac */ /* 0x000ea20008000800 */
[-C--:B0-----:R-:W-:Y:S02]  /*278b0*/  IADD3 R18, P3, PT, R90, R3.reuse, RZ ;  /* 0x000000035a127210 */ /* 0x081fe40007f7e0ff */
[----:B-1----:R-:W-:Y:S02]  /*278c0*/  IADD3 R4, P4, PT, R92, R3, RZ ;  /* 0x000000035c047210 */ /* 0x002fe40007f9e0ff */
[-C--:B------:R-:W-:Y:S02]  /*278d0*/  LEA.HI.X.SX32 R19, R90, R2.reuse, 0x1, P3 ;  /* 0x000000025a137211 */ /* 0x080fe400018f0eff */
[----:B------:R-:W-:-:S03]  /*278e0*/  LEA.HI.X.SX32 R5, R92, R2, 0x1, P4 ;  /* 0x000000025c057211 */ /* 0x000fc600020f0eff */
[----:B------:R0:W-:Y:S01]  /*278f0*/  STL.64 [R1+0x420], R18 ;  /* 0x0004201201007387 */ /* 0x0001e20000100a00 */
[----:B------:R-:W-:-:S03]  /*27900*/  VIADD R15, R17, UR66 ;  /* 0x00000042110f7c36 */ /* 0x000fc60008000000 */
[----:B------:R1:W-:Y:S01]  /*27910*/  STL.64 [R1+0x4a0], R4 ;  /* 0x0004a00401007387 */ /* 0x0003e20000100a00 */
[----:B------:R-:W-:Y:S01]  /*27920*/  VIADD R14, R15, UR9 ;  /* 0x000000090f0e7c36 */ /* 0x000fe20008000000 */
[----:B------:R-:W2:Y:S01]  /*27930*/  LDCU UR9, c[0x0][0x3b8] ;  /* 0x00007700ff0977ac */ /* 0x000ea20008000800 */
        /* <DEDUP_REMOVED lines=8> */
[----:B------:R-:W-:Y:S01]  /*279c0*/  VIADD R13, R16, UR65 ;  /* 0x00000041100d7c36 */ /* 0x000fe20008000000 */
[CC--:B0-----:R-:W-:Y:S02]  /*279d0*/  IADD3 R18, P3, PT, R15.reuse, R3.reuse, RZ ;  /* 0x000000030f127210 */ /* 0x0c1fe40007f7e0ff */
[----:B--2---:R-:W-:Y:S02]  /*279e0*/  IADD3 R4, P4, PT, R14, R3, RZ ;  /* 0x000000030e047210 */ /* 0x004fe40007f9e0ff */
        /* <DEDUP_REMOVED lines=20> */
[----:B------:R-:W-:Y:S02]  /*27b30*/  LEA.HI.X.SX32 R5, R10, R2, 0x1, P4 ;  /* 0x000000020a057211 */ /* 0x000fe400020f0eff */
[----:B------:R-:W-:Y:S01]  /*27b40*/  IADD3 R10, P3, PT, R12, R3, RZ ;  /* 0x000000030c0a7210 */ /* 0x000fe20007f7e0ff */
[----:B------:R-:W-:Y:S01]  /*27b50*/  STL.64 [R1+0x400], R14 ;  /* 0x0004000e01007387 */ /* 0x000fe20000100a00 */
[----:B------:R-:W-:-:S03]  /*27b60*/  VIADD R89, R9, UR63 ;  /* 0x0000003f09597c36 */ /* 0x000fc60008000000 */
[----:B------:R1:W-:Y:S01]  /*27b70*/  STL.64 [R1+0x480], R4 ;  /* 0x0004800401007387 */ /* 0x0003e20000100a00 */
[----:B------:R-:W-:Y:S01]  /*27b80*/  LEA.HI.X.SX32 R11, R12, R2, 0x1, P3 ;  /* 0x000000020c0b7211 */ /* 0x000fe200018f0eff */
[----:B------:R-:W-:Y:S01]  /*27b90*/  VIADD R8, R89, UR27 ;  /* 0x0000001b59087c36 */ /* 0x000fe20008000000 */
[----:B------:R-:W2:Y:S01]  /*27ba0*/  LDCU UR27, c[0x0][0x3b8] ;  /* 0x00007700ff1b77ac */ /* 0x000ea20008000800 */
[----:B-1----:R-:W-:-:S04]  /*27bb0*/  IADD3 R4, P4, PT, R9, R3, RZ ;  /* 0x0000000309047210 */ /* 0x002fc80007f9e0ff */
[----:B------:R-:W-:Y:S01]  /*27bc0*/  LEA.HI.X.SX32 R5, R9, R2, 0x1, P4 ;  /* 0x0000000209057211 */ /* 0x000fe200020f0eff */
[----:B------:R1:W-:Y:S01]  /*27bd0*/  STL.64 [R1+0x340], R10 ;  /* 0x0003400a01007387 */ /* 0x0003e20000100a00 */
[----:B------:R-:W-:-:S03]  /*27be0*/  VIADD R7, R8, UR62 ;  /* 0x0000003e08077c36 */ /* 0x000fc60008000000 */
[----:B------:R0:W-:Y:S01]  /*27bf0*/  STL.64 [R1+0x478], R4 ;  /* 0x0004780401007387 */ /* 0x0001e20000100a00 */
[----:B------:R-:W-:Y:S01]  /*27c00*/  VIADD R6, R7, UR11 ;  /* 0x0000000b07067c36 */ /* 0x000fe20008000000 */
[----:B------:R-:W2:Y:S01]  /*27c10*/  LDCU UR11, c[0x0][0x3b8] ;  /* 0x00007700ff0b77ac */ /* 0x000ea20008000800 */
[CC--:B-1----:R-:W-:Y:S02]  /*27c20*/  IADD3 R10, P3, PT, R89.reuse, R3.reuse, RZ ;  /* 0x00000003590a7210 */ /* 0x0c2fe40007f7e0ff */
[C---:B0-----:R-:W-:Y:S02]  /*27c30*/  IADD3 R4, P4, PT, R8.reuse, R3, RZ ;  /* 0x0000000308047210 */ /* 0x041fe40007f9e0ff */
[-C--:B------:R-:W-:Y:S02]  /*27c40*/  LEA.HI.X.SX32 R11, R89, R2.reuse, 0x1, P3 ;  /* 0x00000002590b7211 */ /* 0x080fe400018f0eff */
[----:B------:R-:W-:-:S03]  /*27c50*/  LEA.HI.X.SX32 R5, R8, R2, 0x1, P4 ;  /* 0x0000000208057211 */ /* 0x000fc600020f0eff */
        /* <DEDUP_REMOVED lines=14> */
[-C--:B0-----:R-:W-:Y:S02]  /*27d40*/  IADD3 R10, P3, PT, R93, R3.reuse, RZ ;  /* 0x000000035d0a7210 */ /* 0x081fe40007f7e0ff */
        /* <DEDUP_REMOVED lines=14> */
[----:B------:R-:W-:-:S03]  /*27e30*/  VIADD R73, R74, UR59 ;  /* 0x0000003b4a497c36 */ /* 0x000fc60008000000 */
[----:B------:R2:W-:Y:S01]  /*27e40*/  STL.64 [R1+0x458], R4 ;  /* 0x0004580401007387 */ /* 0x0005e20000100a00 */
[----:B------:R-:W-:Y:S01]  /*27e50*/  VIADD R72, R73, UR15 ;  /* 0x0000000f49487c36 */ /* 0x000fe20008000000 */
[----:B------:R-:W1:Y:S01]  /*27e60*/  LDCU UR15, c[0x0][0x3b8] ;  /* 0x00007700ff0f77ac */ /* 0x000e620008000800 */
[CC--:B0-----:R-:W-:Y:S02]  /*27e70*/  IADD3 R10, P3, PT, R75.reuse, R3.reuse, RZ ;  /* 0x000000034b0a7210 */ /* 0x0c1fe40007f7e0ff */
[C---:B--2---:R-:W-:Y:S02]  /*27e80*/  IADD3 R4, P4, PT, R74.reuse, R3, RZ ;  /* 0x000000034a047210 */ /* 0x044fe40007f9e0ff */
[-C--:B------:R-:W-:Y:S02]  /*27e90*/  LEA.HI.X.SX32 R11, R75, R2.reuse, 0x1, P3 ;  /* 0x000000024b0b7211 */ /* 0x080fe400018f0eff */
        /* <DEDUP_REMOVED lines=91> */
[----:B0-----:R-:W-:-:S04]  /*28450*/  IADD3 R4, P4, PT, R6, R3, RZ ;  /* 0x0000000306047210 */ /* 0x001fc80007f9e0ff */
[-C--:B------:R-:W-:Y:S01]  /*28460*/  LEA.HI.X.SX32 R5, R6, R2.reuse, 0x1, P4 ;  /* 0x0000000206057211 */ /* 0x080fe200020f0eff */
[----:B------:R-:W-:Y:S01]  /*28470*/  STL.64 [R1+0x310], R8 ;  /* 0x0003100801007387 */ /* 0x000fe20000100a00 */
[CC--:B------:R-:W-:Y:S01]  /*28480*/  IADD3 R6, P3, PT, R93.reuse, R3.reuse, RZ ;  /* 0x000000035d067210 */ /* 0x0c0fe20007f7e0ff */
[C---:B------:R-:W-:Y:S02]  /*28490*/  VIADD R91, R92.reuse, UR50 ;  /* 0x000000325c5b7c36 */ /* 0x040fe40008000000 */
[----:B------:R0:W-:Y:S01]  /*284a0*/  STL.64 [R1+0x6b0], R4 ;  /* 0x0006b00401007387 */ /* 0x0001e20000100a00 */
[----:B------:R-:W-:Y:S01]  /*284b0*/  LEA.HI.X.SX32 R7, R93, R2, 0x1, P3 ;  /* 0x000000025d077211 */ /* 0x000fe200018f0eff */
[----:B------:R-:W-:Y:S01]  /*284c0*/  VIADD R90, R91, UR33 ;  /* 0x000000215b5a7c36 */ /* 0x000fe20008000000 */
[----:B------:R-:W1:Y:S01]  /*284d0*/  LDCU UR33, c[0x0][0x3b8] ;  /* 0x00007700ff2177ac */ /* 0x000e620008000800 */
[----:B0-----:R-:W-:-:S04]  /*284e0*/  IADD3 R4, P4, PT, R92, R3, RZ ;  /* 0x000000035c047210 */ /* 0x001fc80007f9e0ff */
[-C--:B------:R-:W-:Y:S01]  /*284f0*/  LEA.HI.X.SX32 R5, R92, R2.reuse, 0x1, P4 ;  /* 0x000000025c057211 */ /* 0x080fe200020f0eff */
[----:B------:R-:W-:Y:S01]  /*28500*/  STL.64 [R1+0x300], R6 ;  /* 0x0003000601007387 */ /* 0x000fe20000100a00 */
[CC--:B------:R-:W-:Y:S01]  /*28510*/  IADD3 R92, P3, PT, R91.reuse, R3.reuse, RZ ;  /* 0x000000035b5c7210 */ /* 0x0c0fe20007f7e0ff */
[----:B------:R-:W-:Y:S01]  /*28520*/  VIADD R88, R90, UR13 ;  /* 0x0000000d5a587c36 */ /* 0x000fe20008000000 */
[----:B------:R-:W0:Y:S01]  /*28530*/  LDCU UR13, c[0x0][0x3b8] ;  /* 0x00007700ff0d77ac */ /* 0x000e220008000800 */
[----:B------:R1:W-:Y:S01]  /*28540*/  STL.64 [R1+0x308], R4 ;  /* 0x0003080401007387 */ /* 0x0003e20000100a00 */
[----:B------:R-:W-:Y:S01]  /*28550*/  LEA.HI.X.SX32 R93, R91, R2, 0x1, P3 ;  /* 0x000000025b5d7211 */ /* 0x000fe200018f0eff */
[----:B-----5:R-:W-:Y:S01]  /*28560*/  VIADD R87, R88, UR69 ;  /* 0x0000004558577c36 */ /* 0x020fe20008000000 */
[----:B-1----:R-:W-:-:S04]  /*28570*/  IADD3 R4, P4, PT, R90, R3, RZ ;  /* 0x000000035a047210 */ /* 0x002fc80007f9e0ff */
[-C--:B------:R-:W-:Y:S01]  /*28580*/  LEA.HI.X.SX32 R5, R90, R2.reuse, 0x1, P4 ;  /* 0x000000025a057211 */ /* 0x080fe200020f0eff */
[----:B------:R-:W-:Y:S01]  /*28590*/  STL.64 [R1+0xe08], R92 ;  /* 0x000e085c01007387 */ /* 0x000fe20000100a00 */
[CC--:B------:R-:W-:Y:S01]  /*285a0*/  IADD3 R6, P3, PT, R88.reuse, R3.reuse, RZ ;  /* 0x0000000358067210 */ /* 0x0c0fe20007f7e0ff */
[----:B------:R-:W-:Y:S02]  /*285b0*/  VIADD R85, R87, UR76 ;  /* 0x0000004c57557c36 */ /* 0x000fe40008000000 */
[----:B------:R1:W-:Y:S01]  /*285c0*/  STL.64 [R1+0x708], R4 ;  /* 0x0007080401007387 */ /* 0x0003e20000100a00 */
[----:B------:R-:W-:Y:S01]  /*285d0*/  LEA.HI.X.SX32 R7, R88, R2, 0x1, P3 ;  /* 0x0000000258077211 */ /* 0x000fe200018f0eff */
[----:B------:R-:W-:Y:S01]  /*285e0*/  VIADD R74, R85, UR22 ;  /* 0x00000016554a7c36 */ /* 0x000fe20008000000 */
[----:B------:R-:W5:Y:S01]  /*285f0*/  LDCU UR22, c[0x0][0x3b8] ;  /* 0x00007700ff1677ac */ /* 0x000f620008000800 */
[----:B-1----:R-:W-:-:S04]  /*28600*/  IADD3 R4, P4, PT, R87, R3, RZ ;  /* 0x0000000357047210 */ /* 0x002fc80007f9e0ff */
[----:B------:R-:W-:Y:S01]  /*28610*/  LEA.HI.X.SX32 R5, R87, R2, 0x1, P4 ;  /* 0x0000000257057211 */ /* 0x000fe200020f0eff */
[----:B------:R1:W-:Y:S01]  /*28620*/  STL.64 [R1+0x720], R6 ;  /* 0x0007200601007387 */ /* 0x0003e20000100a00 */
[----:B------:R-:W-:-:S03]  /*28630*/  VIADD R73, R74, UR75 ;  /* 0x0000004b4a497c36 */ /* 0x000fc60008000000 */
[----:B------:R0:W-:Y:S01]  /*28640*/  STL.64 [R1+0x748], R4 ;  /* 0x0007480401007387 */ /* 0x0001e20000100a00 */
[----:B------:R-:W-:Y:S01]  /*28650*/  VIADD R72, R73, UR49 ;  /* 0x0000003149487c36 */ /* 0x000fe20008000000 */
        /* <DEDUP_REMOVED lines=53> */
[----:B---3--:R-:W-:-:S03]  /*289b0*/  VIADD R83, R80, UR45 ;  /* 0x0000002d50537c36 */ /* 0x008fc60008000000 */
[----:B------:R2:W-:Y:S01]  /*289c0*/  STL.64 [R1+0x8b0], R4 ;  /* 0x0008b00401007387 */ /* 0x0005e20000100a00 */
[----:B------:R-:W-:Y:S01]  /*289d0*/  VIADD R82, R83, UR17 ;  /* 0x0000001153527c36 */ /* 0x000fe20008000000 */
[----:B------:R-:W3:Y:S01]  /*289e0*/  LDCU UR17, c[0x0][0x3b8] ;  /* 0x00007700ff1177ac */ /* 0x000ee20008000800 */
[CC--:B0-----:R-:W-:Y:S02]  /*289f0*/  IADD3 R6, P3, PT, R79.reuse, R3.reuse, RZ ;  /* 0x000000034f067210 */ /* 0x0c1fe40007f7e0ff */
[C---:B--2---:R-:W-:Y:S02]  /*28a00*/  IADD3 R4, P4, PT, R80.reuse, R3, RZ ;  /* 0x0000000350047210 */ /* 0x044fe40007f9e0ff */
[-C--:B------:R-:W-:Y:S02]  /*28a10*/  LEA.HI.X.SX32 R7, R79, R2.reuse, 0x1, P3 ;  /* 0x000000024f077211 */ /* 0x080fe400018f0eff */
[----:B------:R-:W-:-:S03]  /*28a20*/  LEA.HI.X.SX32 R5, R80, R2, 0x1, P4 ;  /* 0x0000000250057211 */ /* 0x000fc600020f0eff */
[----:B------:R0:W-:Y:S01]  /*28a30*/  STL.64 [R1+0x8c8], R6 ;  /* 0x0008c80601007387 */ /* 0x0001e20000100a00 */
[----:B------:R-:W-:-:S03]  /*28a40*/  VIADD R91, R82, UR43 ;  /* 0x0000002b525b7c36 */ /* 0x000fc60008000000 */
[----:B------:R2:W-:Y:S01]  /*28a50*/  STL.64 [R1+0x8f0], R4 ;  /* 0x0008f00401007387 */ /* 0x0005e20000100a00 */
[----:B----4-:R-:W-:Y:S01]  /*28a60*/  VIADD R90, R91, UR44 ;  /* 0x0000002c5b5a7c36 */ /* 0x010fe20008000000 */
        /* <DEDUP_REMOVED lines=9> */
[----:B------:R-:W1:Y:S01]  /*28b00*/  LDCU UR28, c[0x0][0x3b8] ;  /* 0x00007700ff1c77ac */ /* 0x000e620008000800 */
[CC--:B0-----:R-:W-:Y:S02]  /*28b10*/  IADD3 R6, P3, PT, R91.reuse, R3.reuse, RZ ;  /* 0x000000035b067210 */ /* 0x0c1fe40007f7e0ff */
[----:B----4-:R-:W-:Y:S02]  /*28b20*/  IADD3 R4, P4, PT, R90, R3, RZ ;  /* 0x000000035a047210 */ /* 0x010fe40007f9e0ff */
        /* <DEDUP_REMOVED lines=8> */
[C---:B----4-:R-:W-:Y:S02]  /*28bb0*/  IADD3 R4, P4, PT, R88.reuse, R3, RZ ;  /* 0x0000000358047210 */ /* 0x050fe40007f9e0ff */
[-C--:B------:R-:W-:Y:S02]  /*28bc0*/  LEA.HI.X.SX32 R7, R89, R2.reuse, 0x1, P3 ;  /* 0x0000000259077211 */ /* 0x080fe400018f0eff */
[----:B------:R-:W-:-:S03]  /*28bd0*/  LEA.HI.X.SX32 R5, R88, R2, 0x1, P4 ;  /* 0x0000000258057211 */ /* 0x000fc600020f0eff */
[----:B------:R0:W-:Y:S01]  /*28be0*/  STL.64 [R1+0x978], R6 ;  /* 0x0009780601007387 */ /* 0x0001e20000100a00 */
[----:B------:R-:W-:Y:S01]  /*28bf0*/  VIADD R86, R85, UR27 ;  /* 0x0000001b55567c36 */ /* 0x000fe20008000000 */
[----:B------:R-:W4:Y:S02]  /*28c00*/  LDCU UR27, c[0x0][0x3b8] ;  /* 0x00007700ff1b77ac */ /* 0x000f240008000800 */
        /* <DEDUP_REMOVED lines=49> */
[CC--:B--2---:R-:W-:Y:S02]  /*28f20*/  IADD3 R4, P4, PT, R74.reuse, R3.reuse, RZ ;  /* 0x000000034a047210 */ /* 0x0c4fe40007f9e0ff */
[-C--:B------:R-:W-:Y:S02]  /*28f30*/  LEA.HI.X.SX32 R7, R73, R2.reuse, 0x1, P3 ;  /* 0x0000000249077211 */ /* 0x080fe400018f0eff */
[----:B------:R-:W-:Y:S01]  /*28f40*/  LEA.HI.X.SX32 R5, R74, R2, 0x1, P4 ;  /* 0x000000024a057211 */ /* 0x000fe200020f0eff */
[----:B------:R-:W-:Y:S01]  /*28f50*/  VIADD R78, R75, UR14 ;  /* 0x0000000e4b4e7c36 */ /* 0x000fe20008000000 */
[----:B------:R-:W0:Y:S01]  /*28f60*/  LDCU UR14, c[0x0][0x3b8] ;  /* 0x00007700ff0e77ac */ /* 0x000e220008000800 */
[----:B------:R2:W-:Y:S04]  /*28f70*/  STL.64 [R1+0xad0], R6 ;  /* 0x000ad00601007387 */ /* 0x0005e80000100a00 */
[----:B------:R1:W-:Y:S01]  /*28f80*/  STL.64 [R1+0xae8], R4 ;  /* 0x000ae80401007387 */ /* 0x0003e20000100a00 */
[----:B------:R-:W-:Y:S01]  /*28f90*/  VIADD R77, R78, UR36 ;  /* 0x000000244e4d7c36 */ /* 0x000fe20008000000 */
[----:B--2---:R-:W-:-:S02]  /*28fa0*/  IADD3 R6, P3, PT, R76, R3, RZ ;  /* 0x000000034c067210 */ /* 0x004fc40007f7e0ff */
[CC--:B-1----:R-:W-:Y:S02]  /*28fb0*/  IADD3 R4, P4, PT, R75.reuse, R3.reuse, RZ ;  /* 0x000000034b047210 */ /* 0x0c2fe40007f9e0ff */
[-C--:B------:R-:W-:Y:S02]  /*28fc0*/  LEA.HI.X.SX32 R7, R76, R2.reuse, 0x1, P3 ;  /* 0x000000024c077211 */ /* 0x080fe400018f0eff */
[----:B------:R-:W-:Y:S01]  /*28fd0*/  LEA.HI.X.SX32 R5, R75, R2, 0x1, P4 ;  /* 0x000000024b057211 */ /* 0x000fe200020f0eff */
[----:B------:R-:W-:Y:S01]  /*28fe0*/  VIADD R80, R77, UR24 ;  /* 0x000000184d507c36 */ /* 0x000fe20008000000 */
[----:B------:R-:W1:Y:S03]  /*28ff0*/  LDCU UR24, c[0x0][0x3b8] ;  /* 0x00007700ff1877ac */ /* 0x000e660008000800 */
[----:B------:R2:W-:Y:S01]  /*29000*/  STL.64 [R1+0xb20], R4 ;  /* 0x000b200401007387 */ /* 0x0005e20000100a00 */
[----:B------:R-:W-:Y:S01]  /*29010*/  VIADD R85, R80, UR4 ;  /* 0x0000000450557c36 */ /* 0x000fe20008000000 */
[----:B------:R-:W0:Y:S02]  /*29020*/  LDCU UR4, c[0x0][0x3b8] ;  /* 0x00007700ff0477ac */ /* 0x000e240008000800 */
[----:B------:R1:W-:Y:S01]  /*29030*/  STL.64 [R1+0xb08], R6 ;  /* 0x000b080601007387 */ /* 0x0003e20000100a00 */
[----:B------:R-:W-:Y:S01]  /*29040*/  VIADD R84, R85, UR35 ;  /* 0x0000002355547c36 */ /* 0x000fe20008000000 */
[----:B--2---:R-:W-:-:S02]  /*29050*/  IADD3 R4, P3, PT, R78, R3, RZ ;  /* 0x000000034e047210 */ /* 0x004fc40007f7e0ff */
[CC--:B-1----:R-:W-:Y:S02]  /*29060*/  IADD3 R6, P4, PT, R77.reuse, R3.reuse, RZ ;  /* 0x000000034d067210 */ /* 0x0c2fe40007f9e0ff */
[-C--:B------:R-:W-:Y:S02]  /*29070*/  LEA.HI.X.SX32 R5, R78, R2.reuse, 0x1, P3 ;  /* 0x000000024e057211 */ /* 0x080fe400018f0eff */
[-C--:B------:R-:W-:Y:S02]  /*29080*/  LEA.HI.X.SX32 R7, R77, R2.reuse, 0x1, P4 ;  /* 0x000000024d077211 */ /* 0x080fe400020f0eff */
[CC--:B------:R-:W-:Y:S02]  /*29090*/  IADD3 R8, P3, PT, R80.reuse, R3.reuse, RZ ;  /* 0x0000000350087210 */ /* 0x0c0fe40007f7e0ff */
[CC--:B------:R-:W-:Y:S02]  /*290a0*/  IADD3 R10, P4, PT, R85.reuse, R3.reuse, RZ ;  /* 0x00000003550a7210 */ /* 0x0c0fe40007f9e0ff */
[-C--:B------:R-:W-:Y:S01]  /*290b0*/  LEA.HI.X.SX32 R9, R80, R2.reuse, 0x1, P3 ;  /* 0x0000000250097211 */ /* 0x080fe200018f0eff */
[----:B------:R-:W-:Y:S01]  /*290c0*/  VIADD R82, R84, UR23 ;  /* 0x0000001754527c36 */ /* 0x000fe20008000000 */
[----:B------:R-:W-:Y:S01]  /*290d0*/  LEA.HI.X.SX32 R11, R85, R2, 0x1, P4 ;  /* 0x00000002550b7211 */ /* 0x000fe200020f0eff */
[----:B------:R1:W-:Y:S01]  /*290e0*/  STL.64 [R1+0xdd8], R4 ;  /* 0x000dd80401007387 */ /* 0x0003e20000100a00 */
[----:B------:R-:W2:Y:S03]  /*290f0*/  LDCU UR23, c[0x0][0x3b8] ;  /* 0x00007700ff1777ac */ /* 0x000ea60008000800 */
[----:B------:R-:W-:Y:S04]  /*29100*/  STL.64 [R1+0xde0], R6 ;  /* 0x000de00601007387 */ /* 0x000fe80000100a00 */
[----:B------:R-:W-:Y:S01]  /*29110*/  STL.64 [R1+0xde8], R8 ;  /* 0x000de80801007387 */ /* 0x000fe20000100a00 */
[----:B------:R-:W-:Y:S01]  /*29120*/  VIADD R83, R82, UR8 ;  /* 0x0000000852537c36 */ /* 0x000fe20008000000 */
[----:B------:R-:W0:Y:S02]  /*29130*/  LDCU UR8, c[0x0][0x3b8] ;  /* 0x00007700ff0877ac */ /* 0x000e240008000800 */
[----:B------:R2:W-:Y:S01]  /*29140*/  STL.64 [R1+0xb80], R10 ;  /* 0x000b800a01007387 */ /* 0x0005e20000100a00 */
[----:B-1----:R-:W-:Y:S01]  /*29150*/  IADD3 R4, P3, PT, R84, R3, RZ ;  /* 0x0000000354047210 */ /* 0x002fe20007f7e0ff */
[----:B------:R-:W-:-:S03]  /*29160*/  VIADD R79, R83, UR34 ;  /* 0x00000022534f7c36 */ /* 0x000fc60008000000 */
[----:B------:R-:W-:Y:S02]  /*29170*/  LEA.HI.X.SX32 R5, R84, R2, 0x1, P3 ;  /* 0x0000000254057211 */ /* 0x000fe400018f0eff */
[----:B--2---:R-:W-:-:S04]  /*29180*/  IADD3 R10, P4, PT, R82, R3, RZ ;  /* 0x00000003520a7210 */ /* 0x004fc80007f9e0ff */
[-C--:B------:R-:W-:Y:S01]  /*29190*/  LEA.HI.X.SX32 R11, R82, R2.reuse, 0x1, P4 ;  /* 0x00000002520b7211 */ /* 0x080fe200020f0eff */
[----:B------:R-:W-:Y:S01]  /*291a0*/  VIADD R81, R79, UR13 ;  /* 0x0000000d4f517c36 */ /* 0x000fe20008000000 */
[CC--:B------:R-:W-:Y:S01]  /*291b0*/  IADD3 R12, P3, PT, R83.reuse, R3.reuse, RZ ;  /* 0x00000003530c7210 */ /* 0x0c0fe20007f7e0ff */
[----:B------:R-:W1:Y:S02]  /*291c0*/  LDCU UR13, c[0x0][0x3b8] ;  /* 0x00007700ff0d77ac */ /* 0x000e640008000800 */
[----:B------:R-:W-:Y:S04]  /*291d0*/  STL.64 [R1+0xdf0], R10 ;  /* 0x000df00a01007387 */ /* 0x000fe80000100a00 */
[----:B------:R2:W-:Y:S01]  /*291e0*/  STL.64 [R1+0xb88], R4 ;  /* 0x000b880401007387 */ /* 0x0005e20000100a00 */
[----:B------:R-:W-:Y:S01]  /*291f0*/  LEA.HI.X.SX32 R13, R83, R2, 0x1, P3 ;  /* 0x00000002530d7211 */ /* 0x000fe200018f0eff */
[----:B------:R-:W-:Y:S01]  /*29200*/  VIADD R72, R81, UR33 ;  /* 0x0000002151487c36 */ /* 0x000fe20008000000 */
[----:B--2---:R-:W-:-:S04]  /*29210*/  IADD3 R4, P4, PT, R79, R3, RZ ;  /* 0x000000034f047210 */ /* 0x004fc80007f9e0ff */
[-C--:B------:R-:W-:Y:S01]  /*29220*/  LEA.HI.X.SX32 R5, R79, R2.reuse, 0x1, P4 ;  /* 0x000000024f057211 */ /* 0x080fe200020f0eff */
[----:B------:R-:W-:Y:S01]  /*29230*/  STL.64 [R1+0xdf8], R12 ;  /* 0x000df80c01007387 */ /* 0x000fe20000100a00 */
[CC--:B------:R-:W-:Y:S01]  /*29240*/  IADD3 R14, P4, PT, R72.reuse, R3.reuse, RZ ;  /* 0x00000003480e7210 */ /* 0x0c0fe20007f9e0ff */
[C---:B-----5:R-:W-:Y:S01]  /*29250*/  VIADD R71, R72.reuse, UR22 ;  /* 0x0000001648477c36 */ /* 0x060fe20008000000 */
[----:B------:R-:W2:Y:S01]  /*29260*/  LDCU UR22, c[0x0][0x3b8] ;  /* 0x00007700ff1677ac */ /* 0x000ea20008000800 */
[----:B------:R5:W-:Y:S01]  /*29270*/  STL.64 [R1+0xba8], R4 ;  /* 0x000ba80401007387 */ /* 0x000be20000100a00 */
[----:B------:R-:W-:Y:S01]  /*29280*/  LEA.HI.X.SX32 R15, R72, R2, 0x1, P4 ;  /* 0x00000002480f7211 */ /* 0x000fe200020f0eff */
[----:B------:R-:W-:Y:S01]  /*29290*/  VIADD R70, R71, UR47 ;  /* 0x0000002f47467c36 */ /* 0x000fe20008000000 */
[----:B-----5:R-:W-:-:S04]  /*292a0*/  IADD3 R4, P3, PT, R81, R3, RZ ;  /* 0x0000000351047210 */ /* 0x020fc80007f7e0ff */
[----:B------:R-:W-:Y:S01]  /*292b0*/  LEA.HI.X.SX32 R5, R81, R2, 0x1, P3 ;  /* 0x0000000251057211 */ /* 0x000fe200018f0eff */
[----:B------:R-:W-:Y:S04]  /*292c0*/  STL.64 [R1+0xe00], R14 ;  /* 0x000e000e01007387 */ /* 0x000fe80000100a00 */
[----:B------:R5:W-:Y:S01]  /*292d0*/  STL.64 [R1+0xbb0], R4 ;  /* 0x000bb00401007387 */ /* 0x000be20000100a00 */
[----:B------:R-:W-:Y:S01]  /*292e0*/  VIADD R69, R70, UR32 ;  /* 0x0000002046457c36 */ /* 0x000fe20008000000 */
[----:B------:R-:W-:-:S03]  /*292f0*/  IADD3 R16, P3, PT, R71, R3, RZ ;  /* 0x0000000347107210 */ /* 0x000fc60007f7e0ff */
[----:B------:R-:W-:Y:S01]  /*29300*/  VIADD R68, R69, UR5 ;  /* 0x0000000545447c36 */ /* 0x000fe20008000000 */
[CC--:B-----5:R-:W-:Y:S01]  /*29310*/  IADD3 R4, P4, PT, R70.reuse, R3.reuse, RZ ;  /* 0x0000000346047210 */ /* 0x0e0fe20007f9e0ff */
[----:B------:R-:W5:Y:S03]  /*29320*/  LDCU UR5, c[0x0][0x3b8] ;  /* 0x00007700ff0577ac */ /* 0x000f660008000800 */
[-C--:B------:R-:W-:Y:S02]  /*29330*/  LEA.HI.X.SX32 R5, R70, R2.reuse, 0x1, P4 ;  /* 0x0000000246057211 */ /* 0x080fe400020f0eff */
[-C--:B------:R-:W-:Y:S01]  /*29340*/  LEA.HI.X.SX32 R17, R71, R2.reuse, 0x1, P3 ;  /* 0x0000000247117211 */ /* 0x080fe200018f0eff */
[C---:B------:R-:W-:Y:S01]  /*29350*/  VIADD R73, R68.reuse, UR21 ;  /* 0x0000001544497c36 */ /* 0x040fe20008000000 */
[CC--:B------:R-:W-:Y:S01]  /*29360*/  IADD3 R18, P4, PT, R68.reuse, R3.reuse, RZ ;  /* 0x0000000344127210 */ /* 0x0c0fe20007f9e0ff */
[----:B------:R0:W-:Y:S01]  /*29370*/  STL.64 [R1+0xbd0], R4 ;  /* 0x000bd00401007387 */ /* 0x0001e20000100a00 */
[----:B------:R-:W1:Y:S01]  /*29380*/  LDCU UR21, c[0x0][0x3b8] ;  /* 0x00007700ff1577ac */ /* 0x000e620008000800 */
[----:B------:R-:W-:Y:S01]  /*29390*/  VIADD R74, R73, UR7 ;  /* 0x00000007494a7c36 */ /* 0x000fe20008000000 */
[----:B------:R-:W-:Y:S01]  /*293a0*/  LEA.HI.X.SX32 R19, R68, R2, 0x1, P4 ;  /* 0x0000000244137211 */ /* 0x000fe200020f0eff */
[----:B------:R-:W1:Y:S01]  /*293b0*/  LDCU UR7, c[0x0][0x3b8] ;  /* 0x00007700ff0777ac */ /* 0x000e620008000800 */
[----:B0-----:R-:W-:-:S04]  /*293c0*/  IADD3 R4, P3, PT, R69, R3, RZ ;  /* 0x0000000345047210 */ /* 0x001fc80007f7e0ff */
[-C--:B------:R-:W-:Y:S01]  /*293d0*/  LEA.HI.X.SX32 R5, R69, R2.reuse, 0x1, P3 ;  /* 0x0000000245057211 */ /* 0x080fe200018f0eff */
[----:B------:R-:W-:Y:S01]  /*293e0*/  VIADD R78, R74, UR12 ;  /* 0x0000000c4a4e7c36 */ /* 0x000fe20008000000 */
[CC--:B------:R-:W-:Y:S01]  /*293f0*/  IADD3 R20, P3, PT, R73.reuse, R3.reuse, RZ ;  /* 0x0000000349147210 */ /* 0x0c0fe20007f7e0ff */
[----:B------:R-:W0:Y:S02]  /*29400*/  LDCU UR12, c[0x0][0x3b8] ;  /* 0x00007700ff0c77ac */ /* 0x000e240008000800 */
[----:B------:R1:W-:Y:S01]  /*29410*/  STL.64 [R1+0xbe0], R4 ;  /* 0x000be00401007387 */ /* 0x0003e20000100a00 */
[----:B------:R-:W-:Y:S01]  /*29420*/  VIADD R77, R78, UR29 ;  /* 0x0000001d4e4d7c36 */ /* 0x000fe20008000000 */
[----:B------:R-:W-:Y:S02]  /*29430*/  LEA.HI.X.SX32 R21, R73, R2, 0x1, P3 ;  /* 0x0000000249157211 */ /* 0x000fe400018f0eff */
[----:B-1----:R-:W-:-:S04]  /*29440*/  IADD3 R4, P4, PT, R74, R3, RZ ;  /* 0x000000034a047210 */ /* 0x002fc80007f9e0ff */
[-C--:B------:R-:W-:Y:S01]  /*29450*/  LEA.HI.X.SX32 R5, R74, R2.reuse, 0x1, P4 ;  /* 0x000000024a057211 */ /* 0x080fe200020f0eff */
[C---:B---3--:R-:W-:Y:S01]  /*29460*/  VIADD R82, R77.reuse, UR17 ;  /* 0x000000114d527c36 */ /* 0x048fe20008000000 */
[CC--:B------:R-:W-:Y:S01]  /*29470*/  IADD3 R22, P4, PT, R77.reuse, R3.reuse, RZ ;  /* 0x000000034d167210 */ /* 0x0c0fe20007f9e0ff */
[----:B------:R-:W1:Y:S02]  /*29480*/  LDCU UR17, c[0x0][0x3b8] ;  /* 0x00007700ff1177ac */ /* 0x000e640008000800 */
[----:B------:R3:W-:Y:S01]  /*29490*/  STL.64 [R1+0xbf8], R4 ;  /* 0x000bf80401007387 */ /* 0x0007e20000100a00 */
[----:B------:R-:W-:Y:S01]  /*294a0*/  VIADD R79, R82, UR30 ;  /* 0x0000001e524f7c36 */ /* 0x000fe20008000000 */
[----:B------:R-:W-:Y:S02]  /*294b0*/  LEA.HI.X.SX32 R23, R77, R2, 0x1, P4 ;  /* 0x000000024d177211 */ /* 0x000fe400020f0eff */
[----:B---3--:R-:W-:-:S04]  /*294c0*/  IADD3 R4, P3, PT, R78, R3, RZ ;  /* 0x000000034e047210 */ /* 0x008fc80007f7e0ff */
[-C--:B------:R-:W-:Y:S01]  /*294d0*/  LEA.HI.X.SX32 R5, R78, R2.reuse, 0x1, P3 ;  /* 0x000000024e057211 */ /* 0x080fe200018f0eff */
[----:B------:R-:W-:Y:S01]  /*294e0*/  VIADD R81, R79, UR9 ;  /* 0x000000094f517c36 */ /* 0x000fe20008000000 */
[CC--:B------:R-:W-:Y:S01]  /*294f0*/  IADD3 R24, P3, PT, R82.reuse, R3.reuse, RZ ;  /* 0x0000000352187210 */ /* 0x0c0fe20007f7e0ff */
[----:B------:R-:W3:Y:S02]  /*29500*/  LDCU UR9, c[0x0][0x3b8] ;  /* 0x00007700ff0977ac */ /* 0x000ee40008000800 */
[----:B------:R0:W-:Y:S01]  /*29510*/  STL.64 [R1+0xc08], R4 ;  /* 0x000c080401007387 */ /* 0x0001e20000100a00 */
[----:B------:R-:W-:Y:S01]  /*29520*/  VIADD R80, R81, UR28 ;  /* 0x0000001c51507c36 */ /* 0x000fe20008000000 */
[----:B------:R-:W-:Y:S02]  /*29530*/  LEA.HI.X.SX32 R25, R82, R2, 0x1, P3 ;  /* 0x0000000252197211 */ /* 0x000fe400018f0eff */
[----:B0-----:R-:W-:-:S04]  /*29540*/  IADD3 R4, P4, PT, R79, R3, RZ ;  /* 0x000000034f047210 */ /* 0x001fc80007f9e0ff */
[-C--:B------:R-:W-:Y:S01]  /*29550*/  LEA.HI.X.SX32 R5, R79, R2.reuse, 0x1, P4 ;  /* 0x000000024f057211 */ /* 0x080fe200020f0eff */
[C---:B------:R-:W-:Y:S01]  /*29560*/  VIADD R76, R80.reuse, UR16 ;  /* 0x00000010504c7c36 */ /* 0x040fe20008000000 */
[-C--:B------:R-:W-:Y:S01]  /*29570*/  IADD3 R26, P4, PT, R80, R3.reuse, RZ ;  /* 0x00000003501a7210 */ /* 0x080fe20007f9e0ff */
[----:B------:R-:W0:Y:S02]  /*29580*/  LDCU UR16, c[0x0][0x3b8] ;  /* 0x00007700ff1077ac */ /* 0x000e240008000800 */
[----:B------:R1:W-:Y:S01]  /*29590*/  STL.64 [R1+0xc28], R4 ;  /* 0x000c280401007387 */ /* 0x0003e20000100a00 */
[----:B----4-:R-:W-:Y:S01]  /*295a0*/  VIADD R75, R76, UR27 ;  /* 0x0000001b4c4b7c36 */ /* 0x010fe20008000000 */
[----:B------:R-:W-:Y:S02]  /*295b0*/  LEA.HI.X.SX32 R27, R80, R2, 0x1, P4 ;  /* 0x00000002501b7211 */ /* 0x000fe400020f0eff */
[----:B-1----:R-:W-:-:S04]  /*295c0*/  IADD3 R4, P3, PT, R81, R3, RZ ;  /* 0x0000000351047210 */ /* 0x002fc80007f7e0ff */
[-C--:B------:R-:W-:Y:S01]  /*295d0*/  LEA.HI.X.SX32 R5, R81, R2.reuse, 0x1, P3 ;  /* 0x0000000251057211 */ /* 0x080fe200018f0eff */
[C---:B------:R-:W-:Y:S01]  /*295e0*/  VIADD R70, R75.reuse, UR6 ;  /* 0x000000064b467c36 */ /* 0x040fe20008000000 */
[-C--:B------:R-:W-:Y:S01]  /*295f0*/  IADD3 R28, P3, PT, R76, R3.reuse, RZ ;  /* 0x000000034c1c7210 */ /* 0x080fe20007f7e0ff */
[----:B------:R-:W1:Y:S02]  /*29600*/  LDCU UR6, c[0x0][0x3b8] ;  /* 0x00007700ff0677ac */ /* 0x000e640008000800 */
[----:B------:R4:W-:Y:S01]  /*29610*/  STL.64 [R1+0xc30], R4 ;  /* 0x000c300401007387 */ /* 0x0009e20000100a00 */
[----:B------:R-:W-:Y:S01]  /*29620*/  VIADD R69, R70, UR11 ;  /* 0x0000000b46457c36 */ /* 0x000fe20008000000 */
[----:B------:R-:W-:Y:S01]  /*29630*/  LEA.HI.X.SX32 R29, R76, R2, 0x1, P3 ;  /* 0x000000024c1d7211 */ /* 0x000fe200018f0eff */
[----:B------:R-:W0:Y:S01]  /*29640*/  LDCU UR11, c[0x0][0x3b8] ;  /* 0x00007700ff0b77ac */ /* 0x000e220008000800 */
[----:B----4-:R-:W-:-:S04]  /*29650*/  IADD3 R4, P4, PT, R75, R3, RZ ;  /* 0x000000034b047210 */ /* 0x010fc80007f9e0ff */
[-C--:B------:R-:W-:Y:S01]  /*29660*/  LEA.HI.X.SX32 R5, R75, R2.reuse, 0x1, P4 ;  /* 0x000000024b057211 */ /* 0x080fe200020f0eff */
[C---:B------:R-:W-:Y:S01]  /*29670*/  VIADD R68, R69.reuse, UR15 ;  /* 0x0000000f45447c36 */ /* 0x040fe20008000000 */
[CC--:B------:R-:W-:Y:S01]  /*29680*/  IADD3 R30, P4, PT, R69.reuse, R3.reuse, RZ ;  /* 0x00000003451e7210 */ /* 0x0c0fe20007f9e0ff */
[----:B------:R-:W4:Y:S02]  /*29690*/  LDCU UR15, c[0x0][0x3b8] ;  /* 0x00007700ff0f77ac */ /* 0x000f240008000800 */
[----:B------:R0:W-:Y:S01]  /*296a0*/  STL.64 [R1+0xc50], R4 ;  /* 0x000c500401007387 */ /* 0x0001e20000100a00 */
[----:B------:R-:W-:Y:S01]  /*296b0*/  VIADD R71, R68, UR25 ;  /* 0x0000001944477c36 */ /* 0x000fe20008000000 */
[----:B------:R-:W-:Y:S02]  /*296c0*/  LEA.HI.X.SX32 R31, R69, R2, 0x1, P4 ;  /* 0x00000002451f7211 */ /* 0x000fe400020f0eff */
[----:B0-----:R-:W-:-:S04]  /*296d0*/  IADD3 R4, P3, PT, R70, R3, RZ ;  /* 0x0000000346047210 */ /* 0x001fc80007f7e0ff */
[----:B------:R-:W-:Y:S01]  /*296e0*/  LEA.HI.X.SX32 R5, R70, R2, 0x1, P3 ;  /* 0x0000000246057211 */ /* 0x000fe200018f0eff */
[----:B------:R-:W-:-:S04]  /*296f0*/  VIADD R73, R71, UR26 ;  /* 0x0000001a47497c36 */ /* 0x000fc80008000000 */
[----:B------:R0:W-:Y:S01]  /*29700*/  STL.64 [R1+0xc58], R4 ;  /* 0x000c580401007387 */ /* 0x0001e20000100a00 */
[-C--:B------:R-:W-:Y:S01]  /*29710*/  IADD3 R32, P3, PT, R68, R3.reuse, RZ ;  /* 0x0000000344207210 */ /* 0x080fe20007f7e0ff */
[----:B------:R-:W-:Y:S01]  /*29720*/  VIADD R72, R73, UR10 ;  /* 0x0000000a49487c36 */ /* 0x000fe20008000000 */
[----:B------:R-:W1:Y:S01]  /*29730*/  LDCU UR10, c[0x0][0x3b8] ;  /* 0x00007700ff0a77ac */ /* 0x000e620008000800 */
[----:B0-----:R-:W-:-:S04]  /*29740*/  IADD3 R4, P4, PT, R71, R3, RZ ;  /* 0x0000000347047210 */ /* 0x001fc80007f9e0ff */
[-C--:B------:R-:W-:Y:S02]  /*29750*/  LEA.HI.X.SX32 R5, R71, R2.reuse, 0x1, P4 ;  /* 0x0000000247057211 */ /* 0x080fe400020f0eff */
[-C--:B------:R-:W-:Y:S01]  /*29760*/  LEA.HI.X.SX32 R33, R68, R2.reuse, 0x1, P3 ;  /* 0x0000000244217211 */ /* 0x080fe200018f0eff */
[C---:B------:R-:W-:Y:S01]  /*29770*/  VIADD R79, R72.reuse, UR14 ;  /* 0x0000000e484f7c36 */ /* 0x040fe20008000000 */
[CC--:B------:R-:W-:Y:S01]  /*29780*/  IADD3 R34, P4, PT, R72.reuse, R3.reuse, RZ ;  /* 0x0000000348227210 */ /* 0x0c0fe20007f9e0ff */
[----:B------:R0:W-:Y:S01]  /*29790*/  STL.64 [R1+0xc78], R4 ;  /* 0x000c780401007387 */ /* 0x0001e20000100a00 */
[----:B------:R-:W1:Y:S01]  /*297a0*/  LDCU UR14, c[0x0][0x3b8] ;  /* 0x00007700ff0e77ac */ /* 0x000e620008000800 */
        /* <DEDUP_REMOVED lines=8> */
[----:B------:R-:W-:Y:S01]  /*29830*/  VIADD R77, R75, UR8 ;  /* 0x000000084b4d7c36 */ /* 0x000fe20008000000 */
[----:B------:R-:W-:Y:S01]  /*29840*/  LEA.HI.X.SX32 R37, R79, R2, 0x1, P3 ;  /* 0x000000024f257211 */ /* 0x000fe200018f0eff */
[----:B------:R-:W0:Y:S01]  /*29850*/  LDCU UR8, c[0x0][0x3b8] ;  /* 0x00007700ff0877ac */ /* 0x000e220008000800 */
[----:B-1----:R-:W-:-:S04]  /*29860*/  IADD3 R4, P4, PT, R78, R3, RZ ;  /* 0x000000034e047210 */ /* 0x002fc80007f9e0ff */
[----:B------:R-:W-:Y:S01]  /*29870*/  LEA.HI.X.SX32 R5, R78, R2, 0x1, P4 ;  /* 0x000000024e057211 */ /* 0x000fe200020f0eff */
[----:B------:R-:W-:-:S04]  /*29880*/  VIADD R74, R77, UR23 ;  /* 0x000000174d4a7c36 */ /* 0x000fc80008000000 */
[----:B------:R1:W-:Y:S01]  /*29890*/  STL.64 [R1+0xca0], R4 ;  /* 0x000ca00401007387 */ /* 0x0003e20000100a00 */
[----:B------:R-:W-:Y:S01]  /*298a0*/  VIADD R70, R74, UR13 ;  /* 0x0000000d4a467c36 */ /* 0x000fe20008000000 */
[-C--:B------:R-:W-:Y:S01]  /*298b0*/  IADD3 R38, P4, PT, R77, R3.reuse, RZ ;  /* 0x000000034d267210 */ /* 0x080fe20007f9e0ff */
[----:B------:R-:W0:Y:S01]  /*298c0*/  LDCU UR13, c[0x0][0x3b8] ;  /* 0x00007700ff0d77ac */ /* 0x000e220008000800 */
[----:B-1----:R-:W-:-:S04]  /*298d0*/  IADD3 R4, P3, PT, R75, R3, RZ ;  /* 0x000000034b047210 */ /* 0x002fc80007f7e0ff */
[-C--:B------:R-:W-:Y:S02]  /*298e0*/  LEA.HI.X.SX32 R5, R75, R2.reuse, 0x1, P3 ;  /* 0x000000024b057211 */ /* 0x080fe400018f0eff */
[----:B------:R-:W-:-:S03]  /*298f0*/  LEA.HI.X.SX32 R39, R77, R2, 0x1, P4 ;  /* 0x000000024d277211 */ /* 0x000fc600020f0eff */
[----:B------:R1:W-:Y:S01]  /*29900*/  STL.64 [R1+0xca8], R4 ;  /* 0x000ca80401007387 */ /* 0x0003e20000100a00 */
[----:B--2---:R-:W-:Y:S01]  /*29910*/  VIADD R69, R70, UR22 ;  /* 0x0000001646457c36 */ /* 0x004fe20008000000 */
[----:B------:R-:W-:-:S03]  /*29920*/  IADD3 R40, P3, PT, R74, R3, RZ ;  /* 0x000000034a287210 */ /* 0x000fc60007f7e0ff */
[----:B------:R-:W-:Y:S01]  /*29930*/  VIADD R68, R69, UR31 ;  /* 0x0000001f45447c36 */ /* 0x000fe20008000000 */
[----:B-1----:R-:W-:-:S04]  /*29940*/  IADD3 R4, P4, PT, R70, R3, RZ ;  /* 0x0000000346047210 */ /* 0x002fc80007f9e0ff */
[-C--:B------:R-:W-:Y:S02]  /*29950*/  LEA.HI.X.SX32 R5, R70, R2.reuse, 0x1, P4 ;  /* 0x0000000246057211 */ /* 0x080fe400020f0eff */
[-C--:B------:R-:W-:Y:S01]  /*29960*/  LEA.HI.X.SX32 R41, R74, R2.reuse, 0x1, P3 ;  /* 0x000000024a297211 */ /* 0x080fe200018f0eff */
[C---:B-----5:R-:W-:Y:S01]  /*29970*/  VIADD R71, R68.reuse, UR5 ;  /* 0x0000000544477c36 */ /* 0x060fe20008000000 */
[CC--:B------:R-:W-:Y:S01]  /*29980*/  IADD3 R42, P4, PT, R68.reuse, R3.reuse, RZ ;  /* 0x00000003442a7210 */ /* 0x0c0fe20007f9e0ff */
[----:B------:R1:W-:Y:S01]  /*29990*/  STL.64 [R1+0xcc8], R4 ;  /* 0x000cc80401007387 */ /* 0x0003e20000100a00 */
[----:B------:R-:W2:Y:S01]  /*299a0*/  LDCU UR5, c[0x0][0x3b8] ;  /* 0x00007700ff0577ac */ /* 0x000ea20008000800 */
[----:B------:R-:W-:Y:S01]  /*299b0*/  VIADD R72, R71, UR7 ;  /* 0x0000000747487c36 */ /* 0x000fe20008000000 */
[----:B------:R-:W-:Y:S01]  /*299c0*/  LEA.HI.X.SX32 R43, R68, R2, 0x1, P4 ;  /* 0x00000002442b7211 */ /* 0x000fe200020f0eff */
[----:B------:R-:W5:Y:S01]  /*299d0*/  LDCU UR7, c[0x0][0x3b8] ;  /* 0x00007700ff0777ac */ /* 0x000f620008000800 */
[----:B-1----:R-:W-:-:S04]  /*299e0*/  IADD3 R4, P3, PT, R69, R3, RZ ;  /* 0x0000000345047210 */ /* 0x002fc80007f7e0ff */
[-C--:B------:R-:W-:Y:S01]  /*299f0*/  LEA.HI.X.SX32 R5, R69, R2.reuse, 0x1, P3 ;  /* 0x0000000245057211 */ /* 0x080fe200018f0eff */
[----:B------:R-:W-:Y:S01]  /*29a00*/  VIADD R76, R72, UR12 ;  /* 0x0000000c484c7c36 */ /* 0x000fe20008000000 */
[CC--:B------:R-:W-:Y:S01]  /*29a10*/  IADD3 R44, P3, PT, R71.reuse, R3.reuse, RZ ;  /* 0x00000003472c7210 */ /* 0x0c0fe20007f7e0ff */
[----:B------:R-:W-:Y:S01]  /*29a20*/  IMAD.MOV.U32 R92, RZ, RZ, R56 ;  /* 0x000000ffff5c7224 */ /* 0x000fe200078e0038 */
[----:B------:R-:W1:Y:S01]  /*29a30*/  LDCU UR12, c[0x0][0x3b8] ;  /* 0x00007700ff0c77ac */ /* 0x000e620008000800 */
[----:B------:R0:W-:Y:S01]  /*29a40*/  STL.64 [R1+0xcb0], R4 ;  /* 0x000cb00401007387 */ /* 0x0001e20000100a00 */
[----:B------:R-:W-:Y:S01]  /*29a50*/  VIADD R75, R76, UR17 ;  /* 0x000000114c4b7c36 */ /* 0x000fe20008000000 */
[----:B------:R-:W-:Y:S02]  /*29a60*/  LEA.HI.X.SX32 R45, R71, R2, 0x1, P3 ;  /* 0x00000002472d7211 */ /* 0x000fe400018f0eff */
[----:B0-----:R-:W-:-:S04]  /*29a70*/  IADD3 R4, P4, PT, R72, R3, RZ ;  /* 0x0000000348047210 */ /* 0x001fc80007f9e0ff */
[-C--:B------:R-:W-:Y:S01]  /*29a80*/  LEA.HI.X.SX32 R5, R72, R2.reuse, 0x1, P4 ;  /* 0x0000000248057211 */ /* 0x080fe200020f0eff */
[C---:B---3--:R-:W-:Y:S01]  /*29a90*/  VIADD R73, R75.reuse, UR9 ;  /* 0x000000094b497c36 */ /* 0x048fe20008000000 */
[-C--:B------:R-:W-:Y:S01]  /*29aa0*/  IADD3 R46, P4, PT, R75, R3.reuse, RZ ;  /* 0x000000034b2e7210 */ /* 0x080fe20007f9e0ff */
[----:B------:R-:W0:Y:S02]  /*29ab0*/  LDCU UR9, c[0x0][0x3b8] ;  /* 0x00007700ff0977ac */ /* 0x000e240008000800 */
[----:B------:R3:W-:Y:S01]  /*29ac0*/  STL.64 [R1+0xc48], R4 ;  /* 0x000c480401007387 */ /* 0x0007e20000100a00 */
[----:B------:R-:W-:Y:S01]  /*29ad0*/  VIADD R70, R73, UR16 ;  /* 0x0000001049467c36 */ /* 0x000fe20008000000 */
[----:B------:R-:W-:Y:S02]  /*29ae0*/  LEA.HI.X.SX32 R47, R75, R2, 0x1, P4 ;  /* 0x000000024b2f7211 */ /* 0x000fe400020f0eff */
[----:B---3--:R-:W-:-:S04]  /*29af0*/  IADD3 R4, P3, PT, R76, R3, RZ ;  /* 0x000000034c047210 */ /* 0x008fc80007f7e0ff */
[-C--:B------:R-:W-:Y:S01]  /*29b00*/  LEA.HI.X.SX32 R5, R76, R2.reuse, 0x1, P3 ;  /* 0x000000024c057211 */ /* 0x080fe200018f0eff */
[C---:B------:R-:W-:Y:S01]  /*29b10*/  VIADD R69, R70.reuse, UR6 ;  /* 0x0000000646457c36 */ /* 0x040fe20008000000 */
[-C--:B------:R-:W-:Y:S01]  /*29b20*/  IADD3 R48, P3, PT, R73, R3.reuse, RZ ;  /* 0x0000000349307210 */ /* 0x080fe20007f7e0ff */
[----:B------:R-:W3:Y:S02]  /*29b30*/  LDCU UR6, c[0x0][0x3b8] ;  /* 0x00007700ff0677ac */ /* 0x000ee40008000800 */
[----:B------:R0:W-:Y:S01]  /*29b40*/  STL.64 [R1+0xc20], R4 ;  /* 0x000c200401007387 */ /* 0x0001e20000100a00 */
[----:B------:R-:W-:Y:S01]  /*29b50*/  VIADD R68, R69, UR11 ;  /* 0x0000000b45447c36 */ /* 0x000fe20008000000 */
[----:B------:R-:W-:Y:S01]  /*29b60*/  LEA.HI.X.SX32 R49, R73, R2, 0x1, P3 ;  /* 0x0000000249317211 */ /* 0x000fe200018f0eff */
[----:B------:R-:W1:Y:S01]  /*29b70*/  LDCU UR11, c[0x0][0x3b8] ;  /* 0x00007700ff0b77ac */ /* 0x000e620008000800 */
[----:B0-----:R-:W-:-:S04]  /*29b80*/  IADD3 R4, P4, PT, R70, R3, RZ ;  /* 0x0000000346047210 */ /* 0x001fc80007f9e0ff */
[----:B------:R-:W-:Y:S01]  /*29b90*/  LEA.HI.X.SX32 R5, R70, R2, 0x1, P4 ;  /* 0x0000000246057211 */ /* 0x000fe200020f0eff */
[----:B----4-:R-:W-:-:S04]  /*29ba0*/  VIADD R72, R68, UR15 ;  /* 0x0000000f44487c36 */ /* 0x010fc80008000000 */
[----:B------:R0:W-:Y:S01]  /*29bb0*/  STL.64 [R1+0xbb8], R4 ;  /* 0x000bb80401007387 */ /* 0x0001e20000100a00 */
[----:B------:R-:W-:Y:S01]  /*29bc0*/  VIADD R71, R72, UR10 ;  /* 0x0000000a48477c36 */ /* 0x000fe20008000000 */
[-C--:B------:R-:W-:Y:S01]  /*29bd0*/  IADD3 R50, P3, PT, R69, R3.reuse, RZ ;  /* 0x0000000345327210 */ /* 0x080fe20007f7e0ff */
[----:B------:R-:W4:Y:S01]  /*29be0*/  LDCU UR10, c[0x0][0x3b8] ;  /* 0x00007700ff0a77ac */ /* 0x000f220008000800 */
[----:B0-----:R-:W-:-:S04]  /*29bf0*/  IADD3 R4, P4, PT, R68, R3, RZ ;  /* 0x0000000344047210 */ /* 0x001fc80007f9e0ff */
[----:B------:R-:W-:-:S05]  /*29c00*/  LEA.HI.X.SX32 R5, R68, R2, 0x1, P4 ;  /* 0x0000000244057211 */ /* 0x000fca00020f0eff */
[----:B------:R0:W-:Y:S02]  /*29c10*/  STL.64 [R1+0xb68], R4 ;  /* 0x000b680401007387 */ /* 0x0001e40000100a00 */
[----:B0-----:R-:W-:-:S04]  /*29c20*/  IADD3 R4, P4, PT, R71, R3, RZ ;  /* 0x0000000347047210 */ /* 0x001fc80007f9e0ff */
[----:B------:R-:W-:-:S05]  /*29c30*/  LEA.HI.X.SX32 R5, R71, R2, 0x1, P4 ;  /* 0x0000000247057211 */ /* 0x000fca00020f0eff */
[----:B------:R0:W-:Y:S04]  /*29c40*/  STL.64 [R1+0xab0], R4 ;  /* 0x000ab00401007387 */ /* 0x0001e80000100a00 */
[----:B------:R-:W4:Y:S04]  /*29c50*/  LDL.LU R12, [R1+0x348] ;  /* 0x00034800010c7983 */ /* 0x000f280000300800 */
[----:B------:R-:W4:Y:S04]  /*29c60*/  LDL.LU R13, [R1+0x34c] ;  /* 0x00034c00010d7983 */ /* 0x000f280000300800 */
[----:B------:R-:W4:Y:S04]  /*29c70*/  LDL.LU R10, [R1+0x350] ;  /* 0x00035000010a7983 */ /* 0x000f280000300800 */
[----:B------:R-:W4:Y:S01]  /*29c80*/  LDL.LU R11, [R1+0x354] ;  /* 0x00035400010b7983 */ /* 0x000f220000300800 */
[----:B------:R-:W-:Y:S01]  /*29c90*/  VIADD R75, R71, UR14 ;  /* 0x0000000e474b7c36 */ /* 0x000fe20008000000 */
[----:B------:R-:W-:Y:S01]  /*29ca0*/  LEA.HI.X.SX32 R51, R69, R2, 0x1, P3 ;  /* 0x0000000245337211 */ /* 0x000fe200018f0eff */
[----:B------:R-:W-:Y:S01]  /*29cb0*/  IMAD.MOV.U32 R93, RZ, RZ, R57 ;  /* 0x000000ffff5d7224 */ /* 0x000fe200078e0039 */
[----:B------:R-:W4:Y:S01]  /*29cc0*/  LDL.LU R14, [R1+0x358] ;  /* 0x00035800010e7983 */ /* 0x000f220000300800 */
[----:B------:R-:W-:Y:S01]  /*29cd0*/  VIADD R74, R75, UR4 ;  /* 0x000000044b4a7c36 */ /* 0x000fe20008000000 */
[-C--:B------:R-:W-:Y:S01]  /*29ce0*/  IADD3 R52, P3, PT, R72, R3.reuse, RZ ;  /* 0x0000000348347210 */ /* 0x080fe20007f7e0ff */
[----:B------:R-:W-:Y:S01]  /*29cf0*/  IMAD.MOV.U32 R15, RZ, RZ, R54 ;  /* 0x000000ffff0f7224 */ /* 0x000fe200078e0036 */
[----:B------:R-:W0:Y:S01]  /*29d00*/  LDCU UR4, c[0x0][0x3b8] ;  /* 0x00007700ff0477ac */ /* 0x000e220008000800 */
[C---:B------:R-:W-:Y:S01]  /*29d10*/  VIADD R73, R74.reuse, UR8 ;  /* 0x000000084a497c36 */ /* 0x040fe20008000000 */
[----:B------:R-:W-:-:S02]  /*29d20*/  IADD3 R56, P4, PT, R74, R3, RZ ;  /* 0x000000034a387210 */ /* 0x000fc40007f9e0ff */
[-C--:B------:R-:W-:Y:S01]  /*29d30*/  LEA.HI.X.SX32 R53, R72, R2.reuse, 0x1, P3 ;  /* 0x0000000248357211 */ /* 0x080fe200018f0eff */
[----:B------:R-:W-:Y:S01]  /*29d40*/  VIADD R70, R73, UR13 ;  /* 0x0000000d49467c36 */ /* 0x000fe20008000000 */
[----:B------:R-:W0:Y:S03]  /*29d50*/  LDCU UR8, c[0x0][0x3b8] ;  /* 0x00007700ff0877ac */ /* 0x000e260008000800 */
[----:B------:R-:W-:Y:S01]  /*29d60*/  VIADD R69, R70, UR21 ;  /* 0x0000001546457c36 */ /* 0x000fe20008000000 */
[----:B------:R-:W-:-:S03]  /*29d70*/  LEA.HI.X.SX32 R57, R74, R2, 0x1, P4 ;  /* 0x000000024a397211 */ /* 0x000fc600020f0eff */
[----:B--2---:R-:W-:Y:S01]  /*29d80*/  VIADD R68, R69, UR5 ;  /* 0x0000000545447c36 */ /* 0x004fe20008000000 */
[CC--:B------:R-:W-:Y:S01]  /*29d90*/  IADD3 R54, P3, PT, R75.reuse, R3.reuse, RZ ;  /* 0x000000034b367210 */ /* 0x0c0fe20007f7e0ff */
[----:B------:R-:W-:Y:S01]  /*29da0*/  IMAD.MOV.U32 R6, RZ, RZ, R58 ;  /* 0x000000ffff067224 */ /* 0x000fe200078e003a */
[----:B------:R-:W2:Y:S01]  /*29db0*/  LDCU UR5, c[0x0][0x3b8] ;  /* 0x00007700ff0577ac */ /* 0x000ea20008000800 */
[----:B-----5:R-:W-:Y:S01]  /*29dc0*/  VIADD R74, R68, UR7 ;  /* 0x00000007444a7c36 */ /* 0x020fe20008000000 */
[-C--:B------:R-:W-:Y:S01]  /*29dd0*/  LEA.HI.X.SX32 R55, R75, R2.reuse, 0x1, P3 ;  /* 0x000000024b377211 */ /* 0x080fe200018f0eff */
[----:B------:R-:W-:Y:S01]  /*29de0*/  IMAD.MOV.U32 R8, RZ, RZ, R60 ;  /* 0x000000ffff087224 */ /* 0x000fe200078e003c */
[----:B------:R-:W5:Y:S01]  /*29df0*/  LDCU UR7, c[0x0][0x3b8] ;  /* 0x00007700ff0777ac */ /* 0x000f620008000800 */
[----:B------:R-:W-:Y:S01]  /*29e00*/  VIADD R72, R74, UR9 ;  /* 0x000000094a487c36 */ /* 0x000fe20008000000 */
[CC--:B------:R-:W-:Y:S02]  /*29e10*/  IADD3 R58, P3, PT, R73.reuse, R3.reuse, RZ ;  /* 0x00000003493a7210 */ /* 0x0c0fe40007f7e0ff */
[-C--:B------:R-:W-:Y:S01]  /*29e20*/  IADD3 R60, P4, PT, R70, R3.reuse, RZ ;  /* 0x00000003463c7210 */ /* 0x080fe20007f9e0ff */
[----:B---3--:R-:W-:Y:S01]  /*29e30*/  VIADD R71, R72, UR6 ;  /* 0x0000000648477c36 */ /* 0x008fe20008000000 */
[----:B------:R-:W3:Y:S01]  /*29e40*/  LDCU UR6, c[0x0][0x3b8] ;  /* 0x00007700ff0677ac */ /* 0x000ee20008000800 */
[----:B------:R-:W-:Y:S01]  /*29e50*/  IMAD.MOV.U32 R7, RZ, RZ, R59 ;  /* 0x000000ffff077224 */ /* 0x000fe200078e003b */
[-C--:B------:R-:W-:Y:S01]  /*29e60*/  LEA.HI.X.SX32 R59, R73, R2.reuse, 0x1, P3 ;  /* 0x00000002493b7211 */ /* 0x080fe200018f0eff */
[----:B0-----:R-:W-:Y:S01]  /*29e70*/  IMAD.MOV.U32 R4, RZ, RZ, R62 ;  /* 0x000000ffff047224 */ /* 0x001fe200078e003e */
[-C--:B------:R-:W-:Y:S01]  /*29e80*/  IADD3 R62, P3, PT, R69, R3.reuse, RZ ;  /* 0x00000003453e7210 */ /* 0x080fe20007f7e0ff */
[----:B------:R-:W-:Y:S01]  /*29e90*/  IMAD.MOV.U32 R9, RZ, RZ, R61 ;  /* 0x000000ffff097224 */ /* 0x000fe200078e003d */
[-C--:B------:R-:W-:Y:S01]  /*29ea0*/  LEA.HI.X.SX32 R61, R70, R2.reuse, 0x1, P4 ;  /* 0x00000002463d7211 */ /* 0x080fe200020f0eff */
[----:B-1----:R-:W-:Y:S01]  /*29eb0*/  VIADD R70, R71, UR11 ;  /* 0x0000000b47467c36 */ /* 0x002fe20008000000 */
[----:B------:R-:W-:Y:S01]  /*29ec0*/  IADD3 R64, P4, PT, R68, R3, RZ ;  /* 0x0000000344407210 */ /* 0x000fe20007f9e0ff */
[----:B------:R-:W-:Y:S01]  /*29ed0*/  IMAD.MOV.U32 R5, RZ, RZ, R63 ;  /* 0x000000ffff057224 */ /* 0x000fe200078e003f */
[-C--:B------:R-:W-:Y:S01]  /*29ee0*/  LEA.HI.X.SX32 R63, R69, R2.reuse, 0x1, P3 ;  /* 0x00000002453f7211 */ /* 0x080fe200018f0eff */
[----:B----4-:R-:W-:Y:S01]  /*29ef0*/  VIADD R69, R70, UR10 ;  /* 0x0000000a46457c36 */ /* 0x010fe20008000000 */
[----:B------:R-:W-:-:S02]  /*29f00*/  LEA.HI.X.SX32 R65, R68, R2, 0x1, P4 ;  /* 0x0000000244417211 */ /* 0x000fc400020f0eff */
[-C--:B------:R-:W-:Y:S01]  /*29f10*/  IADD3 R66, P3, PT, R74, R3.reuse, RZ ;  /* 0x000000034a427210 */ /* 0x080fe20007f7e0ff */
[----:B------:R-:W-:Y:S01]  /*29f20*/  VIADD R68, R69, UR4 ;  /* 0x0000000445447c36 */ /* 0x000fe20008000000 */
[-C--:B------:R-:W-:Y:S01]  /*29f30*/  IADD3 R90, P4, PT, R72, R3.reuse, RZ ;  /* 0x00000003485a7210 */ /* 0x080fe20007f9e0ff */
[----:B------:R-:W0:Y:S01]  /*29f40*/  LDCU UR4, c[0x0][0x3b8] ;  /* 0x00007700ff0477ac */ /* 0x000e220008000800 */
[-C--:B------:R-:W-:Y:S02]  /*29f50*/  LEA.HI.X.SX32 R67, R74, R2.reuse, 0x1, P3 ;  /* 0x000000024a437211 */ /* 0x080fe400018f0eff */
[----:B------:R-:W-:Y:S01]  /*29f60*/  LEA.HI.X.SX32 R91, R72, R2, 0x1, P4 ;  /* 0x00000002485b7211 */ /* 0x000fe200020f0eff */
[----:B------:R-:W-:Y:S01]  /*29f70*/  VIADD R72, R68, UR8 ;  /* 0x0000000844487c36 */ /* 0x000fe20008000000 */
[-C--:B------:R-:W-:Y:S01]  /*29f80*/  IADD3 R88, P3, PT, R71, R3.reuse, RZ ;  /* 0x0000000347587210 */ /* 0x080fe20007f7e0ff */
[----:B------:R-:W1:Y:S01]  /*29f90*/  LDCU UR8, c[0x0][0x39c] ;  /* 0x00007380ff0877ac */ /* 0x000e620008000800 */
[----:B------:R-:W-:-:S02]  /*29fa0*/  IADD3 R86, P4, PT, R70, R3, RZ ;  /* 0x0000000346567210 */ /* 0x000fc40007f9e0ff */
[-C--:B------:R-:W-:Y:S01]  /*29fb0*/  LEA.HI.X.SX32 R89, R71, R2.reuse, 0x1, P3 ;  /* 0x0000000247597211 */ /* 0x080fe200018f0eff */
[----:B------:R-:W-:Y:S01]  /*29fc0*/  VIADD R71, R72, UR12 ;  /* 0x0000000c48477c36 */ /* 0x000fe20008000000 */
[-C--:B------:R-:W-:Y:S02]  /*29fd0*/  IADD3 R84, P3, PT, R69, R3.reuse, RZ ;  /* 0x0000000345547210 */ /* 0x080fe40007f7e0ff */
[-C--:B------:R-:W-:Y:S01]  /*29fe0*/  LEA.HI.X.SX32 R87, R70, R2.reuse, 0x1, P4 ;  /* 0x0000000246577211 */ /* 0x080fe200020f0eff */
[----:B--2---:R-:W-:Y:S01]  /*29ff0*/  VIADD R70, R71, UR5 ;  /* 0x0000000547467c36 */ /* 0x004fe20008000000 */
[-C--:B------:R-:W-:Y:S01]  /*2a000*/  LEA.HI.X.SX32 R85, R69, R2.reuse, 0x1, P3 ;  /* 0x0000000245557211 */ /* 0x080fe200018f0eff */
[----:B------:R-:W2:Y:S01]  /*2a010*/  LDCU UR5, c[0x0][0x39c] ;  /* 0x00007380ff0577ac */ /* 0x000ea20008000800 */
[-C--:B------:R-:W-:Y:S01]  /*2a020*/  IADD3 R82, P4, PT, R68, R3.reuse, RZ ;  /* 0x0000000344527210 */ /* 0x080fe20007f9e0ff */
[----:B---3--:R-:W-:Y:S01]  /*2a030*/  VIADD R69, R70, UR6 ;  /* 0x0000000646457c36 */ /* 0x008fe20008000000 */
[-C--:B------:R-:W-:Y:S01]  /*2a040*/  IADD3 R80, P3, PT, R72, R3.reuse, RZ ;  /* 0x0000000348507210 */ /* 0x080fe20007f7e0ff */
[----:B------:R-:W3:Y:S01]  /*2a050*/  LDCU UR6, c[0x0][0x39c] ;  /* 0x00007380ff0677ac */ /* 0x000ee20008000800 */
[-C--:B------:R-:W-:Y:S01]  /*2a060*/  LEA.HI.X.SX32 R83, R68, R2.reuse, 0x1, P4 ;  /* 0x0000000244537211 */ /* 0x080fe200020f0eff */
[----:B-----5:R-:W-:Y:S01]  /*2a070*/  VIADD R68, R69, UR7 ;  /* 0x0000000745447c36 */ /* 0x020fe20008000000 */
[----:B------:R-:W-:Y:S01]  /*2a080*/  LEA.HI.X.SX32 R81, R72, R2, 0x1, P3 ;  /* 0x0000000248517211 */ /* 0x000fe200018f0eff */
[----:B------:R-:W4:Y:S01]  /*2a090*/  LDCU UR7, c[0x0][0x39c] ;  /* 0x00007380ff0777ac */ /* 0x000f220008000800 */
[----:B------:R-:W-:-:S02]  /*2a0a0*/  IADD3 R78, P4, PT, R71, R3, RZ ;  /* 0x00000003474e7210 */ /* 0x000fc40007f9e0ff */
[-C--:B------:R-:W-:Y:S02]  /*2a0b0*/  IADD3 R76, P3, PT, R70, R3.reuse, RZ ;  /* 0x00000003464c7210 */ /* 0x080fe40007f7e0ff */
[-C--:B------:R-:W-:Y:S01]  /*2a0c0*/  LEA.HI.X.SX32 R79, R71, R2.reuse, 0x1, P4 ;  /* 0x00000002474f7211 */ /* 0x080fe200020f0eff */
[----:B0-----:R-:W-:Y:S01]  /*2a0d0*/  VIADD R71, R68, UR4 ;  /* 0x0000000444477c36 */ /* 0x001fe20008000000 */
[-C--:B------:R-:W-:Y:S01]  /*2a0e0*/  LEA.HI.X.SX32 R77, R70, R2.reuse, 0x1, P3 ;  /* 0x00000002464d7211 */ /* 0x080fe200018f0eff */
[----:B------:R-:W0:Y:S01]  /*2a0f0*/  LDCU UR4, c[0x0][0x39c] ;  /* 0x00007380ff0477ac */ /* 0x000e220008000800 */
[CC--:B------:R-:W-:Y:S02]  /*2a100*/  IADD3 R74, P4, PT, R69.reuse, R3.reuse, RZ ;  /* 0x00000003454a7210 */ /* 0x0c0fe40007f9e0ff */
[----:B------:R-:W-:Y:S02]  /*2a110*/  IADD3 R72, P3, PT, R68, R3, RZ ;  /* 0x0000000344487210 */ /* 0x000fe40007f7e0ff */
[----:B------:R-:W-:-:S02]  /*2a120*/  LEA.HI.X.SX32 R75, R69, R2, 0x1, P4 ;  /* 0x00000002454b7211 */ /* 0x000fc400020f0eff */
[-C--:B------:R-:W-:Y:S02]  /*2a130*/  LEA.HI.X.SX32 R73, R68, R2.reuse, 0x1, P3 ;  /* 0x0000000244497211 */ /* 0x080fe400018f0eff */
[----:B------:R-:W-:Y:S01]  /*2a140*/  IADD3 R70, P4, PT, R71, R3, RZ ;  /* 0x0000000347467210 */ /* 0x000fe20007f9e0ff */
[C---:B------:R-:W-:Y:S01]  /*2a150*/  VIADD R3, R0.reuse, 0xd5 ;  /* 0x000000d500037836 */ /* 0x040fe20000000000 */
[----:B------:R-:W-:Y:S01]  /*2a160*/  PRMT R68, R15, 0x9910, RZ ;  /* 0x000099100f447816 */ /* 0x000fe200000000ff */
[C---:B------:R-:W-:Y:S01]  /*2a170*/  VIADD R69, R0.reuse, 0xd3 ;  /* 0x000000d300457836 */ /* 0x040fe20000000000 */
[----:B------:R-:W5:Y:S02]  /*2a180*/  LDL.LU R15, [R1+0x35c] ;  /* 0x00035c00010f7983 */ /* 0x000f640000300800 */
[----:B------:R-:W-:Y:S02]  /*2a190*/  SHF.R.S32.HI R68, RZ, 0x8, R68 ;  /* 0x00000008ff447819 */ /* 0x000fe40000011444 */
[----:B---3--:R-:W-:Y:S01]  /*2a1a0*/  ISETP.LT.AND P3, PT, R3, UR6, !P1 ;  /* 0x0000000603007c0c */ /* 0x008fe2000cf61270 */
[----:B------:R-:W3:Y:S01]  /*2a1b0*/  LDCU UR6, c[0x0][0x39c] ;  /* 0x00007380ff0677ac */ /* 0x000ee20008000800 */
[----:B-1----:R-:W-:Y:S01]  /*2a1c0*/  ISETP.LT.AND P5, PT, R69, UR8, !P1 ;  /* 0x0000000845007c0c */ /* 0x002fe2000cfa1270 */
[----:B------:R1:W-:Y:S04]  /*2a1d0*/  @P0 STG.E.U8 desc[UR18][R6.64], R68 ;  /* 0x0000004406000986 */ /* 0x0003e8000c101112 */
[----:B-1----:R-:W3:Y:S01]  /*2a1e0*/  LDL.LU.64 R6, [R1+0xb40] ;  /* 0x000b400001067983 */ /* 0x002ee20000300a00 */
[----:B------:R-:W-:Y:S01]  /*2a1f0*/  LEA.HI.X.SX32 R71, R71, R2, 0x1, P4 ;  /* 0x0000000247477211 */ /* 0x000fe200020f0eff */
[----:B------:R-:W-:-:S05]  /*2a200*/  VIADD R2, R0, 0xd4 ;  /* 0x000000d400027836 */ /* 0x000fca0000000000 */
[----:B--2---:R-:W-:Y:S02]  /*2a210*/  ISETP.LT.AND P4, PT, R2, UR5, !P1 ;  /* 0x0000000502007c0c */ /* 0x004fe4000cf81270 */
[----:B------:R-:W-:Y:S01]  /*2a220*/  F2FP.SATFINITE.E4M3.F32.PACK_AB_MERGE_C R3, R13, R12, RZ ;  /* 0x0000000c0d03723e */ /* 0x000fe200048070ff */
[----:B------:R-:W-:Y:S01]  /*2a230*/  VIADD R2, R0, 0xd6 ;  /* 0x000000d600027836 */ /* 0x000fe20000000000 */
[----:B------:R-:W1:Y:S02]  /*2a240*/  LDCU UR5, c[0x0][0x39c] ;  /* 0x00007380ff0577ac */ /* 0x000e640008000800 */
[----:B------:R-:W-:Y:S01]  /*2a250*/  PRMT R68, R3, 0x9910, RZ ;  /* 0x0000991003447816 */ /* 0x000fe200000000ff */
[----:B------:R2:W-:Y:S03]  /*2a260*/  @P6 STG.E.U8 desc[UR18][R8.64], R3 ;  /* 0x0000000308006986 */ /* 0x0005e6000c101112 */
[----:B------:R-:W-:-:S05]  /*2a270*/  SHF.R.S32.HI R68, RZ, 0x8, R68 ;  /* 0x00000008ff447819 */ /* 0x000fca0000011444 */
[----:B------:R0:W-:Y:S04]  /*2a280*/  @P5 STG.E.U8 desc[UR18][R4.64], R68 ;  /* 0x0000004404005986 */ /* 0x0001e8000c101112 */
[----:B--2---:R-:W2:Y:S04]  /*2a290*/  LDL.LU.64 R8, [R1+0xb30] ;  /* 0x000b300001087983 */ /* 0x004ea80000300a00 */
[----:B------:R-:W2:Y:S04]  /*2a2a0*/  LDL.LU R12, [R1+0x360] ;  /* 0x00036000010c7983 */ /* 0x000ea80000300800 */
[----:B------:R-:W2:Y:S04]  /*2a2b0*/  LDL.LU R13, [R1+0x364] ;  /* 0x00036400010d7983 */ /* 0x000ea80000300800 */
[----:B0-----:R-:W2:Y:S01]  /*2a2c0*/  LDL.LU.64 R4, [R1+0xb28] ;  /* 0x000b280001047983 */ /* 0x001ea20000300a00 */
[----:B------:R-:W-:-:S05]  /*2a2d0*/  F2FP.SATFINITE.E4M3.F32.PACK_AB_MERGE_C R3, R11, R10, RZ ;  /* 0x0000000a0b03723e */ /* 0x000fca00048070ff */
[----:B------:R0:W-:Y:S04]  /*2a2e0*/  @P4 STG.E.U8 desc[UR18][R92.64], R3 ;  /* 0x000000035c004986 */ /* 0x0001e8000c101112 */
[----:B0-----:R-:W2:Y:S01]  /*2a2f0*/  LDL.LU.64 R92, [R1+0xb18] ;  /* 0x000b1800015c7983 */ /* 0x001ea20000300a00 */
[----:B------:R-:W-:Y:S02]  /*2a300*/  PRMT R68, R3, 0x9910, RZ ;  /* 0x0000991003447816 */ /* 0x000fe400000000ff */
[----:B------:R-:W-:Y:S01]  /*2a310*/  ISETP.LT.AND P0, PT, R2, UR4, !P1 ;  /* 0x0000000402007c0c */ /* 0x000fe2000cf01270 */
[----:B------:R-:W-:Y:S01]  /*2a320*/  VIADD R2, R0, 0xd7 ;  /* 0x000000d700027836 */ /* 0x000fe20000000000 */
[----:B------:R-:W-:Y:S01]  /*2a330*/  SHF.R.S32.HI R68, RZ, 0x8, R68 ;  /* 0x00000008ff447819 */ /* 0x000fe20000011444 */
[----:B------:R-:W2:Y:S01]  /*2a340*/  LDL.LU R10, [R1+0x368] ;  /* 0x00036800010a7983 */ /* 0x000ea20000300800 */
[----:B------:R-:W0:Y:S02]  /*2a350*/  LDCU UR4, c[0x0][0x39c] ;  /* 0x00007380ff0477ac */ /* 0x000e240008000800 */
[----:B----4-:R-:W-:Y:S01]  /*2a360*/  ISETP.LT.AND P6, PT, R2, UR7, !P1 ;  /* 0x0000000702007c0c */ /* 0x010fe2000cfc1270 */
[----:B------:R-:W4:Y:S01]  /*2a370*/  LDL.LU R11, [R1+0x36c] ;  /* 0x00036c00010b7983 */ /* 0x000f220000300800 */
[----:B------:R-:W-:Y:S01]  /*2a380*/  VIADD R2, R0, 0xd8 ;  /* 0x000000d800027836 */ /* 0x000fe20000000000 */
[----:B------:R-:W0:Y:S04]  /*2a390*/  LDCU UR7, c[0x0][0x39c] ;  /* 0x00007380ff0777ac */ /* 0x000e280008000800 */
[----:B-1----:R-:W-:Y:S01]  /*2a3a0*/  ISETP.LT.AND P5, PT, R2, UR5, !P1 ;  /* 0x0000000502007c0c */ /* 0x002fe2000cfa1270 */
[----:B------:R-:W1:Y:S01]  /*2a3b0*/  LDCU UR5, c[0x0][0x39c] ;  /* 0x00007380ff0577ac */ /* 0x000e620008000800 */
[----:B-----5:R-:W-:Y:S01]  /*2a3c0*/  F2FP.SATFINITE.E4M3.F32.PACK_AB_MERGE_C R3, R15, R14, RZ ;  /* 0x0000000e0f03723e */ /* 0x020fe200048070ff */
[----:B---3--:R3:W-:Y:S04]  /*2a3d0*/  @P3 STG.E.U8 desc[UR18][R6.64], R68 ;  /* 0x0000004406003986 */ /* 0x0087e8000c101112 */
[----:B---3--:R-:W3:Y:S01]  /*2a3e0*/  LDL.LU.64 R6, [R1+0xb10] ;  /* 0x000b100001067983 */ /* 0x008ee20000300a00 */
[----:B------:R-:W-:-:S04]  /*2a3f0*/  PRMT R68, R3, 0x9910, RZ ;  /* 0x0000991003447816 */ /* 0x000fc800000000ff */
[----:B------:R-:W-:Y:S01]  /*2a400*/  SHF.R.S32.HI R68, RZ, 0x8, R68 ;  /* 0x00000008ff447819 */ /* 0x000fe20000011444 */
[----:B--2---:R2:W-:Y:S04]  /*2a410*/  @P0 STG.E.U8 desc[UR18][R8.64], R3 ;  /* 0x0000000308000986 */ /* 0x0045e8000c101112 */
[----:B--2---:R-:W2:Y:S04]  /*2a420*/  LDL.LU.64 R8, [R1+0xaf8] ;  /* 0x000af80001087983 */ /* 0x004ea80000300a00 */
[----:B------:R-:W5:Y:S04]  /*2a430*/  LDL.LU R14, [R1+0x370] ;  /* 0x00037000010e7983 */ /* 0x000f680000300800 */
[----:B------:R-:W5:Y:S04]  /*2a440*/  LDL.LU R15, [R1+0x374] ;  /* 0x00037400010f7983 */ /* 0x000f680000300800 */
[----:B------:R0:W-:Y:S04]  /*2a450*/  @P6 STG.E.U8 desc[UR18][R4.64], R68 ;  /* 0x0000004404006986 */ /* 0x0001e8000c101112 */
[----:B0-----:R-:W5:Y:S01]  /*2a460*/  LDL.LU.64 R4, [R1+0xaf0] ;  /* 0x000af00001047983 */ /* 0x001f620000300a00 */
[----:B------:R-:W-:-:S05]  /*2a470*/  F2FP.SATFINITE.E4M3.F32.PACK_AB_MERGE_C R3, R13, R12, RZ ;  /* 0x0000000c0d03723e */ /* 0x000fca00048070ff */
[----:B------:R0:W-:Y:S04]  /*2a480*/  @P5 STG.E.U8 desc[UR18][R92.64], R3 ;  /* 0x000000035c005986 */ /* 0x0001e8000c101112 */
[----:B0-----:R-:W5:Y:S01]  /*2a490*/  LDL.LU.64 R92, [R1+0xae0] ;  /* 0x000ae000015c7983 */ /* 0x001f620000300a00 */
[----:B------:R-:W-:Y:S01]  /*2a4a0*/  VIADD R2, R0, 0xd9 ;  /* 0x000000d900027836 */ /* 0x000fe20000000000 */
[----:B------:R-:W-:Y:S02]  /*2a4b0*/  PRMT R68, R3, 0x9910, RZ ;  /* 0x0000991003447816 */ /* 0x000fe400000000ff */
[----:B------:R-:W5:Y:S02]  /*2a4c0*/  LDL.LU R12, [R1+0x378] ;  /* 0x00037800010c7983 */ /* 0x000f640000300800 */
[----:B------:R-:W-:Y:S01]  /*2a4d0*/  ISETP.LT.AND P4, PT, R2, UR4, !P1 ;  /* 0x0000000402007c0c */ /* 0x000fe2000cf81270 */
[----:B------:R-:W-:Y:S01]  /*2a4e0*/  VIADD R2, R0, 0xda ;  /* 0x000000da00027836 */ /* 0x000fe20000000000 */
[----:B------:R-:W-:Y:S01]  /*2a4f0*/  SHF.R.S32.HI R68, RZ, 0x8, R68 ;  /* 0x00000008ff447819 */ /* 0x000fe20000011444 */
[----:B------:R-:W5:Y:S01]  /*2a500*/  LDL.LU R13, [R1+0x37c] ;  /* 0x00037c00010d7983 */ /* 0x000f620000300800 */
[----:B----4-:R-:W-:Y:S01]  /*2a510*/  F2FP.SATFINITE.E4M3.F32.PACK_AB_MERGE_C R3, R11, R10, RZ ;  /* 0x0000000a0b03723e */ /* 0x010fe200048070ff */
[----:B------:R-:W0:Y:S01]  /*2a520*/  LDCU UR4, c[0x0][0x39c] ;  /* 0x00007380ff0477ac */ /* 0x000e220008000800 */
[----:B------:R-:W-:Y:S01]  /*2a530*/  ISETP.LT.AND P3, PT, R2, UR6, !P1 ;  /* 0x0000000602007c0c */ /* 0x000fe2000cf61270 */
[----:B------:R-:W-:Y:S01]  /*2a540*/  VIADD R2, R0, 0xdb ;  /* 0x000000db00027836 */ /* 0x000fe20000000000 */
[----:B------:R-:W4:Y:S04]  /*2a550*/  LDCU UR6, c[0x0][0x39c] ;  /* 0x00007380ff0677ac */ /* 0x000f280008000800 */
[----:B-1----:R-:W-:Y:S01]  /*2a560*/  ISETP.LT.AND P0, PT, R2, UR5, !P1 ;  /* 0x0000000502007c0c */ /* 0x002fe2000cf01270 */
[----:B------:R-:W-:Y:S01]  /*2a570*/  VIADD R2, R0, 0xdc ;  /* 0x000000dc00027836 */ /* 0x000fe20000000000 */
[----:B------:R-:W1:Y:S04]  /*2a580*/  LDCU UR5, c[0x0][0x39c] ;  /* 0x00007380ff0577ac */ /* 0x000e680008000800 */
[----:B0-----:R-:W-:Y:S01]  /*2a590*/  ISETP.LT.AND P6, PT, R2, UR4, !P1 ;  /* 0x0000000402007c0c */ /* 0x001fe2000cfc1270 */
[----:B------:R-:W0:Y:S01]  /*2a5a0*/  LDCU UR4, c[0x0][0x39c] ;  /* 0x00007380ff0477ac */ /* 0x000e220008000800 */
[----:B---3--:R3:W-:Y:S04]  /*2a5b0*/  @P4 STG.E.U8 desc[UR18][R6.64], R68 ;  /* 0x0000004406004986 */ /* 0x0087e8000c101112 */
[----:B---3--:R-:W3:Y:S01]  /*2a5c0*/  LDL.LU.64 R6, [R1+0xad8] ;  /* 0x000ad80001067983 */ /* 0x008ee20000300a00 */
[----:B------:R-:W-:-:S04]  /*2a5d0*/  PRMT R68, R3, 0x9910, RZ ;  /* 0x0000991003447816 */ /* 0x000fc800000000ff */
[----:B------:R-:W-:Y:S01]  /*2a5e0*/  SHF.R.S32.HI R68, RZ, 0x8, R68 ;  /* 0x00000008ff447819 */ /* 0x000fe20000011444 */
[----:B--2---:R2:W-:Y:S04]  /*2a5f0*/  @P3 STG.E.U8 desc[UR18][R8.64], R3 ;  /* 0x0000000308003986 */ /* 0x0045e8000c101112 */
[----:B--2---:R-:W2:Y:S04]  /*2a600*/  LDL.LU.64 R8, [R1+0xac8] ;  /* 0x000ac80001087983 */ /* 0x004ea80000300a00 */
[----:B------:R-:W2:Y:S04]  /*2a610*/  LDL.LU R10, [R1+0x380] ;  /* 0x00038000010a7983 */ /* 0x000ea80000300800 */
[----:B------:R-:W2:Y:S04]  /*2a620*/  LDL.LU R11, [R1+0x384] ;  /* 0x00038400010b7983 */ /* 0x000ea80000300800 */
[----:B-----5:R5:W-:Y:S04]  /*2a630*/  @P0 STG.E.U8 desc[UR18][R4.64], R68 ;  /* 0x0000004404000986 */ /* 0x020be8000c101112 */
[----:B-----5:R-:W5:Y:S01]  /*2a640*/  LDL.LU.64 R4, [R1+0xac0] ;  /* 0x000ac00001047983 */ /* 0x020f620000300a00 */
[----:B------:R-:W-:-:S05]  /*2a650*/  F2FP.SATFINITE.E4M3.F32.PACK_AB_MERGE_C R3, R15, R14, RZ ;  /* 0x0000000e0f03723e */ /* 0x000fca00048070ff */
[----:B------:R0:W-:Y:S04]  /*2a660*/  @P6 STG.E.U8 desc[UR18][R92.64], R3 ;  /* 0x000000035c006986 */ /* 0x0001e8000c101112 */
[----:B0-----:R-:W5:Y:S01]  /*2a670*/  LDL.LU.64 R92, [R1+0xaa8] ;  /* 0x000aa800015c7983 */ /* 0x001f620000300a00 */
[----:B------:R-:W-:Y:S01]  /*2a680*/  VIADD R2, R0, 0xdd ;  /* 0x000000dd00027836 */ /* 0x000fe20000000000 */
[----:B------:R-:W-:Y:S02]  /*2a690*/  PRMT R68, R3, 0x9910, RZ ;  /* 0x0000991003447816 */ /* 0x000fe400000000ff */
[----:B------:R-:W5:Y:S02]  /*2a6a0*/  LDL.LU R14, [R1+0x388] ;  /* 0x00038800010e7983 */ /* 0x000f640000300800 */
[----:B----4-:R-:W-:Y:S01]  /*2a6b0*/  ISETP.LT.AND P5, PT, R2, UR6, !P1 ;  /* 0x0000000602007c0c */ /* 0x010fe2000cfa1270 */
[----:B------:R-:W-:Y:S01]  /*2a6c0*/  VIADD R2, R0, 0xde ;  /* 0x000000de00027836 */ /* 0x000fe20000000000 */
[----:B------:R-:W-:Y:S01]  /*2a6d0*/  SHF.R.S32.HI R68, RZ, 0x8, R68 ;  /* 0x00000008ff447819 */ /* 0x000fe20000011444 */
[----:B------:R-:W4:Y:S01]  /*2a6e0*/  LDL.LU R15, [R1+0x38c] ;  /* 0x00038c00010f7983 */ /* 0x000f220000300800 */
[----:B------:R-:W-:Y:S01]  /*2a6f0*/  F2FP.SATFINITE.E4M3.F32.PACK_AB_MERGE_C R3, R13, R12, RZ ;  /* 0x0000000c0d03723e */ /* 0x000fe200048070ff */
[----:B------:R-:W0:Y:S01]  /*2a700*/  LDCU UR6, c[0x0][0x39c] ;  /* 0x00007380ff0677ac */ /* 0x000e220008000800 */
[----:B-1----:R-:W-:Y:S01]  /*2a710*/  ISETP.LT.AND P4, PT, R2, UR5, !P1 ;  /* 0x0000000502007c0c */ /* 0x002fe2000cf81270 */
[----:B------:R-:W-:Y:S01]  /*2a720*/  VIADD R2, R0, 0xdf ;  /* 0x000000df00027836 */ /* 0x000fe20000000000 */
[----:B------:R-:W1:Y:S04]  /*2a730*/  LDCU UR5, c[0x0][0x39c] ;  /* 0x00007380ff0577ac */ /* 0x000e680008000800 */
[----:B------:R-:W-:Y:S01]  /*2a740*/  ISETP.LT.AND P3, PT, R2, UR4, !P1 ;  /* 0x0000000402007c0c */ /* 0x000fe2000cf61270 */
        /* <DEDUP_REMOVED lines=20> */
[----:B-1----:R-:W-:Y:S01]  /*2a890*/  ISETP.LT.AND P6, PT, R2, UR5, !P1 ;  /* 0x0000000502007c0c */ /* 0x002fe2000cfc1270 */
[----:B------:R-:W-:Y:S01]  /*2a8a0*/  VIADD R2, R0, 0xe2 ;  /* 0x000000e200027836 */ /* 0x000fe20000000000 */
[----:B------:R-:W-:Y:S01]  /*2a8b0*/  SHF.R.S32.HI R68, RZ, 0x8, R68 ;  /* 0x00000008ff447819 */ /* 0x000fe20000011444 */
[----:B------:R-:W5:Y:S01]  /*2a8c0*/  LDL.LU R11, [R1+0x39c] ;  /* 0x00039c00010b7983 */ /* 0x000f620000300800 */
[----:B----4-:R-:W-:Y:S01]  /*2a8d0*/  F2FP.SATFINITE.E4M3.F32.PACK_AB_MERGE_C R3, R15, R14, RZ ;  /* 0x0000000e0f03723e */ /* 0x010fe200048070ff */
[----:B------:R-:W0:Y:S01]  /*2a8e0*/  LDCU UR5, c[0x0][0x39c] ;  /* 0x00007380ff0577ac */ /* 0x000e220008000800 */
[----:B------:R-:W-:Y:S01]  /*2a8f0*/  ISETP.LT.AND P5, PT, R2, UR4, !P1 ;  /* 0x0000000402007c0c */ /* 0x000fe2000cfa1270 */
[----:B------:R-:W-:Y:S01]  /*2a900*/  VIADD R2, R0, 0xe3 ;  /* 0x000000e300027836 */ /* 0x000fe20000000000 */
[----:B------:R-:W1:Y:S04]  /*2a910*/  LDCU UR4, c[0x0][0x39c] ;  /* 0x00007380ff0477ac */ /* 0x000e680008000800 */
[----:B------:R-:W-:Y:S01]  /*2a920*/  ISETP.LT.AND P4, PT, R2, UR6, !P1 ;  /* 0x0000000602007c0c */ /* 0x000fe2000cf81270 */
[----:B------:R-:W-:Y:S01]  /*2a930*/  VIADD R2, R0, 0xe4 ;  /* 0x000000e400027836 */ /* 0x000fe20000000000 */
[----:B------:R-:W4:Y:S04]  /*2a940*/  LDCU UR6, c[0x0][0x39c] ;  /* 0x00007380ff0677ac */ /* 0x000f280008000800 */
        /* <DEDUP_REMOVED lines=22> */
[----:B------:R-:W-:Y:S01]  /*2aab0*/  F2FP.SATFINITE.E4M3.F32.PACK_AB_MERGE_C R3, R11, R10, RZ ;  /* 0x0000000a0b03723e */ /* 0x000fe200048070ff */
[----:B------:R-:W0:Y:S01]  /*2aac0*/  LDCU UR4, c[0x0][0x39c] ;  /* 0x00007380ff0477ac */ /* 0x000e220008000800 */
[----:B----4-:R-:W-:Y:S01]  /*2aad0*/  ISETP.LT.AND P6, PT, R2, UR6, !P1 ;  /* 0x0000000602007c0c */ /* 0x010fe2000cfc1270 */
        /* <DEDUP_REMOVED lines=170> */
[----:B------:R-:W-:-:S05]  /*2b580*/  VIADD R2, R0, 0xfd ;  /* 0x000000fd00027836 */ /* 0x000fca0000000000 */
[----:B-1----:R-:W-:Y:S01]  /*2b590*/  ISETP.LT.AND P3, PT, R2, UR4, !P1 ;  /* 0x0000000402007c0c */ /* 0x002fe2000cf61270 */
[----:B------:R-:W-:Y:S01]  /*2b5a0*/  VIADD R2, R0, 0xfe ;  /* 0x000000fe00027836 */ /* 0x000fe20000000000 */
[----:B------:R-:W-:Y:S01]  /*2b5b0*/  PRMT R68, R3, 0x9910, RZ ;  /* 0x0000991003447816 */ /* 0x000fe200000000ff */
[----:B------:R-:W0:Y:S03]  /*2b5c0*/  LDCU UR4, c[0x0][0x39c] ;  /* 0x00007380ff0477ac */ /* 0x000e260008000800 */
[----:B----4-:R-:W-:Y:S01]  /*2b5d0*/  ISETP.LT.AND P0, PT, R2, UR6, !P1 ;  /* 0x0000000602007c0c */ /* 0x010fe2000cf01270 */
[----:B------:R-:W-:Y:S01]  /*2b5e0*/  VIADD R2, R0, 0xff ;  /* 0x000000ff00027836 */ /* 0x000fe20000000000 */
[----:B------:R-:W-:Y:S01]  /*2b5f0*/  SHF.R.S32.HI R68, RZ, 0x8, R68 ;  /* 0x00000008ff447819 */ /* 0x000fe20000011444 */
[----:B------:R-:W1:Y:S01]  /*2b600*/  LDCU UR6, c[0x0][0x39c] ;  /* 0x00007380ff0677ac */ /* 0x000e620008000800 */
[----:B------:R-:W-:-:S02]  /*2b610*/  F2FP.SATFINITE.E4M3.F32.PACK_AB_MERGE_C R3, R11, R10, RZ ;  /* 0x0000000a0b03723e */ /* 0x000fc400048070ff */
[----:B------:R-:W-:Y:S01]  /*2b620*/  ISETP.LT.AND P6, PT, R2, UR5, !P1 ;  /* 0x0000000502007c0c */ /* 0x000fe2000cfc1270 */
[----:B------:R-:W4:Y:S01]  /*2b630*/  LDL.LU R10, [R1+0x208] ;  /* 0x00020800010a7983 */ /* 0x000f220000300800 */
[----:B------:R-:W-:Y:S01]  /*2b640*/  VIADD R2, R0, 0x100 ;  /* 0x0000010000027836 */ /* 0x000fe20000000000 */
[----:B------:R-:W1:Y:S02]  /*2b650*/  LDCU UR5, c[0x0][0x39c] ;  /* 0x00007380ff0577ac */ /* 0x000e640008000800 */
[----:B------:R-:W4:Y:S02]  /*2b660*/  LDL.LU R11, [R1+0x20c] ;  /* 0x00020c00010b7983 */ /* 0x000f240000300800 */
        /* <DEDUP_REMOVED lines=22> */
[----:B------:R-:W0:Y:S02]  /*2b7d0*/  LDCU UR6, c[0x0][0x39c] ;  /* 0x00007380ff0677ac */ /* 0x000e240008000800 */
[----:B------:R-:W-:Y:S01]  /*2b7e0*/  ISETP.LT.AND P3, PT, R2, UR5, !P1 ;  /* 0x0000000502007c0c */ /* 0x000fe2000cf61270 */
[----:B------:R-:W-:Y:S01]  /*2b7f0*/  VIADD R2, R0, 0x103 ;  /* 0x0000010300027836 */ /* 0x000fe20000000000 */
[----:B----4-:R-:W-:Y:S01]  /*2b800*/  F2FP.SATFINITE.E4M3.F32.PACK_AB_MERGE_C R3, R11, R10, RZ ;  /* 0x0000000a0b03723e */ /* 0x010fe200048070ff */
[----:B------:R-:W1:Y:S03]  /*2b810*/  LDCU UR5, c[0x0][0x39c] ;  /* 0x00007380ff0577ac */ /* 0x000e660008000800 */
        /* <DEDUP_REMOVED lines=847> */
[----:B------:R-:W-:-:S03]  /*2ed10*/  PRMT R68, R3, 0x9910, RZ ;  /* 0x0000991003447816 */ /* 0x000fc600000000ff */
[----:B------:R-:W3:Y:S01]  /*2ed20*/  LDL.LU.64 R10, [R1+0x340] ;  /* 0x00034000010a7983 */ /* 0x000ee20000300a00 */
[----:B------:R-:W-:-:S03]  /*2ed30*/  SHF.R.S32.HI R68, RZ, 0x8, R68 ;  /* 0x00000008ff447819 */ /* 0x000fc60000011444 */
[----:B--2---:R2:W-:Y:S04]  /*2ed40*/  @P6 STG.E.U8 desc[UR18][R8.64], R3 ;  /* 0x0000000308006986 */ /* 0x0045e8000c101112 */
[----:B--2---:R-:W2:Y:S04]  /*2ed50*/  LDL.LU R8, [R1+0x1e0] ;  /* 0x0001e00001087983 */ /* 0x004ea80000300800 */
        /* <DEDUP_REMOVED lines=24> */
[----:B------:R0:W-:Y:S04]  /*2eee0*/  @P0 STG.E.U8 desc[UR18][R10.64], R3 ;  /* 0x000000030a000986 */ /* 0x0001e8000c101112 */
[----:B---3--:R-:W3:Y:S01]  /*2eef0*/  LDL.LU.64 R6, [R1+0x470] ;  /* 0x0004700001067983 */ /* 0x008ee20000300a00 */
[----:B------:R-:W-:-:S03]  /*2ef00*/  PRMT R68, R3, 0x9910, RZ ;  /* 0x0000991003447816 */ /* 0x000fc600000000ff */
[----:B0-----:R-:W3:Y:S01]  /*2ef10*/  LDL.LU.64 R10, [R1+0x330] ;  /* 0x00033000010a7983 */ /* 0x001ee20000300a00 */
[----:B------:R-:W-:-:S03]  /*2ef20*/  SHF.R.S32.HI R68, RZ, 0x8, R68 ;  /* 0x00000008ff447819 */ /* 0x000fc60000011444 */
[----:B------:R-:W3:Y:S04]  /*2ef30*/  LDL.LU R12, [R1+0x1f0] ;  /* 0x0001f000010c7983 */ /* 0x000ee80000300800 */
[----:B------:R-:W3:Y:S01]  /*2ef40*/  LDL.LU R13, [R1+0x1f4] ;  /* 0x0001f400010d7983 */ /* 0x000ee20000300800 */
[----:B--2---:R-:W-:-:S03]  /*2ef50*/  F2FP.SATFINITE.E4M3.F32.PACK_AB_MERGE_C R3, R9, R8, RZ ;  /* 0x000000080903723e */ /* 0x004fc600048070ff */
[----:B------:R-:W2:Y:S04]  /*2ef60*/  LDL.LU.64 R8, [R1+0x468] ;  /* 0x0004680001087983 */ /* 0x000ea80000300a00 */
[----:B-----5:R0:W-:Y:S04]  /*2ef70*/  @P6 STG.E.U8 desc[UR18][R4.64], R68 ;  /* 0x0000004404006986 */ /* 0x0201e8000c101112 */
[----:B0-----:R-:W5:Y:S04]  /*2ef80*/  LDL.LU.64 R4, [R1+0x328] ;  /* 0x0003280001047983 */ /* 0x001f680000300a00 */
[----:B------:R0:W-:Y:S04]  /*2ef90*/  @P5 STG.E.U8 desc[UR18][R92.64], R3 ;  /* 0x000000035c005986 */ /* 0x0001e8000c101112 */
[----:B0-----:R-:W5:Y:S04]  /*2efa0*/  LDL.LU R92, [R1+0x1f8] ;  /* 0x0001f800015c7983 */ /* 0x001f680000300800 */
[----:B------:R-:W5:Y:S01]  /*2efb0*/  LDL.LU R93, [R1+0x1fc] ;  /* 0x0001fc00015d7983 */ /* 0x000f620000300800 */
[----:B------:R-:W-:-:S05]  /*2efc0*/  VIADD R2, R0, 0x179 ;  /* 0x0000017900027836 */ /* 0x000fca0000000000 */
[----:B-1----:R-:W-:Y:S01]  /*2efd0*/  ISETP.LT.AND P4, PT, R2, UR6, !P1 ;  /* 0x0000000602007c0c */ /* 0x002fe2000cf81270 */
[----:B------:R-:W0:Y:S01]  /*2efe0*/  LDCU UR6, c[0x0][0x39c] ;  /* 0x00007380ff0677ac */ /* 0x000e220008000800 */
[----:B------:R-:W-:-:S05]  /*2eff0*/  VIADD R2, R0, 0x17a ;  /* 0x0000017a00027836 */ /* 0x000fca0000000000 */
[----:B----4-:R-:W-:Y:S01]  /*2f000*/  ISETP.LT.AND P3, PT, R2, UR5, !P1 ;  /* 0x0000000502007c0c */ /* 0x010fe2000cf61270 */
[----:B------:R-:W-:Y:S01]  /*2f010*/  VIADD R2, R0, 0x17b ;  /* 0x0000017b00027836 */ /* 0x000fe20000000000 */
[----:B------:R-:W-:Y:S01]  /*2f020*/  PRMT R68, R3, 0x9910, RZ ;  /* 0x0000991003447816 */ /* 0x000fe200000000ff */
[----:B------:R-:W1:Y:S03]  /*2f030*/  LDCU UR5, c[0x0][0x39c] ;  /* 0x00007380ff0577ac */ /* 0x000e660008000800 */
[----:B------:R-:W-:Y:S01]  /*2f040*/  ISETP.LT.AND P0, PT, R2, UR4, !P1 ;  /* 0x0000000402007c0c */ /* 0x000fe2000cf01270 */
[----:B------:R-:W-:Y:S01]  /*2f050*/  VIADD R2, R0, 0x17c ;  /* 0x0000017c00027836 */ /* 0x000fe20000000000 */
[----:B------:R-:W-:Y:S01]  /*2f060*/  SHF.R.S32.HI R68, RZ, 0x8, R68 ;  /* 0x00000008ff447819 */ /* 0x000fe20000011444 */
[----:B------:R-:W4:Y:S01]  /*2f070*/  LDCU UR4, c[0x0][0x39c] ;  /* 0x00007380ff0477ac */ /* 0x000f220008000800 */
[----:B------:R-:W-:-:S02]  /*2f080*/  F2FP.SATFINITE.E4M3.F32.PACK_AB_MERGE_C R3, R15, R14, RZ ;  /* 0x0000000e0f03723e */ /* 0x000fc400048070ff */
[----:B0-----:R-:W-:Y:S01]  /*2f090*/  ISETP.LT.AND P6, PT, R2, UR6, !P1 ;  /* 0x0000000602007c0c */ /* 0x001fe2000cfc1270 */
[----:B------:R-:W0:Y:S01]  /*2f0a0*/  LDCU UR6, c[0x0][0x39c] ;  /* 0x00007380ff0677ac */ /* 0x000e220008000800 */
[----:B---3--:R3:W-:Y:S04]  /*2f0b0*/  @P4 STG.E.U8 desc[UR18][R6.64], R68 ;  /* 0x0000004406004986 */ /* 0x0087e8000c101112 */
[----:B------:R0:W-:Y:S04]  /*2f0c0*/  @P3 STG.E.U8 desc[UR18][R10.64], R3 ;  /* 0x000000030a003986 */ /* 0x0001e8000c101112 */
[----:B---3--:R-:W3:Y:S01]  /*2f0d0*/  LDL.LU.64 R6, [R1+0x460] ;  /* 0x0004600001067983 */ /* 0x008ee20000300a00 */
[----:B------:R-:W-:-:S03]  /*2f0e0*/  PRMT R68, R3, 0x9910, RZ ;  /* 0x0000991003447816 */ /* 0x000fc600000000ff */
[----:B0-----:R-:W3:Y:S01]  /*2f0f0*/  LDL.LU.64 R10, [R1+0x320] ;  /* 0x00032000010a7983 */ /* 0x001ee20000300a00 */
[----:B------:R-:W-:Y:S02]  /*2f100*/  SHF.R.S32.HI R68, RZ, 0x8, R68 ;  /* 0x00000008ff447819 */ /* 0x000fe40000011444 */
[----:B------:R-:W-:Y:S01]  /*2f110*/  F2FP.SATFINITE.E4M3.F32.PACK_AB_MERGE_C R3, R13, R12, RZ ;  /* 0x0000000c0d03723e */ /* 0x000fe200048070ff */
[----:B------:R-:W3:Y:S04]  /*2f120*/  LDL.LU R14, [R1] ;  /* 0x00000000010e7983 */ /* 0x000ee80000300800 */
[----:B------:R-:W3:Y:S04]  /*2f130*/  LDL.LU R15, [R1+0x4] ;  /* 0x00000400010f7983 */ /* 0x000ee80000300800 */
[----:B--2---:R0:W-:Y:S04]  /*2f140*/  @P0 STG.E.U8 desc[UR18][R8.64], R68 ;  /* 0x0000004408000986 */ /* 0x0041e8000c101112 */
[----:B0-----:R-:W2:Y:S04]  /*2f150*/  LDL.LU.64 R8, [R1+0x458] ;  /* 0x0004580001087983 */ /* 0x001ea80000300a00 */
[----:B-----5:R0:W-:Y:S04]  /*2f160*/  @P6 STG.E.U8 desc[UR18][R4.64], R3 ;  /* 0x0000000304006986 */ /* 0x0201e8000c101112 */
[----:B0-----:R-:W5:Y:S01]  /*2f170*/  LDL.LU.64 R4, [R1+0x318] ;  /* 0x0003180001047983 */ /* 0x001f620000300a00 */
[----:B------:R-:W-:-:S03]  /*2f180*/  PRMT R68, R3, 0x9910, RZ ;  /* 0x0000991003447816 */ /* 0x000fc600000000ff */
[----:B------:R-:W5:Y:S04]  /*2f190*/  LDL.LU R12, [R1+0x8] ;  /* 0x00000800010c7983 */ /* 0x000f680000300800 */
[----:B------:R-:W5:Y:S01]  /*2f1a0*/  LDL.LU R13, [R1+0xc] ;  /* 0x00000c00010d7983 */ /* 0x000f620000300800 */
[----:B------:R-:W-:-:S03]  /*2f1b0*/  F2FP.SATFINITE.E4M3.F32.PACK_AB_MERGE_C R3, R93, R92, RZ ;  /* 0x0000005c5d03723e */ /* 0x000fc600048070ff */
[----:B------:R-:W5:Y:S01]  /*2f1c0*/  LDL.LU.64 R92, [R1+0x4f0] ;  /* 0x0004f000015c7983 */ /* 0x000f620000300a00 */
[----:B------:R-:W-:-:S05]  /*2f1d0*/  VIADD R2, R0, 0x17d ;  /* 0x0000017d00027836 */ /* 0x000fca0000000000 */
[----:B-1----:R-:W-:Y:S01]  /*2f1e0*/  ISETP.LT.AND P5, PT, R2, UR5, !P1 ;  /* 0x0000000502007c0c */ /* 0x002fe2000cfa1270 */
[----:B------:R-:W0:Y:S01]  /*2f1f0*/  LDCU UR5, c[0x0][0x39c] ;  /* 0x00007380ff0577ac */ /* 0x000e220008000800 */
[----:B------:R-:W-:-:S05]  /*2f200*/  VIADD R2, R0, 0x17e ;  /* 0x0000017e00027836 */ /* 0x000fca0000000000 */
[----:B----4-:R-:W-:Y:S01]  /*2f210*/  ISETP.LT.AND P4, PT, R2, UR4, !P1 ;  /* 0x0000000402007c0c */ /* 0x010fe2000cf81270 */
[----:B------:R-:W-:Y:S01]  /*2f220*/  VIADD R2, R0, 0x17f ;  /* 0x0000017f00027836 */ /* 0x000fe20000000000 */
[----:B------:R-:W-:Y:S01]  /*2f230*/  SHF.R.S32.HI R68, RZ, 0x8, R68 ;  /* 0x00000008ff447819 */ /* 0x000fe20000011444 */
[----:B------:R-:W1:Y:S03]  /*2f240*/  LDCU UR4, c[0x0][0x39c] ;  /* 0x00007380ff0477ac */ /* 0x000e660008000800 */
[----:B------:R-:W-:Y:S01]  /*2f250*/  ISETP.LT.AND P3, PT, R2, UR6, !P1 ;  /* 0x0000000602007c0c */ /* 0x000fe2000cf61270 */
[----:B------:R-:W-:Y:S01]  /*2f260*/  VIADD R2, R0, 0x180 ;  /* 0x0000018000027836 */ /* 0x000fe20000000000 */
[----:B------:R-:W4:Y:S04]  /*2f270*/  LDCU UR6, c[0x0][0x39c] ;  /* 0x00007380ff0677ac */ /* 0x000f280008000800 */
[----:B0-----:R-:W-:Y:S01]  /*2f280*/  ISETP.LT.AND P0, PT, R2, UR5, !P1 ;  /* 0x0000000502007c0c */ /* 0x001fe2000cf01270 */
[----:B------:R-:W-:Y:S01]  /*2f290*/  VIADD R2, R0, 0x181 ;  /* 0x0000018100027836 */ /* 0x000fe20000000000 */
[----:B------:R-:W0:Y:S04]  /*2f2a0*/  LDCU UR5, c[0x0][0x39c] ;  /* 0x00007380ff0577ac */ /* 0x000e280008000800 */
[----:B-1----:R-:W-:Y:S01]  /*2f2b0*/  ISETP.LT.AND P6, PT, R2, UR4, !P1 ;  /* 0x0000000402007c0c */ /* 0x002fe2000cfc1270 */
[----:B------:R-:W1:Y:S01]  /*2f2c0*/  LDCU UR4, c[0x0][0x39c] ;  /* 0x00007380ff0477ac */ /* 0x000e620008000800 */
[----:B---3--:R3:W-:Y:S04]  /*2f2d0*/  @P5 STG.E.U8 desc[UR18][R6.64], R68 ;  /* 0x0000004406005986 */ /* 0x0087e8000c101112 */
[----:B------:R0:W-:Y:S01]  /*2f2e0*/  @P4 STG.E.U8 desc[UR18][R10.64], R3 ;  /* 0x000000030a004986 */ /* 0x0001e2000c101112 */
[----:B---3--:R-:W-:-:S03]  /*2f2f0*/  PRMT R68, R3, 0x9910, RZ ;  /* 0x0000991003447816 */ /* 0x008fc600000000ff */
[----:B------:R-:W3:Y:S01]  /*2f300*/  LDL.LU.64 R6, [R1+0x4d8] ;  /* 0x0004d80001067983 */ /* 0x000ee20000300a00 */
[----:B------:R-:W-:-:S03]  /*2f310*/  SHF.R.S32.HI R68, RZ, 0x8, R68 ;  /* 0x00000008ff447819 */ /* 0x000fc60000011444 */
[----:B0-----:R-:W3:Y:S01]  /*2f320*/  LDL.LU R10, [R1+0x10] ;  /* 0x00001000010a7983 */ /* 0x001ee20000300800 */
[----:B------:R-:W-:-:S03]  /*2f330*/  F2FP.SATFINITE.E4M3.F32.PACK_AB_MERGE_C R3, R15, R14, RZ ;  /* 0x0000000e0f03723e */ /* 0x000fc600048070ff */
[----:B------:R-:W3:Y:S04]  /*2f340*/  LDL.LU R11, [R1+0x14] ;  /* 0x00001400010b7983 */ /* 0x000ee80000300800 */
[----:B--2---:R0:W-:Y:S04]  /*2f350*/  @P3 STG.E.U8 desc[UR18][R8.64], R68 ;  /* 0x0000004408003986 */ /* 0x0041e8000c101112 */
[----:B0-----:R-:W2:Y:S01]  /*2f360*/  LDL.LU.64 R8, [R1+0x510] ;  /* 0x0005100001087983 */ /* 0x001ea20000300a00 */
[----:B------:R-:W-:-:S03]  /*2f370*/  PRMT R68, R3, 0x9910, RZ ;  /* 0x0000991003447816 */ /* 0x000fc600000000ff */
[----:B-----5:R0:W-:Y:S04]  /*2f380*/  @P0 STG.E.U8 desc[UR18][R4.64], R3 ;  /* 0x0000000304000986 */ /* 0x0201e8000c101112 */
[----:B0-----:R-:W5:Y:S01]  /*2f390*/  LDL.LU.64 R4, [R1+0x4f8] ;  /* 0x0004f80001047983 */ /* 0x001f620000300a00 */
[----:B------:R-:W-:-:S03]  /*2f3a0*/  SHF.R.S32.HI R68, RZ, 0x8, R68 ;  /* 0x00000008ff447819 */ /* 0x000fc60000011444 */
[----:B------:R-:W5:Y:S04]  /*2f3b0*/  LDL.LU R69, [R1+0x1c] ;  /* 0x00001c0001457983 */ /* 0x000f680000300800 */
[----:B------:R0:W-:Y:S04]  /*2f3c0*/  @P6 STG.E.U8 desc[UR18][R92.64], R68 ;  /* 0x000000445c006986 */ /* 0x0001e8000c101112 */
[----:B0-----:R-:W5:Y:S01]  /*2f3d0*/  LDL.LU.64 R92, [R1+0x530] ;  /* 0x00053000015c7983 */ /* 0x001f620000300a00 */
[----:B------:R-:W-:Y:S01]  /*2f3e0*/  VIADD R2, R0, 0x182 ;  /* 0x0000018200027836 */ /* 0x000fe20000000000 */
[----:B------:R-:W-:-:S02]  /*2f3f0*/  F2FP.SATFINITE.E4M3.F32.PACK_AB_MERGE_C R3, R13, R12, RZ ;  /* 0x0000000c0d03723e */ /* 0x000fc400048070ff */
[----:B------:R-:W5:Y:S02]  /*2f400*/  LDL.LU.64 R14, [R1+0x518] ;  /* 0x00051800010e7983 */ /* 0x000f640000300a00 */
[----:B----4-:R-:W-:Y:S01]  /*2f410*/  ISETP.LT.AND P5, PT, R2, UR6, !P1 ;  /* 0x0000000602007c0c */ /* 0x010fe2000cfa1270 */
[----:B------:R-:W-:Y:S01]  /*2f420*/  VIADD R2, R0, 0x183 ;  /* 0x0000018300027836 */ /* 0x000fe20000000000 */
[----:B------:R-:W-:Y:S01]  /*2f430*/  PRMT R68, R3, 0x9910, RZ ;  /* 0x0000991003447816 */ /* 0x000fe200000000ff */
[----:B------:R-:W0:Y:S01]  /*2f440*/  LDCU UR6, c[0x0][0x39c] ;  /* 0x00007380ff0677ac */ /* 0x000e220008000800 */
[----:B------:R-:W4:Y:S02]  /*2f450*/  LDL.LU R12, [R1+0x20] ;  /* 0x00002000010c7983 */ /* 0x000f240000300800 */
[----:B------:R-:W-:Y:S01]  /*2f460*/  ISETP.LT.AND P4, PT, R2, UR5, !P1 ;  /* 0x0000000502007c0c */ /* 0x000fe2000cf81270 */
[----:B------:R-:W-:Y:S01]  /*2f470*/  VIADD R2, R0, 0x184 ;  /* 0x0000018400027836 */ /* 0x000fe20000000000 */
[----:B------:R-:W-:Y:S01]  /*2f480*/  SHF.R.S32.HI R68, RZ, 0x8, R68 ;  /* 0x00000008ff447819 */ /* 0x000fe20000011444 */
[----:B------:R-:W4:Y:S01]  /*2f490*/  LDL.LU R13, [R1+0x24] ;  /* 0x00002400010d7983 */ /* 0x000f220000300800 */
[----:B------:R-:W2:Y:S02]  /*2f4a0*/  LDCU UR5, c[0x0][0x39c] ;  /* 0x00007380ff0577ac */ /* 0x000ea40008000800 */
[----:B-1----:R-:W-:Y:S01]  /*2f4b0*/  ISETP.LT.AND P3, PT, R2, UR4, !P1 ;  /* 0x0000000402007c0c */ /* 0x002fe2000cf61270 */
[----:B------:R-:W-:Y:S01]  /*2f4c0*/  VIADD R2, R0, 0x185 ;  /* 0x0000018500027836 */ /* 0x000fe20000000000 */
[----:B------:R-:W1:Y:S04]  /*2f4d0*/  LDCU UR4, c[0x0][0x39c] ;  /* 0x00007380ff0477ac */ /* 0x000e680008000800 */
[----:B0-----:R-:W-:Y:S01]  /*2f4e0*/  ISETP.LT.AND P0, PT, R2, UR6, !P1 ;  /* 0x0000000602007c0c */ /* 0x001fe2000cf01270 */
[----:B------:R-:W0:Y:S01]  /*2f4f0*/  LDCU UR6, c[0x0][0x39c] ;  /* 0x00007380ff0677ac */ /* 0x000e220008000800 */
[----:B---3--:R3:W-:Y:S02]  /*2f500*/  @P5 STG.E.U8 desc[UR18][R6.64], R3 ;  /* 0x0000000306005986 */ /* 0x0087e4000c101112 */
[----:B---3--:R-:W-:-:S02]  /*2f510*/  F2FP.SATFINITE.E4M3.F32.PACK_AB_MERGE_C R3, R11, R10, RZ ;  /* 0x0000000a0b03723e */ /* 0x008fc400048070ff */
[----:B------:R-:W3:Y:S04]  /*2f520*/  LDL.LU.64 R6, [R1+0x550] ;  /* 0x0005500001067983 */ /* 0x000ee80000300a00 */
[----:B------:R-:W3:Y:S04]  /*2f530*/  LDL.LU.64 R10, [R1+0x548] ;  /* 0x00054800010a7983 */ /* 0x000ee80000300a00 */
[----:B--2---:R2:W-:Y:S02]  /*2f540*/  @P4 STG.E.U8 desc[UR18][R8.64], R68 ;  /* 0x0000004408004986 */ /* 0x0045e4000c101112 */
[----:B--2---:R-:W-:-:S02]  /*2f550*/  PRMT R68, R3, 0x9910, RZ ;  /* 0x0000991003447816 */ /* 0x004fc400000000ff */
[----:B-----5:R2:W-:Y:S04]  /*2f560*/  @P3 STG.E.U8 desc[UR18][R4.64], R3 ;  /* 0x0000000304003986 */ /* 0x0205e8000c101112 */
[----:B--2---:R-:W2:Y:S01]  /*2f570*/  LDL.LU R3, [R1+0x18] ;  /* 0x0000180001037983 */ /* 0x004ea20000300800 */
[----:B------:R-:W-:-:S03]  /*2f580*/  SHF.R.S32.HI R68, RZ, 0x8, R68 ;  /* 0x00000008ff447819 */ /* 0x000fc60000011444 */
[----:B------:R-:W5:Y:S04]  /*2f590*/  LDL.LU R8, [R1+0x28] ;  /* 0x0000280001087983 */ /* 0x000f680000300800 */
[----:B------:R-:W5:Y:S04]  /*2f5a0*/  LDL.LU R9, [R1+0x2c] ;  /* 0x00002c0001097983 */ /* 0x000f680000300800 */
[----:B------:R-:W3:Y:S04]  /*2f5b0*/  LDL.LU.64 R4, [R1+0x580] ;  /* 0x0005800001047983 */ /* 0x000ee80000300a00 */
[----:B------:R0:W-:Y:S04]  /*2f5c0*/  @P0 STG.E.U8 desc[UR18][R92.64], R68 ;  /* 0x000000445c000986 */ /* 0x0001e8000c101112 */
[----:B0-----:R-:W5:Y:S01]  /*2f5d0*/  LDL.LU.64 R92, [R1+0x578] ;  /* 0x00057800015c7983 */ /* 0x001f620000300a00 */
[----:B------:R-:W-:-:S05]  /*2f5e0*/  VIADD R2, R0, 0x186 ;  /* 0x0000018600027836 */ /* 0x000fca0000000000 */
[----:B------:R-:W-:Y:S01]  /*2f5f0*/  ISETP.LT.AND P6, PT, R2, UR5, !P1 ;  /* 0x0000000502007c0c */ /* 0x000fe2000cfc1270 */
[----:B------:R-:W0:Y:S01]  /*2f600*/  LDCU UR5, c[0x0][0x39c] ;  /* 0x00007380ff0577ac */ /* 0x000e220008000800 */
[----:B------:R-:W-:-:S05]  /*2f610*/  VIADD R2, R0, 0x187 ;  /* 0x0000018700027836 */ /* 0x000fca0000000000 */
[----:B-1----:R-:W-:Y:S01]  /*2f620*/  ISETP.LT.AND P5, PT, R2, UR4, !P1 ;  /* 0x0000000402007c0c */ /* 0x002fe2000cfa1270 */
[----:B------:R-:W1:Y:S01]  /*2f630*/  LDCU UR4, c[0x0][0x39c] ;  /* 0x00007380ff0477ac */ /* 0x000e620008000800 */
[----:B------:R-:W-:-:S05]  /*2f640*/  VIADD R2, R0, 0x188 ;  /* 0x0000018800027836 */ /* 0x000fca0000000000 */
[----:B------:R-:W-:Y:S01]  /*2f650*/  ISETP.LT.AND P4, PT, R2, UR6, !P1 ;  /* 0x0000000602007c0c */ /* 0x000fe2000cf81270 */
[----:B------:R-:W-:Y:S01]  /*2f660*/  VIADD R2, R0, 0x189 ;  /* 0x0000018900027836 */ /* 0x000fe20000000000 */
[----:B------:R-:W2:Y:S04]  /*2f670*/  LDCU UR6, c[0x0][0x39c] ;  /* 0x00007380ff0677ac */ /* 0x000ea80008000800 */
[----:B0-----:R-:W-:Y:S01]  /*2f680*/  ISETP.LT.AND P3, PT, R2, UR5, !P1 ;  /* 0x0000000502007c0c */ /* 0x001fe2000cf61270 */
[----:B------:R-:W-:Y:S01]  /*2f690*/  VIADD R2, R0, 0x18a ;  /* 0x0000018a00027836 */ /* 0x000fe20000000000 */
[----:B------:R-:W0:Y:S04]  /*2f6a0*/  LDCU UR5, c[0x0][0x39c] ;  /* 0x00007380ff0577ac */ /* 0x000e280008000800 */
[----:B-1----:R-:W-:Y:S01]  /*2f6b0*/  ISETP.LT.AND P0, PT, R2, UR4, !P1 ;  /* 0x0000000402007c0c */ /* 0x002fe2000cf01270 */
[----:B------:R-:W1:Y:S01]  /*2f6c0*/  LDCU UR4, c[0x0][0x39c] ;  /* 0x00007380ff0477ac */ /* 0x000e620008000800 */
[----:B--2---:R-:W-:-:S02]  /*2f6d0*/  F2FP.SATFINITE.E4M3.F32.PACK_AB_MERGE_C R3, R69, R3, RZ ;  /* 0x000000034503723e */ /* 0x004fc400048070ff */
[----:B------:R-:W2:Y:S02]  /*2f6e0*/  LDL.LU R69, [R1+0x34] ;  /* 0x0000340001457983 */ /* 0x000ea40000300800 */
[----:B------:R-:W-:Y:S02]  /*2f6f0*/  PRMT R68, R3, 0x9910, RZ ;  /* 0x0000991003447816 */ /* 0x000fe400000000ff */
[----:B------:R4:W-:Y:S02]  /*2f700*/  @P6 STG.E.U8 desc[UR18][R14.64], R3 ;  /* 0x000000030e006986 */ /* 0x0009e4000c101112 */
[----:B------:R-:W-:-:S05]  /*2f710*/  SHF.R.S32.HI R68, RZ, 0x8, R68 ;  /* 0x00000008ff447819 */ /* 0x000fca0000011444 */
[----:B---3--:R3:W-:Y:S01]  /*2f720*/  @P5 STG.E.U8 desc[UR18][R6.64], R68 ;  /* 0x0000004406005986 */ /* 0x0087e2000c101112 */
[----:B----4-:R-:W-:-:S04]  /*2f730*/  F2FP.SATFINITE.E4M3.F32.PACK_AB_MERGE_C R3, R13, R12, RZ ;  /* 0x0000000c0d03723e */ /* 0x010fc800048070ff */
[----:B---3--:R-:W-:Y:S01]  /*2f740*/  PRMT R68, R3, 0x9910, RZ ;  /* 0x0000991003447816 */ /* 0x008fe200000000ff */
[----:B------:R5:W-:Y:S03]  /*2f750*/  @P4 STG.E.U8 desc[UR18][R10.64], R3 ;  /* 0x000000030a004986 */ /* 0x000be6000c101112 */
[----:B------:R-:W-:Y:S01]  /*2f760*/  SHF.R.S32.HI R68, RZ, 0x8, R68 ;  /* 0x00000008ff447819 */ /* 0x000fe20000011444 */
[----:B------:R-:W3:Y:S04]  /*2f770*/  LDL.LU.64 R6, [R1+0x5b0] ;  /* 0x0005b00001067983 */ /* 0x000ee80000300a00 */
[----:B------:R-:W4:Y:S01]  /*2f780*/  LDL.LU.64 R12, [R1+0x5a8] ;  /* 0x0005a800010c7983 */ /* 0x000f220000300a00 */
[----:B-----5:R-:W-:-:S03]  /*2f790*/  F2FP.SATFINITE.E4M3.F32.PACK_AB_MERGE_C R3, R9, R8, RZ ;  /* 0x000000080903723e */ /* 0x020fc600048070ff */
[----:B------:R-:W5:Y:S04]  /*2f7a0*/  LDL.LU R14, [R1+0x38] ;  /* 0x00003800010e7983 */ /* 0x000f680000300800 */
[----:B------:R-:W5:Y:S04]  /*2f7b0*/  LDL.LU R15, [R1+0x3c] ;  /* 0x00003c00010f7983 */ /* 0x000f680000300800 */
[----:B------:R0:W-:Y:S04]  /*2f7c0*/  @P3 STG.E.U8 desc[UR18][R4.64], R68 ;  /* 0x0000004404003986 */ /* 0x0001e8000c101112 */
[----:B------:R1:W-:Y:S04]  /*2f7d0*/  @P0 STG.E.U8 desc[UR18][R92.64], R3 ;  /* 0x000000035c000986 */ /* 0x0003e8000c101112 */
[----:B0-----:R-:W2:Y:S01]  /*2f7e0*/  LDL.LU.64 R4, [R1+0x5d8] ;  /* 0x0005d80001047983 */ /* 0x001ea20000300a00 */
[----:B------:R-:W-:-:S03]  /*2f7f0*/  PRMT R68, R3, 0x9910, RZ ;  /* 0x0000991003447816 */ /* 0x000fc600000000ff */
[----:B-1----:R-:W2:Y:S04]  /*2f800*/  LDL.LU R3, [R1+0x30] ;  /* 0x0000300001037983 */ /* 0x002ea80000300800 */
[----:B------:R-:W4:Y:S04]  /*2f810*/  LDL.LU.64 R10, [R1+0x5e0] ;  /* 0x0005e000010a7983 */ /* 0x000f280000300a00 */
[----:B------:R-:W5:Y:S04]  /*2f820*/  LDL.LU R8, [R1+0x40] ;  /* 0x0000400001087983 */ /* 0x000f680000300800 */
[----:B------:R-:W5:Y:S04]  /*2f830*/  LDL.LU R9, [R1+0x44] ;  /* 0x0000440001097983 */ /* 0x000f680000300800 */
[----:B------:R-:W5:Y:S01]  /*2f840*/  LDL.LU.64 R92, [R1+0x608] ;  /* 0x00060800015c7983 */ /* 0x000f620000300a00 */
[----:B------:R-:W-:-:S05]  /*2f850*/  VIADD R2, R0, 0x18b ;  /* 0x0000018b00027836 */ /* 0x000fca0000000000 */
[----:B------:R-:W-:Y:S01]  /*2f860*/  ISETP.LT.AND P6, PT, R2, UR6, !P1 ;  /* 0x0000000602007c0c */ /* 0x000fe2000cfc1270 */
[----:B------:R-:W0:Y:S01]  /*2f870*/  LDCU UR6, c[0x0][0x39c] ;  /* 0x00007380ff0677ac */ /* 0x000e220008000800 */
[----:B------:R-:W-:-:S05]  /*2f880*/  VIADD R2, R0, 0x18c ;  /* 0x0000018c00027836 */ /* 0x000fca0000000000 */
[----:B------:R-:W-:Y:S01]  /*2f890*/  ISETP.LT.AND P5, PT, R2, UR5, !P1 ;  /* 0x0000000502007c0c */ /* 0x000fe2000cfa1270 */
[----:B------:R-:W-:Y:S01]  /*2f8a0*/  VIADD R2, R0, 0x18d ;  /* 0x0000018d00027836 */ /* 0x000fe20000000000 */
[----:B------:R-:W-:Y:S01]  /*2f8b0*/  SHF.R.S32.HI R68, RZ, 0x8, R68 ;  /* 0x00000008ff447819 */ /* 0x000fe20000011444 */
[----:B------:R-:W1:Y:S03]  /*2f8c0*/  LDCU UR5, c[0x0][0x39c] ;  /* 0x00007380ff0577ac */ /* 0x000e660008000800 */
        /* <DEDUP_REMOVED lines=8> */
[----:B---3--:R3:W-:Y:S04]  /*2f950*/  @P6 STG.E.U8 desc[UR18][R6.64], R68 ;  /* 0x0000004406006986 */ /* 0x0087e8000c101112 */
[----:B---3--:R-:W3:Y:S01]  /*2f960*/  LDL.LU.64 R6, [R1+0x620] ;  /* 0x0006200001067983 */ /* 0x008ee20000300a00 */
[----:B--2---:R-:W-:-:S04]  /*2f970*/  F2FP.SATFINITE.E4M3.F32.PACK_AB_MERGE_C R3, R69, R3, RZ ;  /* 0x000000034503723e */ /* 0x004fc800048070ff */
[----:B------:R-:W-:Y:S01]  /*2f980*/  PRMT R68, R3, 0x9910, RZ ;  /* 0x0000991003447816 */ /* 0x000fe200000000ff */
[----:B----4-:R2:W-:Y:S03]  /*2f990*/  @P5 STG.E.U8 desc[UR18][R12.64], R3 ;  /* 0x000000030c005986 */ /* 0x0105e6000c101112 */
[----:B------:R-:W-:-:S05]  /*2f9a0*/  SHF.R.S32.HI R68, RZ, 0x8, R68 ;  /* 0x00000008ff447819 */ /* 0x000fca0000011444 */
[----:B------:R4:W-:Y:S04]  /*2f9b0*/  @P4 STG.E.U8 desc[UR18][R4.64], R68 ;  /* 0x0000004404004986 */ /* 0x0009e8000c101112 */
[----:B--2---:R-:W2:Y:S01]  /*2f9c0*/  LDL.LU R12, [R1+0x48] ;  /* 0x00004800010c7983 */ /* 0x004ea20000300800 */
[----:B-----5:R-:W-:-:S03]  /*2f9d0*/  F2FP.SATFINITE.E4M3.F32.PACK_AB_MERGE_C R3, R15, R14, RZ ;  /* 0x0000000e0f03723e */ /* 0x020fc600048070ff */
[----:B------:R-:W2:Y:S04]  /*2f9e0*/  LDL.LU R13, [R1+0x4c] ;  /* 0x00004c00010d7983 */ /* 0x000ea80000300800 */
[----:B----4-:R-:W4:Y:S04]  /*2f9f0*/  LDL.LU.64 R4, [R1+0x638] ;  /* 0x0006380001047983 */ /* 0x010f280000300a00 */
[----:B------:R5:W-:Y:S04]  /*2fa00*/  @P3 STG.E.U8 desc[UR18][R10.64], R3 ;  /* 0x000000030a003986 */ /* 0x000be8000c101112 */
[----:B-----5:R-:W5:Y:S01]  /*2fa10*/  LDL.LU.64 R10, [R1+0x650] ;  /* 0x00065000010a7983 */ /* 0x020f620000300a00 */
[----:B------:R-:W-:-:S03]  /*2fa20*/  PRMT R68, R3, 0x9910, RZ ;  /* 0x0000991003447816 */ /* 0x000fc600000000ff */
[----:B------:R-:W5:Y:S01]  /*2fa30*/  LDL.LU R69, [R1+0x54] ;  /* 0x0000540001457983 */ /* 0x000f620000300800 */
[----:B------:R-:W-:-:S05]  /*2fa40*/  SHF.R.S32.HI R68, RZ, 0x8, R68 ;  /* 0x00000008ff447819 */ /* 0x000fca0000011444 */
[----:B------:R0:W-:Y:S04]  /*2fa50*/  @P0 STG.E.U8 desc[UR18][R92.64], R68 ;  /* 0x000000445c000986 */ /* 0x0001e8000c101112 */
[----:B0-----:R-:W5:Y:S01]  /*2fa60*/  LDL.LU.64 R92, [R1+0x678] ;  /* 0x00067800015c7983 */ /* 0x001f620000300a00 */
[----:B------:R-:W-:Y:S01]  /*2fa70*/  VIADD R2, R0, 0x190 ;  /* 0x0000019000027836 */ /* 0x000fe20000000000 */
[----:B------:R-:W-:Y:S02]  /*2fa80*/  F2FP.SATFINITE.E4M3.F32.PACK_AB_MERGE_C R3, R9, R8, RZ ;  /* 0x000000080903723e */ /* 0x000fe400048070ff */
[----:B------:R-:W5:Y:S02]  /*2fa90*/  LDL.LU.64 R14, [R1+0x310] ;  /* 0x00031000010e7983 */ /* 0x000f640000300a00 */
[----:B------:R-:W-:Y:S01]  /*2faa0*/  ISETP.LT.AND P6, PT, R2, UR4, !P1 ;  /* 0x0000000402007c0c */ /* 0x000fe2000cfc1270 */
[----:B------:R-:W-:Y:S01]  /*2fab0*/  VIADD R2, R0, 0x191 ;  /* 0x0000019100027836 */ /* 0x000fe20000000000 */
[----:B------:R-:W-:Y:S01]  /*2fac0*/  PRMT R68, R3, 0x9910, RZ ;  /* 0x0000991003447816 */ /* 0x000fe200000000ff */
[----:B------:R-:W0:Y:S01]  /*2fad0*/  LDCU UR4, c[0x0][0x39c] ;  /* 0x00007380ff0477ac */ /* 0x000e220008000800 */
[----:B------:R-:W5:Y:S02]  /*2fae0*/  LDL.LU R8, [R1+0x58] ;  /* 0x0000580001087983 */ /* 0x000f640000300800 */
[----:B------:R-:W-:Y:S01]  /*2faf0*/  ISETP.LT.AND P5, PT, R2, UR6, !P1 ;  /* 0x0000000602007c0c */ /* 0x000fe2000cfa1270 */
[----:B------:R-:W-:Y:S01]  /*2fb00*/  VIADD R2, R0, 0x192 ;  /* 0x0000019200027836 */ /* 0x000fe20000000000 */
[----:B------:R-:W-:Y:S01]  /*2fb10*/  SHF.R.S32.HI R68, RZ, 0x8, R68 ;  /* 0x00000008ff447819 */ /* 0x000fe20000011444 */
[----:B------:R-:W5:Y:S01]  /*2fb20*/  LDL.LU R9, [R1+0x5c] ;  /* 0x00005c0001097983 */ /* 0x000f620000300800 */
[----:B------:R-:W2:Y:S02]  /*2fb30*/  LDCU UR6, c[0x0][0x39c] ;  /* 0x00007380ff0677ac */ /* 0x000ea40008000800 */
[----:B-1----:R-:W-:Y:S01]  /*2fb40*/  ISETP.LT.AND P4, PT, R2, UR5, !P1 ;  /* 0x0000000502007c0c */ /* 0x002fe2000cf81270 */
[----:B------:R-:W-:Y:S01]  /*2fb50*/  VIADD R2, R0, 0x193 ;  /* 0x0000019300027836 */ /* 0x000fe20000000000 */
[----:B------:R-:W1:Y:S04]  /*2fb60*/  LDCU UR5, c[0x0][0x39c] ;  /* 0x00007380ff0577ac */ /* 0x000e680008000800 */
[----:B0-----:R-:W-:Y:S01]  /*2fb70*/  ISETP.LT.AND P3, PT, R2, UR4, !P1 ;  /* 0x0000000402007c0c */ /* 0x001fe2000cf61270 */
[----:B------:R-:W0:Y:S01]  /*2fb80*/  LDCU UR4, c[0x0][0x39c] ;  /* 0x00007380ff0477ac */ /* 0x000e220008000800 */
[----:B---3--:R3:W-:Y:S04]  /*2fb90*/  @P6 STG.E.U8 desc[UR18][R6.64], R3 ;  /* 0x0000000306006986 */ /* 0x0087e8000c101112 */
[----:B---3--:R-:W3:Y:S01]  /*2fba0*/  LDL.LU.64 R6, [R1+0x6b0] ;  /* 0x0006b00001067983 */ /* 0x008ee20000300a00 */
[----:B--2---:R-:W-:-:S03]  /*2fbb0*/  F2FP.SATFINITE.E4M3.F32.PACK_AB_MERGE_C R3, R13, R12, RZ ;  /* 0x0000000c0d03723e */ /* 0x004fc600048070ff */
[----:B----4-:R2:W-:Y:S04]  /*2fbc0*/  @P5 STG.E.U8 desc[UR18][R4.64], R68 ;  /* 0x0000004404005986 */ /* 0x0105e8000c101112 */
[----:B--2---:R-:W2:Y:S01]  /*2fbd0*/  LDL.LU.64 R4, [R1+0x300] ;  /* 0x0003000001047983 */ /* 0x004ea20000300a00 */
[----:B------:R-:W-:-:S03]  /*2fbe0*/  PRMT R68, R3, 0x9910, RZ ;  /* 0x0000991003447816 */ /* 0x000fc600000000ff */
[----:B-----5:R4:W-:Y:S04]  /*2fbf0*/  @P4 STG.E.U8 desc[UR18][R10.64], R3 ;  /* 0x000000030a004986 */ /* 0x0209e8000c101112 */
[----:B----4-:R-:W4:Y:S01]  /*2fc00*/  LDL.LU R3, [R1+0x50] ;  /* 0x0000500001037983 */ /* 0x010f220000300800 */
[----:B------:R-:W-:-:S03]  /*2fc10*/  SHF.R.S32.HI R68, RZ, 0x8, R68 ;  /* 0x00000008ff447819 */ /* 0x000fc60000011444 */
[----:B------:R-:W5:Y:S04]  /*2fc20*/  LDL.LU R12, [R1+0x60] ;  /* 0x00006000010c7983 */ /* 0x000f680000300800 */
[----:B------:R-:W5:Y:S04]  /*2fc30*/  LDL.LU R13, [R1+0x64] ;  /* 0x00006400010d7983 */ /* 0x000f680000300800 */
[----:B------:R-:W2:Y:S04]  /*2fc40*/  LDL.LU.64 R10, [R1+0x308] ;  /* 0x00030800010a7983 */ /* 0x000ea80000300a00 */
[----:B------:R0:W-:Y:S04]  /*2fc50*/  @P3 STG.E.U8 desc[UR18][R92.64], R68 ;  /* 0x000000445c003986 */ /* 0x0001e8000c101112 */
[----:B0-----:R-:W2:Y:S01]  /*2fc60*/  LDL.LU.64 R92, [R1+0xe08] ;  /* 0x000e0800015c7983 */ /* 0x001ea20000300a00 */
        /* <DEDUP_REMOVED lines=13> */
[----:B-1----:R-:W-:-:S02]  /*2fd40*/  ISETP.LT.AND P3, PT, R2, UR5, !P1 ;  /* 0x0000000502007c0c */ /* 0x002fc4000cf61270 */
[----:B----4-:R-:W-:Y:S01]  /*2fd50*/  F2FP.SATFINITE.E4M3.F32.PACK_AB_MERGE_C R3, R69, R3, RZ ;  /* 0x000000034503723e */ /* 0x010fe200048070ff */
[----:B------:R-:W-:Y:S01]  /*2fd60*/  VIADD R2, R0, 0x199 ;  /* 0x0000019900027836 */ /* 0x000fe20000000000 */
[----:B------:R-:W4:Y:S01]  /*2fd70*/  LDL.LU R69, [R1+0x6c] ;  /* 0x00006c0001457983 */ /* 0x000f220000300800 */
[----:B------:R-:W1:Y:S01]  /*2fd80*/  LDCU UR5, c[0x0][0x39c] ;  /* 0x00007380ff0577ac */ /* 0x000e620008000800 */
[----:B------:R-:W-:Y:S02]  /*2fd90*/  PRMT R68, R3, 0x9910, RZ ;  /* 0x0000991003447816 */ /* 0x000fe400000000ff */
[----:B------:R0:W-:Y:S02]  /*2fda0*/  @P0 STG.E.U8 desc[UR18][R14.64], R3 ;  /* 0x000000030e000986 */ /* 0x0001e4000c101112 */
[----:B------:R-:W-:-:S05]  /*2fdb0*/  SHF.R.S32.HI R68, RZ, 0x8, R68 ;  /* 0x00000008ff447819 */ /* 0x000fca0000011444 */
[----:B---3--:R3:W-:Y:S01]  /*2fdc0*/  @P6 STG.E.U8 desc[UR18][R6.64], R68 ;  /* 0x0000004406006986 */ /* 0x0087e2000c101112 */
[----:B0-----:R-:W-:-:S03]  /*2fdd0*/  F2FP.SATFINITE.E4M3.F32.PACK_AB_MERGE_C R3, R9, R8, RZ ;  /* 0x000000080903723e */ /* 0x001fc600048070ff */
[----:B------:R-:W4:Y:S01]  /*2fde0*/  LDL.LU.64 R8, [R1+0x708] ;  /* 0x0007080001087983 */ /* 0x000f220000300a00 */
[----:B---3--:R-:W-:-:S03]  /*2fdf0*/  PRMT R68, R3, 0x9910, RZ ;  /* 0x0000991003447816 */ /* 0x008fc600000000ff */
[----:B--2---:R5:W-:Y:S01]  /*2fe00*/  @P5 STG.E.U8 desc[UR18][R4.64], R3 ;  /* 0x0000000304005986 */ /* 0x004be2000c101112 */
[----:B------:R-:W-:-:S03]  /*2fe10*/  SHF.R.S32.HI R68, RZ, 0x8, R68 ;  /* 0x00000008ff447819 */ /* 0x000fc60000011444 */
[----:B------:R-:W2:Y:S04]  /*2fe20*/  LDL.LU.64 R6, [R1+0x720] ;  /* 0x0007200001067983 */ /* 0x000ea80000300a00 */
[----:B------:R-:W3:Y:S01]  /*2fe30*/  LDL.LU R14, [R1+0x70] ;  /* 0x00007000010e7983 */ /* 0x000ee20000300800 */
[----:B-----5:R-:W-:-:S03]  /*2fe40*/  F2FP.SATFINITE.E4M3.F32.PACK_AB_MERGE_C R3, R13, R12, RZ ;  /* 0x0000000c0d03723e */ /* 0x020fc600048070ff */
[----:B------:R-:W3:Y:S04]  /*2fe50*/  LDL.LU R15, [R1+0x74] ;  /* 0x00007400010f7983 */ /* 0x000ee80000300800 */
[----:B------:R-:W5:Y:S04]  /*2fe60*/  LDL.LU.64 R4, [R1+0x748] ;  /* 0x0007480001047983 */ /* 0x000f680000300a00 */
[----:B------:R0:W-:Y:S04]  /*2fe70*/  @P4 STG.E.U8 desc[UR18][R10.64], R68 ;  /* 0x000000440a004986 */ /* 0x0001e8000c101112 */
[----:B------:R1:W-:Y:S04]  /*2fe80*/  @P3 STG.E.U8 desc[UR18][R92.64], R3 ;  /* 0x000000035c003986 */ /* 0x0003e8000c101112 */
[----:B0-----:R-:W2:Y:S04]  /*2fe90*/  LDL.LU.64 R10, [R1+0x750] ;  /* 0x00075000010a7983 */ /* 0x001ea80000300a00 */
[----:B------:R-:W2:Y:S04]  /*2fea0*/  LDL.LU R12, [R1+0x78] ;  /* 0x00007800010c7983 */ /* 0x000ea80000300800 */
[----:B------:R-:W2:Y:S04]  /*2feb0*/  LDL.LU R13, [R1+0x7c] ;  /* 0x00007c00010d7983 */ /* 0x000ea80000300800 */
[----:B-1----:R-:W2:Y:S01]  /*2fec0*/  LDL.LU R93, [R1+0x68] ;  /* 0x00006800015d7983 */ /* 0x002ea20000300800 */
[----:B------:R-:W-:Y:S01]  /*2fed0*/  ISETP.LT.AND P0, PT, R2, UR4, !P1 ;  /* 0x0000000402007c0c */ /* 0x000fe2000cf01270 */
[----:B------:R-:W-:Y:S01]  /*2fee0*/  VIADD R2, R0, 0x19a ;  /* 0x0000019a00027836 */ /* 0x000fe20000000000 */
[----:B------:R-:W-:Y:S01]  /*2fef0*/  PRMT R68, R3, 0x9910, RZ ;  /* 0x0000991003447816 */ /* 0x000fe200000000ff */
[----:B------:R-:W0:Y:S03]  /*2ff00*/  LDCU UR4, c[0x0][0x39c] ;  /* 0x00007380ff0477ac */ /* 0x000e260008000800 */
[----:B------:R-:W-:-:S02]  /*2ff10*/  ISETP.LT.AND P6, PT, R2, UR6, !P1 ;  /* 0x0000000602007c0c */ /* 0x000fc4000cfc1270 */
[----:B------:R-:W-:Y:S01]  /*2ff20*/  SHF.R.S32.HI R68, RZ, 0x8, R68 ;  /* 0x00000008ff447819 */ /* 0x000fe20000011444 */
[----:B------:R-:W-:Y:S01]  /*2ff30*/  VIADD R2, R0, 0x19b ;  /* 0x0000019b00027836 */ /* 0x000fe20000000000 */
[----:B------:R-:W1:Y:S04]  /*2ff40*/  LDCU UR6, c[0x0][0x39c] ;  /* 0x00007380ff0677ac */ /* 0x000e680008000800 */
[----:B------:R-:W-:Y:S01]  /*2ff50*/  ISETP.LT.AND P5, PT, R2, UR5, !P1 ;  /* 0x0000000502007c0c */ /* 0x000fe2000cfa1270 */
[----:B------:R-:W0:Y:S01]  /*2ff60*/  LDCU UR5, c[0x0][0x39c] ;  /* 0x00007380ff0577ac */ /* 0x000e220008000800 */
[----:B----4-:R4:W-:Y:S04]  /*2ff70*/  @P0 STG.E.U8 desc[UR18][R8.64], R68 ;  /* 0x0000004408000986 */ /* 0x0109e8000c101112 */
[----:B----4-:R-:W4:Y:S01]  /*2ff80*/  LDL.LU.64 R8, [R1+0x778] ;  /* 0x0007780001087983 */ /* 0x010f220000300a00 */
[----:B--2---:R-:W-:-:S05]  /*2ff90*/  F2FP.SATFINITE.E4M3.F32.PACK_AB_MERGE_C R3, R69, R93, RZ ;  /* 0x0000005d4503723e */ /* 0x004fca00048070ff */
[----:B------:R2:W-:Y:S04]  /*2ffa0*/  @P6 STG.E.U8 desc[UR18][R6.64], R3 ;  /* 0x0000000306006986 */ /* 0x0005e8000c101112 */
[----:B--2---:R-:W2:Y:S01]  /*2ffb0*/  LDL.LU.64 R6, [R1+0x790] ;  /* 0x0007900001067983 */ /* 0x004ea20000300a00 */
[----:B------:R-:W-:-:S03]  /*2ffc0*/  PRMT R68, R3, 0x9910, RZ ;  /* 0x0000991003447816 */ /* 0x000fc600000000ff */
[----:B------:R-:W2:Y:S01]  /*2ffd0*/  LDL.LU R69, [R1+0x84] ;  /* 0x0000840001457983 */ /* 0x000ea20000300800 */
[----:B------:R-:W-:-:S05]  /*2ffe0*/  SHF.R.S32.HI R68, RZ, 0x8, R68 ;  /* 0x00000008ff447819 */ /* 0x000fca0000011444 */
[----:B-----5:R5:W-:Y:S04]  /*2fff0*/  @P5 STG.E.U8 desc[UR18][R4.64], R68 ;  /* 0x0000004404005986 */ /* 0x020be8000c101112 */
[----:B-----5:R-:W5:Y:S01]  /*30000*/  LDL.LU.64 R4, [R1+0x7a8] ;  /* 0x0007a80001047983 */ /* 0x020f620000300a00 */
[----:B------:R-:W-:Y:S01]  /*30010*/  VIADD R2, R0, 0x19c ;  /* 0x0000019c00027836 */ /* 0x000fe20000000000 */
[----:B---3--:R-:W-:Y:S02]  /*30020*/  F2FP.SATFINITE.E4M3.F32.PACK_AB_MERGE_C R3, R15, R14, RZ ;  /* 0x0000000e0f03723e */ /* 0x008fe400048070ff */
[----:B------:R-:W3:Y:S02]  /*30030*/  LDL.LU.64 R92, [R1+0x7c8] ;  /* 0x0007c800015c7983 */ /* 0x000ee40000300a00 */
[----:B0-----:R-:W-:Y:S01]  /*30040*/  ISETP.LT.AND P4, PT, R2, UR4, !P1 ;  /* 0x0000000402007c0c */ /* 0x001fe2000cf81270 */
[----:B------:R-:W-:Y:S01]  /*30050*/  VIADD R2, R0, 0x19d ;  /* 0x0000019d00027836 */ /* 0x000fe20000000000 */
[----:B------:R-:W-:Y:S01]  /*30060*/  PRMT R68, R3, 0x9910, RZ ;  /* 0x0000991003447816 */ /* 0x000fe200000000ff */
[----:B------:R-:W0:Y:S01]  /*30070*/  LDCU UR4, c[0x0][0x39c] ;  /* 0x00007380ff0477ac */ /* 0x000e220008000800 */
[----:B------:R-:W3:Y:S02]  /*30080*/  LDL.LU R14, [R1+0x88] ;  /* 0x00008800010e7983 */ /* 0x000ee40000300800 */
[----:B-1----:R-:W-:Y:S01]  /*30090*/  ISETP.LT.AND P3, PT, R2, UR6, !P1 ;  /* 0x0000000602007c0c */ /* 0x002fe2000cf61270 */
[----:B------:R-:W-:Y:S01]  /*300a0*/  VIADD R2, R0, 0x19e ;  /* 0x0000019e00027836 */ /* 0x000fe20000000000 */
[----:B------:R-:W-:Y:S01]  /*300b0*/  SHF.R.S32.HI R68, RZ, 0x8, R68 ;  /* 0x00000008ff447819 */ /* 0x000fe20000011444 */
[----:B------:R-:W3:Y:S01]  /*300c0*/  LDL.LU R15, [R1+0x8c] ;  /* 0x00008c00010f7983 */ /* 0x000ee20000300800 */
[----:B------:R-:W1:Y:S02]  /*300d0*/  LDCU UR6, c[0x0][0x39c] ;  /* 0x00007380ff0677ac */ /* 0x000e640008000800 */
[----:B------:R-:W-:Y:S01]  /*300e0*/  ISETP.LT.AND P0, PT, R2, UR5, !P1 ;  /* 0x0000000502007c0c */ /* 0x000fe2000cf01270 */
[----:B------:R0:W-:Y:S01]  /*300f0*/  @P4 STG.E.U8 desc[UR18][R10.64], R3 ;  /* 0x000000030a004986 */ /* 0x0001e2000c101112 */
[----:B------:R-:W-:Y:S01]  /*30100*/  VIADD R2, R0, 0x19f ;  /* 0x0000019f00027836 */ /* 0x000fe20000000000 */
[----:B------:R-:W1:Y:S01]  /*30110*/  LDCU UR5, c[0x0][0x39c] ;  /* 0x00007380ff0577ac */ /* 0x000e620008000800 */
[----:B0-----:R-:W-:Y:S01]  /*30120*/  F2FP.SATFINITE.E4M3.F32.PACK_AB_MERGE_C R3, R13, R12, RZ ;  /* 0x0000000c0d03723e */ /* 0x001fe200048070ff */
[----:B------:R-:W3:Y:S04]  /*30130*/  LDL.LU.64 R10, [R1+0x7f0] ;  /* 0x0007f000010a7983 */ /* 0x000ee80000300a00 */
[----:B------:R-:W3:Y:S01]  /*30140*/  LDL.LU.64 R12, [R1+0x808] ;  /* 0x00080800010c7983 */ /* 0x000ee20000300a00 */
[----:B------:R-:W-:Y:S01]  /*30150*/  ISETP.LT.AND P6, PT, R2, UR4, !P1 ;  /* 0x0000000402007c0c */ /* 0x000fe2000cfc1270 */
[----:B------:R-:W0:Y:S02]  /*30160*/  LDCU UR4, c[0x0][0x39c] ;  /* 0x00007380ff0477ac */ /* 0x000e240008000800 */
[----:B----4-:R4:W-:Y:S02]  /*30170*/  @P3 STG.E.U8 desc[UR18][R8.64], R68 ;  /* 0x0000004408003986 */ /* 0x0109e4000c101112 */
[----:B----4-:R-:W-:-:S04]  /*30180*/  PRMT R68, R3, 0x9910, RZ ;  /* 0x0000991003447816 */ /* 0x010fc800000000ff */
[----:B------:R-:W-:Y:S01]  /*30190*/  SHF.R.S32.HI R68, RZ, 0x8, R68 ;  /* 0x00000008ff447819 */ /* 0x000fe20000011444 */
[----:B--2---:R2:W-:Y:S04]  /*301a0*/  @P0 STG.E.U8 desc[UR18][R6.64], R3 ;  /* 0x0000000306000986 */ /* 0x0045e8000c101112 */
[----:B--2---:R-:W2:Y:S04]  /*301b0*/  LDL.LU R3, [R1+0x80] ;  /* 0x0000800001037983 */ /* 0x004ea80000300800 */
[----:B------:R-:W4:Y:S04]  /*301c0*/  LDL.LU R8, [R1+0x90] ;  /* 0x0000900001087983 */ /* 0x000f280000300800 */
[----:B------:R-:W4:Y:S04]  /*301d0*/  LDL.LU R9, [R1+0x94] ;  /* 0x0000940001097983 */ /* 0x000f280000300800 */
[----:B------:R-:W4:Y:S04]  /*301e0*/  LDL.LU.64 R6, [R1+0x830] ;  /* 0x0008300001067983 */ /* 0x000f280000300a00 */
[----:B-----5:R5:W-:Y:S04]  /*301f0*/  @P6 STG.E.U8 desc[UR18][R4.64], R68 ;  /* 0x0000004404006986 */ /* 0x020be8000c101112 */
[----:B-----5:R-:W5:Y:S01]  /*30200*/  LDL.LU.64 R4, [R1+0x850] ;  /* 0x0008500001047983 */ /* 0x020f620000300a00 */
[----:B------:R-:W-:-:S05]  /*30210*/  VIADD R2, R0, 0x1a0 ;  /* 0x000001a000027836 */ /* 0x000fca0000000000 */
[----:B-1----:R-:W-:Y:S01]  /*30220*/  ISETP.LT.AND P5, PT, R2, UR6, !P1 ;  /* 0x0000000602007c0c */ /* 0x002fe2000cfa1270 */
[----:B------:R-:W1:Y:S01]  /*30230*/  LDCU UR6, c[0x0][0x39c] ;  /* 0x00007380ff0677ac */ /* 0x000e620008000800 */
[----:B------:R-:W-:-:S05]  /*30240*/  VIADD R2, R0, 0x1a1 ;  /* 0x000001a100027836 */ /* 0x000fca0000000000 */
[----:B------:R-:W-:Y:S01]  /*30250*/  ISETP.LT.AND P4, PT, R2, UR5, !P1 ;  /* 0x0000000502007c0c */ /* 0x000fe2000cf81270 */
[----:B------:R-:W3:Y:S01]  /*30260*/  LDCU UR5, c[0x0][0x39c] ;  /* 0x00007380ff0577ac */ /* 0x000ee20008000800 */
[----:B------:R-:W-:-:S05]  /*30270*/  VIADD R2, R0, 0x1a2 ;  /* 0x000001a200027836 */ /* 0x000fca0000000000 */
[----:B0-----:R-:W-:Y:S01]  /*30280*/  ISETP.LT.AND P3, PT, R2, UR4, !P1 ;  /* 0x0000000402007c0c */ /* 0x001fe2000cf61270 */
[----:B------:R-:W0:Y:S01]  /*30290*/  LDCU UR4, c[0x0][0x39c] ;  /* 0x00007380ff0477ac */ /* 0x000e220008000800 */
[----:B------:R-:W-:-:S05]  /*302a0*/  VIADD R2, R0, 0x1a3 ;  /* 0x000001a300027836 */ /* 0x000fca0000000000 */
[----:B-1----:R-:W-:Y:S01]  /*302b0*/  ISETP.LT.AND P0, PT, R2, UR6, !P1 ;  /* 0x0000000602007c0c */ /* 0x002fe2000cf01270 */
[----:B------:R-:W1:Y:S01]  /*302c0*/  LDCU UR6, c[0x0][0x39c] ;  /* 0x00007380ff0677ac */ /* 0x000e620008000800 */
[----:B------:R-:W-:-:S05]  /*302d0*/  VIADD R2, R0, 0x1a4 ;  /* 0x000001a400027836 */ /* 0x000fca0000000000 */
[----:B---3--:R-:W-:Y:S01]  /*302e0*/  ISETP.LT.AND P6, PT, R2, UR5, !P1 ;  /* 0x0000000502007c0c */ /* 0x008fe2000cfc1270 */
[----:B------:R-:W3:Y:S01]  /*302f0*/  LDCU UR5, c[0x0][0x39c] ;  /* 0x00007380ff0577ac */ /* 0x000ee20008000800 */
[----:B------:R-:W-:Y:S01]  /*30300*/  VIADD R2, R0, 0x1a5 ;  /* 0x000001a500027836 */ /* 0x000fe20000000000 */
[----:B--2---:R-:W-:Y:S02]  /*30310*/  F2FP.SATFINITE.E4M3.F32.PACK_AB_MERGE_C R3, R69, R3, RZ ;  /* 0x000000034503723e */ /* 0x004fe400048070ff */
[----:B------:R-:W2:Y:S02]  /*30320*/  LDL.LU R69, [R1+0x9c] ;  /* 0x00009c0001457983 */ /* 0x000ea40000300800 */
[----:B------:R-:W-:Y:S02]  /*30330*/  PRMT R68, R3, 0x9910, RZ ;  /* 0x0000991003447816 */ /* 0x000fe400000000ff */
[----:B------:R3:W-:Y:S01]  /*30340*/  @P5 STG.E.U8 desc[UR18][R92.64], R3 ;  /* 0x000000035c005986 */ /* 0x0007e2000c101112 */
[----:B0-----:R-:W-:Y:S01]  /*30350*/  ISETP.LT.AND P5, PT, R2, UR4, !P1 ;  /* 0x0000000402007c0c */ /* 0x001fe2000cfa1270 */
[----:B------:R-:W-:Y:S01]  /*30360*/  VIADD R2, R0, 0x1a6 ;  /* 0x000001a600027836 */ /* 0x000fe20000000000 */
[----:B------:R-:W-:Y:S01]  /*30370*/  SHF.R.S32.HI R68, RZ, 0x8, R68 ;  /* 0x00000008ff447819 */ /* 0x000fe20000011444 */
[----:B------:R-:W0:Y:S04]  /*30380*/  LDCU UR4, c[0x0][0x39c] ;  /* 0x00007380ff0477ac */ /* 0x000e280008000800 */
[----:B------:R4:W-:Y:S01]  /*30390*/  @P4 STG.E.U8 desc[UR18][R10.64], R68 ;  /* 0x000000440a004986 */ /* 0x0009e2000c101112 */
[----:B-1----:R-:W-:-:S02]  /*303a0*/  ISETP.LT.AND P4, PT, R2, UR6, !P1 ;  /* 0x0000000602007c0c */ /* 0x002fc4000cf81270 */
[----:B---3--:R-:W-:Y:S01]  /*303b0*/  F2FP.SATFINITE.E4M3.F32.PACK_AB_MERGE_C R3, R15, R14, RZ ;  /* 0x0000000e0f03723e */ /* 0x008fe200048070ff */
[----:B------:R-:W-:Y:S01]  /*303c0*/  VIADD R2, R0, 0x1a7 ;  /* 0x000001a700027836 */ /* 0x000fe20000000000 */
[----:B------:R-:W1:Y:S03]  /*303d0*/  LDCU UR6, c[0x0][0x39c] ;  /* 0x00007380ff0677ac */ /* 0x000e660008000800 */
[----:B------:R-:W-:Y:S01]  /*303e0*/  @P3 STG.E.U8 desc[UR18][R12.64], R3 ;  /* 0x000000030c003986 */ /* 0x000fe2000c101112 */
[----:B----4-:R-:W-:-:S03]  /*303f0*/  PRMT R68, R3, 0x9910, RZ ;  /* 0x0000991003447816 */ /* 0x010fc600000000ff */
[----:B------:R-:W3:Y:S01]  /*30400*/  LDL.LU.64 R10, [R1+0x868] ;  /* 0x00086800010a7983 */ /* 0x000ee20000300a00 */
[----:B------:R-:W-:Y:S01]  /*30410*/  ISETP.LT.AND P3, PT, R2, UR5, !P1 ;  /* 0x0000000502007c0c */ /* 0x000fe2000cf61270 */
[----:B------:R-:W4:Y:S01]  /*30420*/  LDCU UR5, c[0x0][0x39c] ;  /* 0x00007380ff0577ac */ /* 0x000f220008000800 */
[----:B------:R-:W-:Y:S01]  /*30430*/  SHF.R.S32.HI R68, RZ, 0x8, R68 ;  /* 0x00000008ff447819 */ /* 0x000fe20000011444 */
[----:B------:R-:W2:Y:S01]  /*30440*/  LDL.LU.64 R92, [R1+0x880] ;  /* 0x00088000015c7983 */ /* 0x000ea20000300a00 */
[----:B------:R-:W-:-:S03]  /*30450*/  F2FP.SATFINITE.E4M3.F32.PACK_AB_MERGE_C R2, R9, R8, RZ ;  /* 0x000000080902723e */ /* 0x000fc600048070ff */
[----:B------:R-:W2:Y:S04]  /*30460*/  LDL.LU R14, [R1+0xa0] ;  /* 0x0000a000010e7983 */ /* 0x000ea80000300800 */
[----:B------:R-:W2:Y:S04]  /*30470*/  LDL.LU R15, [R1+0xa4] ;  /* 0x0000a400010f7983 */ /* 0x000ea80000300800 */
[----:B------:R0:W-:Y:S04]  /*30480*/  @P0 STG.E.U8 desc[UR18][R6.64], R68 ;  /* 0x0000004406000986 */ /* 0x0001e8000c101112 */
[----:B------:R-:W2:Y:S04]  /*30490*/  LDL.LU.64 R8, [R1+0x8b0] ;  /* 0x0008b00001087983 */ /* 0x000ea80000300a00 */
[----:B-----5:R5:W-:Y:S01]  /*304a0*/  @P6 STG.E.U8 desc[UR18][R4.64], R2 ;  /* 0x0000000204006986 */ /* 0x020be2000c101112 */
[----:B0-----:R-:W-:-:S03]  /*304b0*/  PRMT R68, R2, 0x9910, RZ ;  /* 0x0000991002447816 */ /* 0x001fc600000000ff */
[----:B-----5:R-:W2:Y:S04]  /*304c0*/  LDL.LU R2, [R1+0x98] ;  /* 0x0000980001027983 */ /* 0x020ea80000300800 */
[----:B------:R-:W5:Y:S04]  /*304d0*/  LDL.LU.64 R6, [R1+0x8c8] ;  /* 0x0008c80001067983 */ /* 0x000f680000300a00 */
[----:B------:R-:W4:Y:S04]  /*304e0*/  LDL.LU R12, [R1+0xa8] ;  /* 0x0000a800010c7983 */ /* 0x000f280000300800 */
[----:B------:R-:W4:Y:S04]  /*304f0*/  LDL.LU R13, [R1+0xac] ;  /* 0x0000ac00010d7983 */ /* 0x000f280000300800 */
[----:B------:R-:W4:Y:S01]  /*30500*/  LDL.LU.64 R4, [R1+0x8f0] ;  /* 0x0008f00001047983 */ /* 0x000f220000300a00 */
[----:B------:R-:W-:Y:S01]  /*30510*/  VIADD R3, R0, 0x1a8 ;  /* 0x000001a800037836 */ /* 0x000fe20000000000 */
[----:B------:R-:W-:-:S04]  /*30520*/  SHF.R.S32.HI R68, RZ, 0x8, R68 ;  /* 0x00000008ff447819 */ /* 0x000fc80000011444 */
[----:B------:R-:W-:Y:S01]  /*30530*/  ISETP.LT.AND P0, PT, R3, UR4, !P1 ;  /* 0x0000000403007c0c */ /* 0x000fe2000cf01270 */
        /* <DEDUP_REMOVED lines=8> */
[----:B------:R2:W-:Y:S03]  /*305c0*/  @P4 STG.E.U8 desc[UR18][R92.64], R2 ;  /* 0x000000025c004986 */ /* 0x0005e6000c101112 */
[----:B------:R-:W-:-:S05]  /*305d0*/  SHF.R.S32.HI R68, RZ, 0x8, R68 ;  /* 0x00000008ff447819 */ /* 0x000fca0000011444 */
[----:B------:R0:W-:Y:S04]  /*305e0*/  @P3 STG.E.U8 desc[UR18][R8.64], R68 ;  /* 0x0000004408003986 */ /* 0x0001e8000c101112 */
[----:B--2---:R-:W2:Y:S01]  /*305f0*/  LDL.LU R93, [R1+0xb0] ;  /* 0x0000b000015d7983 */ /* 0x004ea20000300800 */
[----:B------:R-:W-:-:S03]  /*30600*/  F2FP.SATFINITE.E4M3.F32.PACK_AB_MERGE_C R2, R15, R14, RZ ;  /* 0x0000000e0f02723e */ /* 0x000fc600048070ff */
[----:B------:R-:W2:Y:S04]  /*30610*/  LDL.LU R69, [R1+0xb4] ;  /* 0x0000b40001457983 */ /* 0x000ea80000300800 */
[----:B0-----:R-:W2:Y:S04]  /*30620*/  LDL.LU.64 R8, [R1+0x928] ;  /* 0x0009280001087983 */ /* 0x001ea80000300a00 */
[----:B-----5:R0:W-:Y:S04]  /*30630*/  @P0 STG.E.U8 desc[UR18][R6.64], R2 ;  /* 0x0000000206000986 */ /* 0x0201e8000c101112 */
[----:B0-----:R-:W5:Y:S01]  /*30640*/  LDL.LU.64 R6, [R1+0x940] ;  /* 0x0009400001067983 */ /* 0x001f620000300a00 */
[----:B------:R-:W-:-:S03]  /*30650*/  PRMT R68, R2, 0x9910, RZ ;  /* 0x0000991002447816 */ /* 0x000fc600000000ff */
[----:B------:R-:W5:Y:S01]  /*30660*/  LDL.LU R92, [R1+0xbc] ;  /* 0x0000bc00015c7983 */ /* 0x000f620000300800 */
[----:B------:R-:W-:-:S05]  /*30670*/  SHF.R.S32.HI R68, RZ, 0x8, R68 ;  /* 0x00000008ff447819 */ /* 0x000fca0000011444 */
[----:B----4-:R0:W-:Y:S04]  /*30680*/  @P6 STG.E.U8 desc[UR18][R4.64], R68 ;  /* 0x0000004404006986 */ /* 0x0101e8000c101112 */
[----:B0-----:R-:W4:Y:S01]  /*30690*/  LDL.LU.64 R4, [R1+0x958] ;  /* 0x0009580001047983 */ /* 0x001f220000300a00 */
[C---:B------:R-:W-:Y:S01]  /*306a0*/  VIADD R3, R0.reuse, 0x1aa ;  /* 0x000001aa00037836 */ /* 0x040fe20000000000 */
[----:B------:R-:W-:Y:S02]  /*306b0*/  F2FP.SATFINITE.E4M3.F32.PACK_AB_MERGE_C R2, R13, R12, RZ ;  /* 0x0000000c0d02723e */ /* 0x000fe400048070ff */
[----:B------:R-:W4:Y:S02]  /*306c0*/  LDL.LU.64 R14, [R1+0x978] ;  /* 0x00097800010e7983 */ /* 0x000f240000300a00 */
[----:B------:R-:W-:Y:S01]  /*306d0*/  ISETP.LT.AND P5, PT, R3, UR5, !P1 ;  /* 0x0000000503007c0c */ /* 0x000fe2000cfa1270 */
[----:B------:R-:W-:Y:S01]  /*306e0*/  VIADD R3, R0, 0x1ab ;  /* 0x000001ab00037836 */ /* 0x000fe20000000000 */
[----:B------:R-:W-:Y:S01]  /*306f0*/  PRMT R68, R2, 0x9910, RZ ;  /* 0x0000991002447816 */ /* 0x000fe200000000ff */
[----:B------:R-:W4:Y:S01]  /*30700*/  LDL.LU R12, [R1+0xc0] ;  /* 0x0000c000010c7983 */ /* 0x000f220000300800 */
[----:B------:R-:W0:Y:S02]  /*30710*/  LDCU UR5, c[0x0][0x39c] ;  /* 0x00007380ff0577ac */ /* 0x000e240008000800 */
[----:B------:R-:W-:Y:S01]  /*30720*/  ISETP.LT.AND P4, PT, R3, UR4, !P1 ;  /* 0x0000000403007c0c */ /* 0x000fe2000cf81270 */
[C---:B------:R-:W-:Y:S01]  /*30730*/  VIADD R3, R0.reuse, 0x1ac ;  /* 0x000001ac00037836 */ /* 0x040fe20000000000 */
        /* <DEDUP_REMOVED lines=11> */
[----:B------:R2:W-:Y:S04]  /*307f0*/  @P4 STG.E.U8 desc[UR18][R8.64], R68 ;  /* 0x0000004408004986 */ /* 0x0005e8000c101112 */
[----:B--2---:R-:W2:Y:S01]  /*30800*/  LDL.LU.64 R8, [R1+0x9b8] ;  /* 0x0009b80001087983 */ /* 0x004ea20000300a00 */
[----:B------:R-:W-:-:S03]  /*30810*/  PRMT R68, R2, 0x9910, RZ ;  /* 0x0000991002447816 */ /* 0x000fc600000000ff */
[----:B-----5:R5:W-:Y:S04]  /*30820*/  @P3 STG.E.U8 desc[UR18][R6.64], R2 ;  /* 0x0000000206003986 */ /* 0x020be8000c101112 */
[----:B-----5:R-:W5:Y:S01]  /*30830*/  LDL.LU R2, [R1+0xb8] ;  /* 0x0000b80001027983 */ /* 0x020f620000300800 */
[----:B------:R-:W-:-:S03]  /*30840*/  SHF.R.S32.HI R68, RZ, 0x8, R68 ;  /* 0x00000008ff447819 */ /* 0x000fc60000011444 */
[----:B------:R-:W2:Y:S04]  /*30850*/  LDL.LU R93, [R1+0xc8] ;  /* 0x0000c800015d7983 */ /* 0x000ea80000300800 */
[----:B------:R-:W2:Y:S04]  /*30860*/  LDL.LU R69, [R1+0xcc] ;  /* 0x0000cc0001457983 */ /* 0x000ea80000300800 */
[----:B------:R-:W2:Y:S04]  /*30870*/  LDL.LU.64 R6, [R1+0x9e0] ;  /* 0x0009e00001067983 */ /* 0x000ea80000300a00 */
[----:B----4-:R4:W-:Y:S04]  /*30880*/  @P0 STG.E.U8 desc[UR18][R4.64], R68 ;  /* 0x0000004404000986 */ /* 0x0109e8000c101112 */
[----:B----4-:R-:W4:Y:S01]  /*30890*/  LDL.LU.64 R4, [R1+0xa00] ;  /* 0x000a000001047983 */ /* 0x010f220000300a00 */
[----:B------:R-:W-:-:S05]  /*308a0*/  VIADD R3, R0, 0x1ae ;  /* 0x000001ae00037836 */ /* 0x000fca0000000000 */
[----:B------:R-:W-:Y:S01]  /*308b0*/  ISETP.LT.AND P6, PT, R3, UR4, !P1 ;  /* 0x0000000403007c0c */ /* 0x000fe2000cfc1270 */
[----:B------:R-:W0:Y:S01]  /*308c0*/  LDCU UR4, c[0x0][0x39c] ;  /* 0x00007380ff0477ac */ /* 0x000e220008000800 */
[----:B------:R-:W-:-:S05]  /*308d0*/  VIADD R3, R0, 0x1af ;  /* 0x000001af00037836 */ /* 0x000fca0000000000 */
[----:B-1----:R-:W-:Y:S01]  /*308e0*/  ISETP.LT.AND P5, PT, R3, UR6, !P1 ;  /* 0x0000000603007c0c */ /* 0x002fe2000cfa1270 */
[----:B------:R-:W1:Y:S01]  /*308f0*/  LDCU UR6, c[0x0][0x39c] ;  /* 0x00007380ff0677ac */ /* 0x000e620008000800 */
[----:B------:R-:W-:-:S05]  /*30900*/  VIADD R3, R0, 0x1b0 ;  /* 0x000001b000037836 */ /* 0x000fca0000000000 */
[----:B0-----:R-:W-:Y:S01]  /*30910*/  ISETP.LT.AND P4, PT, R3, UR5, !P1 ;  /* 0x0000000503007c0c */ /* 0x001fe2000cf81270 */
[----:B------:R-:W0:Y:S01]  /*30920*/  LDCU UR5, c[0x0][0x39c] ;  /* 0x00007380ff0577ac */ /* 0x000e220008000800 */
[----:B------:R-:W-:-:S05]  /*30930*/  VIADD R3, R0, 0x1b1 ;  /* 0x000001b100037836 */ /* 0x000fca0000000000 */
[----:B------:R-:W-:Y:S01]  /*30940*/  ISETP.LT.AND P3, PT, R3, UR4, !P1 ;  /* 0x0000000403007c0c */ /* 0x000fe2000cf61270 */
[----:B------:R-:W0:Y:S01]  /*30950*/  LDCU UR4, c[0x0][0x39c] ;  /* 0x00007380ff0477ac */ /* 0x000e220008000800 */
[----:B------:R-:W-:-:S05]  /*30960*/  VIADD R3, R0, 0x1b2 ;  /* 0x000001b200037836 */ /* 0x000fca0000000000 */
[----:B-1----:R-:W-:Y:S01]  /*30970*/  ISETP.LT.AND P0, PT, R3, UR6, !P1 ;  /* 0x0000000603007c0c */ /* 0x002fe2000cf01270 */
[----:B------:R-:W1:Y:S01]  /*30980*/  LDCU UR6, c[0x0][0x39c] ;  /* 0x00007380ff0677ac */ /* 0x000e620008000800 */
[----:B------:R-:W-:Y:S01]  /*30990*/  VIADD R3, R0, 0x1b3 ;  /* 0x000001b300037836 */ /* 0x000fe20000000000 */
[----:B-----5:R-:W-:-:S04]  /*309a0*/  F2FP.SATFINITE.E4M3.F32.PACK_AB_MERGE_C R2, R92, R2, RZ ;  /* 0x000000025c02723e */ /* 0x020fc800048070ff */
[----:B------:R-:W-:Y:S01]  /*309b0*/  PRMT R68, R2, 0x9910, RZ ;  /* 0x0000991002447816 */ /* 0x000fe200000000ff */
[----:B------:R5:W-:Y:S01]  /*309c0*/  @P6 STG.E.U8 desc[UR18][R14.64], R2 ;  /* 0x000000020e006986 */ /* 0x000be2000c101112 */
[----:B0-----:R-:W-:Y:S01]  /*309d0*/  ISETP.LT.AND P6, PT, R3, UR5, !P1 ;  /* 0x0000000503007c0c */ /* 0x001fe2000cfc1270 */
[----:B------:R-:W0:Y:S01]  /*309e0*/  LDCU UR5, c[0x0][0x39c] ;  /* 0x00007380ff0577ac */ /* 0x000e220008000800 */
[----:B------:R-:W-:Y:S01]  /*309f0*/  SHF.R.S32.HI R68, RZ, 0x8, R68 ;  /* 0x00000008ff447819 */ /* 0x000fe20000011444 */
[----:B------:R-:W-:-:S04]  /*30a00*/  VIADD R3, R0, 0x1b4 ;  /* 0x000001b400037836 */ /* 0x000fc80000000000 */
[----:B---3--:R3:W-:Y:S01]  /*30a10*/  @P5 STG.E.U8 desc[UR18][R10.64], R68 ;  /* 0x000000440a005986 */ /* 0x0087e2000c101112 */
[----:B------:R-:W-:Y:S01]  /*30a20*/  ISETP.LT.AND P5, PT, R3, UR4, !P1 ;  /* 0x0000000403007c0c */ /* 0x000fe2000cfa1270 */
[----:B------:R-:W0:Y:S01]  /*30a30*/  LDCU UR4, c[0x0][0x39c] ;  /* 0x00007380ff0477ac */ /* 0x000e220008000800 */
[----:B-----5:R-:W-:Y:S01]  /*30a40*/  F2FP.SATFINITE.E4M3.F32.PACK_AB_MERGE_C R2, R13, R12, RZ ;  /* 0x0000000c0d02723e */ /* 0x020fe200048070ff */
[----:B------:R-:W-:Y:S01]  /*30a50*/  VIADD R3, R0, 0x1b5 ;  /* 0x000001b500037836 */ /* 0x000fe20000000000 */
[----:B------:R-:W5:Y:S04]  /*30a60*/  LDL.LU.64 R14, [R1+0xe00] ;  /* 0x000e0000010e7983 */ /* 0x000f680000300a00 */
[----:B--2---:R2:W-:Y:S01]  /*30a70*/  @P4 STG.E.U8 desc[UR18][R8.64], R2 ;  /* 0x0000000208004986 */ /* 0x0045e2000c101112 */
[----:B---3--:R-:W-:-:S02]  /*30a80*/  PRMT R68, R2, 0x9910, RZ ;  /* 0x0000991002447816 */ /* 0x008fc400000000ff */
[----:B-1----:R-:W-:Y:S01]  /*30a90*/  ISETP.LT.AND P4, PT, R3, UR6, !P1 ;  /* 0x0000000603007c0c */ /* 0x002fe2000cf81270 */
[----:B------:R-:W-:Y:S01]  /*30aa0*/  VIADD R3, R0, 0x1b6 ;  /* 0x000001b600037836 */ /* 0x000fe20000000000 */
[----:B------:R-:W-:Y:S01]  /*30ab0*/  SHF.R.S32.HI R68, RZ, 0x8, R68 ;  /* 0x00000008ff447819 */ /* 0x000fe20000011444 */
[----:B------:R-:W3:Y:S01]  /*30ac0*/  LDL.LU.64 R12, [R1+0xa18] ;  /* 0x000a1800010c7983 */ /* 0x000ee20000300a00 */
[----:B------:R-:W1:Y:S03]  /*30ad0*/  LDCU UR6, c[0x0][0x39c] ;  /* 0x00007380ff0677ac */ /* 0x000e660008000800 */
[----:B------:R-:W5:Y:S01]  /*30ae0*/  LDL.LU.64 R10, [R1+0xa30] ;  /* 0x000a3000010a7983 */ /* 0x000f620000300a00 */
[----:B--2---:R-:W-:-:S03]  /*30af0*/  F2FP.SATFINITE.E4M3.F32.PACK_AB_MERGE_C R2, R69, R93, RZ ;  /* 0x0000005d4502723e */ /* 0x004fc600048070ff */
[----:B------:R2:W-:Y:S01]  /*30b00*/  @P3 STG.E.U8 desc[UR18][R6.64], R68 ;  /* 0x0000004406003986 */ /* 0x0005e2000c101112 */
[----:B0-----:R-:W-:Y:S01]  /*30b10*/  ISETP.LT.AND P3, PT, R3, UR5, !P1 ;  /* 0x0000000503007c0c */ /* 0x001fe2000cf61270 */
[----:B------:R-:W-:Y:S01]  /*30b20*/  VIADD R3, R0, 0x1b7 ;  /* 0x000001b700037836 */ /* 0x000fe20000000000 */
[----:B------:R-:W0:Y:S01]  /*30b30*/  LDCU UR5, c[0x0][0x39c] ;  /* 0x00007380ff0577ac */ /* 0x000e220008000800 */
[----:B------:R-:W5:Y:S04]  /*30b40*/  LDL.LU R92, [R1+0xdc] ;  /* 0x0000dc00015c7983 */ /* 0x000f680000300800 */
[----:B------:R-:W5:Y:S04]  /*30b50*/  LDL.LU.64 R8, [R1+0xa50] ;  /* 0x000a500001087983 */ /* 0x000f680000300a00 */
[----:B--2---:R-:W2:Y:S01]  /*30b60*/  LDL.LU.64 R6, [R1+0xa68] ;  /* 0x000a680001067983 */ /* 0x004ea20000300a00 */
[----:B------:R-:W-:-:S03]  /*30b70*/  PRMT R68, R2, 0x9910, RZ ;  /* 0x0000991002447816 */ /* 0x000fc600000000ff */
[----:B----4-:R4:W-:Y:S01]  /*30b80*/  @P0 STG.E.U8 desc[UR18][R4.64], R2 ;  /* 0x0000000204000986 */ /* 0x0109e2000c101112 */
[----:B------:R-:W-:Y:S01]  /*30b90*/  ISETP.LT.AND P0, PT, R3, UR4, !P1 ;  /* 0x0000000403007c0c */ /* 0x000fe2000cf01270 */
[----:B------:R-:W0:Y:S02]  /*30ba0*/  LDCU UR4, c[0x0][0x39c] ;  /* 0x00007380ff0477ac */ /* 0x000e240008000800 */
[----:B----4-:R-:W4:Y:S04]  /*30bb0*/  LDL.LU R2, [R1+0xd4] ;  /* 0x0000d40001027983 */ /* 0x010f280000300800 */
[----:B------:R-:W2:Y:S04]  /*30bc0*/  LDL.LU R93, [R1+0xe0] ;  /* 0x0000e000015d7983 */ /* 0x000ea80000300800 */
[----:B------:R-:W2:Y:S04]  /*30bd0*/  LDL.LU R69, [R1+0xe4] ;  /* 0x0000e40001457983 */ /* 0x000ea80000300800 */
[----:B------:R-:W2:Y:S04]  /*30be0*/  LDL.LU.64 R4, [R1+0xa80] ;  /* 0x000a800001047983 */ /* 0x000ea80000300a00 */
[----:B------:R-:W4:Y:S01]  /*30bf0*/  LDL.LU R3, [R1+0xd0] ;  /* 0x0000d00001037983 */ /* 0x000f220000300800 */
[----:B------:R-:W-:-:S05]  /*30c00*/  SHF.R.S32.HI R68, RZ, 0x8, R68 ;  /* 0x00000008ff447819 */ /* 0x000fca0000011444 */
[----:B---3--:R3:W-:Y:S04]  /*30c10*/  @P6 STG.E.U8 desc[UR18][R12.64], R68 ;  /* 0x000000440c006986 */ /* 0x0087e8000c101112 */
[----:B---3--:R-:W3:Y:S01]  /*30c20*/  LDL.LU.64 R12, [R1+0xa98] ;  /* 0x000a9800010c7983 */ /* 0x008ee20000300a00 */
[----:B----4-:R-:W-:-:S04]  /*30c30*/  F2FP.SATFINITE.E4M3.F32.PACK_AB_MERGE_C R2, R2, R3, RZ ;  /* 0x000000030202723e */ /* 0x010fc800048070ff */
[----:B------:R-:W-:Y:S01]  /*30c40*/  PRMT R68, R2, 0x9910, RZ ;  /* 0x0000991002447816 */ /* 0x000fe200000000ff */
[----:B-----5:R4:W-:Y:S04]  /*30c50*/  @P5 STG.E.U8 desc[UR18][R10.64], R2 ;  /* 0x000000020a005986 */ /* 0x0209e8000c101112 */
[----:B----4-:R-:W4:Y:S01]  /*30c60*/  LDL.LU R2, [R1+0xd8] ;  /* 0x0000d80001027983 */ /* 0x010f220000300800 */
[C---:B------:R-:W-:Y:S01]  /*30c70*/  VIADD R3, R0.reuse, 0x1b8 ;  /* 0x000001b800037836 */ /* 0x040fe20000000000 */
[----:B------:R-:W-:Y:S02]  /*30c80*/  SHF.R.S32.HI R68, RZ, 0x8, R68 ;  /* 0x00000008ff447819 */ /* 0x000fe40000011444 */
[----:B------:R-:W5:Y:S02]  /*30c90*/  LDL.LU.64 R10, [R1+0xab8] ;  /* 0x000ab800010a7983 */ /* 0x000f640000300a00 */
[----:B-1----:R-:W-:Y:S01]  /*30ca0*/  ISETP.LT.AND P6, PT, R3, UR6, !P1 ;  /* 0x0000000603007c0c */ /* 0x002fe2000cfc1270 */
[----:B------:R-:W1:Y:S01]  /*30cb0*/  LDCU UR6, c[0x0][0x39c] ;  /* 0x00007380ff0677ac */ /* 0x000e620008000800 */
[----:B------:R-:W-:-:S05]  /*30cc0*/  VIADD R3, R0, 0x1b9 ;  /* 0x000001b900037836 */ /* 0x000fca0000000000 */
[----:B0-----:R-:W-:Y:S01]  /*30cd0*/  ISETP.LT.AND P5, PT, R3, UR5, !P1 ;  /* 0x0000000503007c0c */ /* 0x001fe2000cfa1270 */
[----:B------:R-:W0:Y:S01]  /*30ce0*/  LDCU UR5, c[0x0][0x39c] ;  /* 0x00007380ff0577ac */ /* 0x000e220008000800 */
[C---:B------:R-:W-:Y:S01]  /*30cf0*/  VIADD R3, R0.reuse, 0x1ba ;  /* 0x000001ba00037836 */ /* 0x040fe20000000000 */
[----:B------:R1:W-:Y:S04]  /*30d00*/  @P4 STG.E.U8 desc[UR18][R8.64], R68 ;  /* 0x0000004408004986 */ /* 0x0003e8000c101112 */
[----:B------:R-:W-:Y:S01]  /*30d10*/  ISETP.LT.AND P4, PT, R3, UR4, !P1 ;  /* 0x0000000403007c0c */ /* 0x000fe2000cf81270 */
[----:B------:R-:W0:Y:S01]  /*30d20*/  LDCU UR4, c[0x0][0x39c] ;  /* 0x00007380ff0477ac */ /* 0x000e220008000800 */
[----:B------:R-:W-:Y:S01]  /*30d30*/  VIADD R3, R0, 0x1bb ;  /* 0x000001bb00037836 */ /* 0x000fe20000000000 */
[----:B-1----:R-:W5:Y:S01]  /*30d40*/  LDL.LU.64 R8, [R1+0xad0] ;  /* 0x000ad00001087983 */ /* 0x002f620000300a00 */
[----:B----4-:R-:W-:-:S04]  /*30d50*/  F2FP.SATFINITE.E4M3.F32.PACK_AB_MERGE_C R2, R92, R2, RZ ;  /* 0x000000025c02723e */ /* 0x010fc800048070ff */
[----:B------:R-:W-:Y:S01]  /*30d60*/  PRMT R68, R2, 0x9910, RZ ;  /* 0x0000991002447816 */ /* 0x000fe200000000ff */
[----:B--2---:R1:W-:Y:S01]  /*30d70*/  @P3 STG.E.U8 desc[UR18][R6.64], R2 ;  /* 0x0000000206003986 */ /* 0x0043e2000c101112 */
[----:B------:R-:W-:Y:S01]  /*30d80*/  ISETP.LT.AND P3, PT, R3, UR6, !P1 ;  /* 0x0000000603007c0c */ /* 0x000fe2000cf61270 */
[C---:B------:R-:W-:Y:S01]  /*30d90*/  VIADD R3, R0.reuse, 0x1bc ;  /* 0x000001bc00037836 */ /* 0x040fe20000000000 */
[----:B------:R-:W-:Y:S01]  /*30da0*/  SHF.R.S32.HI R68, RZ, 0x8, R68 ;  /* 0x00000008ff447819 */ /* 0x000fe20000011444 */
[----:B------:R-:W2:Y:S04]  /*30db0*/  LDCU UR6, c[0x0][0x39c] ;  /* 0x00007380ff0677ac */ /* 0x000ea80008000800 */
[----:B------:R4:W-:Y:S01]  /*30dc0*/  @P0 STG.E.U8 desc[UR18][R4.64], R68 ;  /* 0x0000004404000986 */ /* 0x0009e2000c101112 */
[----:B0-----:R-:W-:Y:S01]  /*30dd0*/  ISETP.LT.AND P0, PT, R3, UR5, !P1 ;  /* 0x0000000503007c0c */ /* 0x001fe2000cf01270 */
[----:B------:R-:W-:Y:S01]  /*30de0*/  VIADD R3, R0, 0x1bd ;  /* 0x000001bd00037836 */ /* 0x000fe20000000000 */
[----:B------:R-:W0:Y:S01]  /*30df0*/  LDCU UR5, c[0x0][0x39c] ;  /* 0x00007380ff0577ac */ /* 0x000e220008000800 */
[----:B-1----:R-:W-:Y:S01]  /*30e00*/  F2FP.SATFINITE.E4M3.F32.PACK_AB_MERGE_C R2, R69, R93, RZ ;  /* 0x0000005d4502723e */ /* 0x002fe200048070ff */
[----:B------:R-:W2:Y:S04]  /*30e10*/  LDL.LU.64 R6, [R1+0xae8] ;  /* 0x000ae80001067983 */ /* 0x000ea80000300a00 */
[----:B---3--:R1:W-:Y:S04]  /*30e20*/  @P6 STG.E.U8 desc[UR18][R12.64], R2 ;  /* 0x000000020c006986 */ /* 0x0083e8000c101112 */
[----:B----4-:R-:W3:Y:S01]  /*30e30*/  LDL.LU.64 R4, [R1+0xb08] ;  /* 0x000b080001047983 */ /* 0x010ee20000300a00 */
[----:B------:R-:W-:-:S03]  /*30e40*/  PRMT R68, R2, 0x9910, RZ ;  /* 0x0000991002447816 */ /* 0x000fc600000000ff */
[----:B------:R-:W4:Y:S01]  /*30e50*/  LDL.LU R69, [R1+0xfc] ;  /* 0x0000fc0001457983 */ /* 0x000f220000300800 */
[----:B------:R-:W-:Y:S01]  /*30e60*/  ISETP.LT.AND P6, PT, R3, UR4, !P1 ;  /* 0x0000000403007c0c */ /* 0x000fe2000cfc1270 */
[----:B------:R-:W0:Y:S02]  /*30e70*/  LDCU UR4, c[0x0][0x39c] ;  /* 0x00007380ff0477ac */ /* 0x000e240008000800 */
[----:B------:R-:W2:Y:S04]  /*30e80*/  LDL.LU.64 R92, [R1+0xb20] ;  /* 0x000b2000015c7983 */ /* 0x000ea80000300a00 */
[----:B-1----:R-:W2:Y:S04]  /*30e90*/  LDL.LU.64 R12, [R1+0xdf8] ;  /* 0x000df800010c7983 */ /* 0x002ea80000300a00 */
[----:B------:R-:W2:Y:S04]  /*30ea0*/  LDL.LU R2, [R1+0xec] ;  /* 0x0000ec0001027983 */ /* 0x000ea80000300800 */
[----:B------:R-:W2:Y:S01]  /*30eb0*/  LDL.LU R3, [R1+0xe8] ;  /* 0x0000e80001037983 */ /* 0x000ea20000300800 */
[----:B------:R-:W-:-:S05]  /*30ec0*/  SHF.R.S32.HI R68, RZ, 0x8, R68 ;  /* 0x00000008ff447819 */ /* 0x000fca0000011444 */
[----:B-----5:R1:W-:Y:S04]  /*30ed0*/  @P5 STG.E.U8 desc[UR18][R10.64], R68 ;  /* 0x000000440a005986 */ /* 0x0203e8000c101112 */
[----:B-1----:R-:W5:Y:S01]  /*30ee0*/  LDL.LU.64 R10, [R1+0xdf0] ;  /* 0x000df000010a7983 */ /* 0x002f620000300a00 */
[----:B--2---:R-:W-:Y:S01]  /*30ef0*/  F2FP.SATFINITE.E4M3.F32.PACK_AB_MERGE_C R2, R2, R3, RZ ;  /* 0x000000030202723e */ /* 0x004fe200048070ff */
[----:B------:R-:W-:-:S05]  /*30f00*/  VIADD R3, R0, 0x1be ;  /* 0x000001be00037836 */ /* 0x000fca0000000000 */
[----:B------:R-:W-:Y:S01]  /*30f10*/  ISETP.LT.AND P5, PT, R3, UR6, !P1 ;  /* 0x0000000603007c0c */ /* 0x000fe2000cfa1270 */
[----:B------:R-:W-:Y:S01]  /*30f20*/  VIADD R3, R0, 0x1bf ;  /* 0x000001bf00037836 */ /* 0x000fe20000000000 */
[----:B------:R1:W-:Y:S01]  /*30f30*/  @P4 STG.E.U8 desc[UR18][R8.64], R2 ;  /* 0x0000000208004986 */ /* 0x0003e2000c101112 */
[----:B------:R-:W-:Y:S01]  /*30f40*/  PRMT R68, R2, 0x9910, RZ ;  /* 0x0000991002447816 */ /* 0x000fe200000000ff */
[----:B------:R-:W2:Y:S02]  /*30f50*/  LDCU UR6, c[0x0][0x39c] ;  /* 0x00007380ff0677ac */ /* 0x000ea40008000800 */
[----:B0-----:R-:W-:Y:S01]  /*30f60*/  ISETP.LT.AND P4, PT, R3, UR5, !P1 ;  /* 0x0000000503007c0c */ /* 0x001fe2000cf81270 */
[----:B-1----:R-:W2:Y:S01]  /*30f70*/  LDL.LU.64 R8, [R1+0xde8] ;  /* 0x000de80001087983 */ /* 0x002ea20000300a00 */
[----:B------:R-:W-:Y:S01]  /*30f80*/  SHF.R.S32.HI R68, RZ, 0x8, R68 ;  /* 0x00000008ff447819 */ /* 0x000fe20000011444 */
[----:B------:R-:W0:Y:S02]  /*30f90*/  LDCU UR5, c[0x0][0x39c] ;  /* 0x00007380ff0577ac */ /* 0x000e240008000800 */
[----:B------:R-:W2:Y:S04]  /*30fa0*/  LDL.LU R2, [R1+0xf4] ;  /* 0x0000f40001027983 */ /* 0x000ea80000300800 */
[----:B------:R-:W2:Y:S04]  /*30fb0*/  LDL.LU R3, [R1+0xf0] ;  /* 0x0000f00001037983 */ /* 0x000ea80000300800 */
[----:B------:R1:W-:Y:S04]  /*30fc0*/  @P3 STG.E.U8 desc[UR18][R6.64], R68 ;  /* 0x0000004406003986 */ /* 0x0003e8000c101112 */
[----:B-1----:R-:W4:Y:S01]  /*30fd0*/  LDL.LU.64 R6, [R1+0xde0] ;  /* 0x000de00001067983 */ /* 0x002f220000300a00 */
[----:B--2---:R-:W-:-:S04]  /*30fe0*/  F2FP.SATFINITE.E4M3.F32.PACK_AB_MERGE_C R2, R2, R3, RZ ;  /* 0x000000030202723e */ /* 0x004fc800048070ff */
[----:B------:R-:W-:Y:S01]  /*30ff0*/  PRMT R68, R2, 0x9910, RZ ;  /* 0x0000991002447816 */ /* 0x000fe200000000ff */
[----:B---3--:R1:W-:Y:S04]  /*31000*/  @P0 STG.E.U8 desc[UR18][R4.64], R2 ;  /* 0x0000000204000986 */ /* 0x0083e8000c101112 */
[----:B-1----:R-:W2:Y:S04]  /*31010*/  LDL.LU.64 R4, [R1+0xdd8] ;  /* 0x000dd80001047983 */ /* 0x002ea80000300a00 */
[----:B------:R-:W4:Y:S01]  /*31020*/  LDL.LU R2, [R1+0xf8] ;  /* 0x0000f80001027983 */ /* 0x000f220000300800 */
[----:B------:R-:W-:-:S05]  /*31030*/  SHF.R.S32.HI R68, RZ, 0x8, R68 ;  /* 0x00000008ff447819 */ /* 0x000fca0000011444 */
[----:B------:R1:W-:Y:S04]  /*31040*/  @P6 STG.E.U8 desc[UR18][R92.64], R68 ;  /* 0x000000445c006986 */ /* 0x0003e8000c101112 */
[----:B-1----:R-:W3:Y:S01]  /*31050*/  LDL.LU.64 R92, [R1+0xb88] ;  /* 0x000b8800015c7983 */ /* 0x002ee20000300a00 */
[----:B----4-:R-:W-:-:S04]  /*31060*/  F2FP.SATFINITE.E4M3.F32.PACK_AB_MERGE_C R2, R69, R2, RZ ;  /* 0x000000024502723e */ /* 0x010fc800048070ff */
[----:B------:R-:W-:Y:S01]  /*31070*/  PRMT R68, R2, 0x9910, RZ ;  /* 0x0000991002447816 */ /* 0x000fe200000000ff */
[----:B--2---:R1:W-:Y:S03]  /*31080*/  @P5 STG.E.U8 desc[UR18][R4.64], R2 ;  /* 0x0000000204005986 */ /* 0x0043e6000c101112 */
[----:B------:R-:W-:Y:S01]  /*31090*/  SHF.R.S32.HI R68, RZ, 0x8, R68 ;  /* 0x00000008ff447819 */ /* 0x000fe20000011444 */
[----:B-1----:R-:W2:Y:S04]  /*310a0*/  LDL.LU.64 R4, [R1+0xdd0] ;  /* 0x000dd00001047983 */ /* 0x002ea80000300a00 */
[----:B------:R1:W-:Y:S04]  /*310b0*/  @P4 STG.E.U8 desc[UR18][R6.64], R68 ;  /* 0x0000004406004986 */ /* 0x0003e8000c101112 */
[----:B-1----:R-:W4:Y:S04]  /*310c0*/  LDL.LU.64 R6, [R1+0xdc8] ;  /* 0x000dc80001067983 */ /* 0x002f280000300a00 */
[----:B------:R-:W3:Y:S01]  /*310d0*/  LDL.LU.64 R68, [R1+0xb80] ;  /* 0x000b800001447983 */ /* 0x000ee20000300a00 */
[----:B------:R-:W-:-:S05]  /*310e0*/  VIADD R3, R0, 0x1c0 ;  /* 0x000001c000037836 */ /* 0x000fca0000000000 */
[----:B------:R-:W-:Y:S01]  /*310f0*/  ISETP.LT.AND P3, PT, R3, UR4, !P1 ;  /* 0x0000000403007c0c */ /* 0x000fe2000cf61270 */
[----:B------:R-:W1:Y:S01]  /*31100*/  LDCU UR4, c[0x0][0x39c] ;  /* 0x00007380ff0477ac */ /* 0x000e620008000800 */
[----:B------:R-:W-:-:S05]  /*31110*/  VIADD R3, R0, 0x1c1 ;  /* 0x000001c100037836 */ /* 0x000fca0000000000 */
[----:B------:R-:W-:Y:S01]  /*31120*/  ISETP.LT.AND P0, PT, R3, UR6, !P1 ;  /* 0x0000000603007c0c */ /* 0x000fe2000cf01270 */
[C---:B------:R-:W-:Y:S01]  /*31130*/  VIADD R3, R0.reuse, 0x1c2 ;  /* 0x000001c200037836 */ /* 0x040fe20000000000 */
[----:B------:R-:W2:Y:S04]  /*31140*/  LDCU UR6, c[0x0][0x39c] ;  /* 0x00007380ff0677ac */ /* 0x000ea80008000800 */
[----:B0-----:R-:W-:Y:S01]  /*31150*/  ISETP.LT.AND P6, PT, R3, UR5, !P1 ;  /* 0x0000000503007c0c */ /* 0x001fe2000cfc1270 */
[----:B------:R-:W-:Y:S01]  /*31160*/  VIADD R3, R0, 0x1c3 ;  /* 0x000001c300037836 */ /* 0x000fe20000000000 */
[----:B------:R-:W0:Y:S04]  /*31170*/  LDCU UR5, c[0x0][0x39c] ;  /* 0x00007380ff0577ac */ /* 0x000e280008000800 */
[----:B-1----:R-:W-:Y:S01]  /*31180*/  ISETP.LT.AND P5, PT, R3, UR4, !P1 ;  /* 0x0000000403007c0c */ /* 0x002fe2000cfa1270 */
[----:B------:R-:W1:Y:S01]  /*31190*/  LDCU UR4, c[0x0][0x39c] ;  /* 0x00007380ff0477ac */ /* 0x000e620008000800 */
[----:B--2---:R-:W-:-:S04]  /*311a0*/  F2FP.SATFINITE.E4M3.F32.PACK_AB_MERGE_C R4, R5, R4, RZ ;  /* 0x000000040504723e */ /* 0x004fc800048070ff */
[----:B------:R-:W-:-:S04]  /*311b0*/  PRMT R3, R4, 0x9910, RZ ;  /* 0x0000991004037816 */ /* 0x000fc800000000ff */
[----:B------:R-:W-:Y:S01]  /*311c0*/  SHF.R.S32.HI R3, RZ, 0x8, R3 ;  /* 0x00000008ff037819 */ /* 0x000fe20000011403 */
[----:B------:R2:W-:Y:S01]  /*311d0*/  @P3 STG.E.U8 desc[UR18][R8.64], R4 ;  /* 0x0000000408003986 */ /* 0x0005e2000c101112 */
[----:B----4-:R-:W-:-:S03]  /*311e0*/  F2FP.SATFINITE.E4M3.F32.PACK_AB_MERGE_C R6, R7, R6, RZ ;  /* 0x000000060706723e */ /* 0x010fc600048070ff */
[----:B---3--:R3:W-:Y:S04]  /*311f0*/  @P0 STG.E.U8 desc[UR18][R68.64], R3 ;  /* 0x0000000344000986 */ /* 0x0087e8000c101112 */
[----:B--2---:R-:W2:Y:S04]  /*31200*/  LDL.LU.64 R8, [R1+0xdc0] ;  /* 0x000dc00001087983 */ /* 0x004ea80000300a00 */
[----:B------:R-:W4:Y:S01]  /*31210*/  LDL.LU.64 R4, [R1+0xba8] ;  /* 0x000ba80001047983 */ /* 0x000f220000300a00 */
[----:B---3--:R-:W-:-:S03]  /*31220*/  PRMT R3, R6, 0x9910, RZ ;  /* 0x0000991006037816 */ /* 0x008fc600000000ff */
[----:B------:R-:W-:Y:S01]  /*31230*/  @P6 STG.E.U8 desc[UR18][R92.64], R6 ;  /* 0x000000065c006986 */ /* 0x000fe2000c101112 */
[----:B------:R-:W-:-:S03]  /*31240*/  SHF.R.S32.HI R3, RZ, 0x8, R3 ;  /* 0x00000008ff037819 */ /* 0x000fc60000011403 */
[----:B------:R-:W3:Y:S04]  /*31250*/  LDL.LU.64 R68, [R1+0xbb0] ;  /* 0x000bb00001447983 */ /* 0x000ee80000300a00 */
[----:B-----5:R5:W-:Y:S04]  /*31260*/  @P5 STG.E.U8 desc[UR18][R10.64], R3 ;  /* 0x000000030a005986 */ /* 0x020be8000c101112 */
[----:B-----5:R-:W5:Y:S01]  /*31270*/  LDL.LU.64 R10, [R1+0xdb8] ;  /* 0x000db800010a7983 */ /* 0x020f620000300a00 */
[----:B------:R-:W-:-:S05]  /*31280*/  VIADD R2, R0, 0x1c4 ;  /* 0x000001c400027836 */ /* 0x000fca0000000000 */
[----:B------:R-:W-:Y:S01]  /*31290*/  ISETP.LT.AND P4, PT, R2, UR6, !P1 ;  /* 0x0000000602007c0c */ /* 0x000fe2000cf81270 */
[----:B------:R-:W1:Y:S01]  /*312a0*/  LDCU UR6, c[0x0][0x39c] ;  /* 0x00007380ff0677ac */ /* 0x000e620008000800 */
[----:B------:R-:W-:-:S05]  /*312b0*/  VIADD R2, R0, 0x1c5 ;  /* 0x000001c500027836 */ /* 0x000fca0000000000 */
[----:B0-----:R-:W-:Y:S01]  /*312c0*/  ISETP.LT.AND P3, PT, R2, UR5, !P1 ;  /* 0x0000000502007c0c */ /* 0x001fe2000cf61270 */
[----:B------:R-:W-:Y:S01]  /*312d0*/  VIADD R2, R0, 0x1c6 ;  /* 0x000001c600027836 */ /* 0x000fe20000000000 */
[----:B------:R-:W0:Y:S04]  /*312e0*/  LDCU UR5, c[0x0][0x39c] ;  /* 0x00007380ff0577ac */ /* 0x000e280008000800 */
[----:B-1----:R-:W-:Y:S01]  /*312f0*/  ISETP.LT.AND P0, PT, R2, UR4, !P1 ;  /* 0x0000000402007c0c */ /* 0x002fe2000cf01270 */
[----:B------:R-:W-:Y:S01]  /*31300*/  VIADD R2, R0, 0x1c7 ;  /* 0x000001c700027836 */ /* 0x000fe20000000000 */
[----:B------:R-:W1:Y:S04]  /*31310*/  LDCU UR4, c[0x0][0x39c] ;  /* 0x00007380ff0477ac */ /* 0x000e680008000800 */
[----:B------:R-:W-:Y:S01]  /*31320*/  ISETP.LT.AND P6, PT, R2, UR6, !P1 ;  /* 0x0000000602007c0c */ /* 0x000fe2000cfc1270 */
[----:B------:R-:W0:Y:S01]  /*31330*/  LDCU UR6, c[0x0][0x39c] ;  /* 0x00007380ff0677ac */ /* 0x000e220008000800 */
[----:B--2---:R-:W-:-:S04]  /*31340*/  F2FP.SATFINITE.E4M3.F32.PACK_AB_MERGE_C R8, R9, R8, RZ ;  /* 0x000000080908723e */ /* 0x004fc800048070ff */
[----:B------:R-:W-:-:S04]  /*31350*/  PRMT R3, R8, 0x9910, RZ ;  /* 0x0000991008037816 */ /* 0x000fc800000000ff */
[----:B------:R-:W-:Y:S01]  /*31360*/  SHF.R.S32.HI R3, RZ, 0x8, R3 ;  /* 0x00000008ff037819 */ /* 0x000fe20000011403 */
[----:B------:R2:W-:Y:S04]  /*31370*/  @P4 STG.E.U8 desc[UR18][R12.64], R8 ;  /* 0x000000080c004986 */ /* 0x0005e8000c101112 */
[----:B----4-:R4:W-:Y:S04]  /*31380*/  @P3 STG.E.U8 desc[UR18][R4.64], R3 ;  /* 0x0000000304003986 */ /* 0x0109e8000c101112 */
[----:B--2---:R-:W2:Y:S04]  /*31390*/  LDL.LU.64 R12, [R1+0xdb0] ;  /* 0x000db000010c7983 */ /* 0x004ea80000300a00 */
[----:B------:R-:W2:Y:S01]  /*313a0*/  LDL.LU.64 R92, [R1+0xbd0] ;  /* 0x000bd000015c7983 */ /* 0x000ea20000300a00 */
[----:B-----5:R-:W-:-:S03]  /*313b0*/  F2FP.SATFINITE.E4M3.F32.PACK_AB_MERGE_C R10, R11, R10, RZ ;  /* 0x0000000a0b0a723e */ /* 0x020fc600048070ff */
[----:B----4-:R-:W4:Y:S01]  /*313c0*/  LDL.LU.64 R4, [R1+0xbe0] ;  /* 0x000be00001047983 */ /* 0x010f220000300a00 */
[----:B------:R-:W-:-:S04]  /*313d0*/  PRMT R3, R10, 0x9910, RZ ;  /* 0x000099100a037816 */ /* 0x000fc800000000ff */
[----:B------:R-:W-:Y:S01]  /*313e0*/  SHF.R.S32.HI R3, RZ, 0x8, R3 ;  /* 0x00000008ff037819 */ /* 0x000fe20000011403 */
[----:B---3--:R-:W-:Y:S04]  /*313f0*/  @P0 STG.E.U8 desc[UR18][R68.64], R10 ;  /* 0x0000000a44000986 */ /* 0x008fe8000c101112 */
[----:B------:R3:W-:Y:S04]  /*31400*/  @P6 STG.E.U8 desc[UR18][R14.64], R3 ;  /* 0x000000030e006986 */ /* 0x0007e8000c101112 */
[----:B---3--:R-:W3:Y:S01]  /*31410*/  LDL.LU.64 R14, [R1+0xda8] ;  /* 0x000da800010e7983 */ /* 0x008ee20000300a00 */
[----:B------:R-:W-:-:S05]  /*31420*/  VIADD R2, R0, 0x1c8 ;  /* 0x000001c800027836 */ /* 0x000fca0000000000 */
[----:B0-----:R-:W-:Y:S01]  /*31430*/  ISETP.LT.AND P5, PT, R2, UR5, !P1 ;  /* 0x0000000502007c0c */ /* 0x001fe2000cfa1270 */
[----:B------:R-:W0:Y:S01]  /*31440*/  LDCU UR5, c[0x0][0x39c] ;  /* 0x00007380ff0577ac */ /* 0x000e220008000800 */
[----:B------:R-:W-:-:S05]  /*31450*/  VIADD R2, R0, 0x1c9 ;  /* 0x000001c900027836 */ /* 0x000fca0000000000 */
[----:B-1----:R-:W-:Y:S01]  /*31460*/  ISETP.LT.AND P4, PT, R2, UR4, !P1 ;  /* 0x0000000402007c0c */ /* 0x002fe2000cf81270 */
[----:B------:R-:W-:Y:S01]  /*31470*/  VIADD R2, R0, 0x1ca ;  /* 0x000001ca00027836 */ /* 0x000fe20000000000 */
[----:B------:R-:W1:Y:S04]  /*31480*/  LDCU UR4, c[0x0][0x39c] ;  /* 0x00007380ff0477ac */ /* 0x000e680008000800 */
[----:B------:R-:W-:Y:S01]  /*31490*/  ISETP.LT.AND P3, PT, R2, UR6, !P1 ;  /* 0x0000000602007c0c */ /* 0x000fe2000cf61270 */
[----:B------:R-:W-:Y:S01]  /*314a0*/  VIADD R2, R0, 0x1cb ;  /* 0x000001cb00027836 */ /* 0x000fe20000000000 */
[----:B------:R-:W5:Y:S04]  /*314b0*/  LDCU UR6, c[0x0][0x39c] ;  /* 0x00007380ff0677ac */ /* 0x000f680008000800 */
[----:B0-----:R-:W-:Y:S01]  /*314c0*/  ISETP.LT.AND P0, PT, R2, UR5, !P1 ;  /* 0x0000000502007c0c */ /* 0x001fe2000cf01270 */
[----:B------:R-:W0:Y:S01]  /*314d0*/  LDCU UR5, c[0x0][0x39c] ;  /* 0x00007380ff0577ac */ /* 0x000e220008000800 */
[----:B--2---:R-:W-:-:S04]  /*314e0*/  F2FP.SATFINITE.E4M3.F32.PACK_AB_MERGE_C R12, R13, R12, RZ ;  /* 0x0000000c0d0c723e */ /* 0x004fc800048070ff */
[----:B------:R-:W-:-:S04]  /*314f0*/  PRMT R3, R12, 0x9910, RZ ;  /* 0x000099100c037816 */ /* 0x000fc800000000ff */
[----:B------:R-:W-:Y:S01]  /*31500*/  SHF.R.S32.HI R3, RZ, 0x8, R3 ;  /* 0x00000008ff037819 */ /* 0x000fe20000011403 */
[----:B------:R2:W-:Y:S04]  /*31510*/  @P5 STG.E.U8 desc[UR18][R16.64], R12 ;  /* 0x0000000c10005986 */ /* 0x0005e8000c101112 */
[----:B------:R0:W-:Y:S04]  /*31520*/  @P4 STG.E.U8 desc[UR18][R92.64], R3 ;  /* 0x000000035c004986 */ /* 0x0001e8000c101112 */
[----:B--2---:R-:W2:Y:S04]  /*31530*/  LDL.LU.64 R16, [R1+0xda0] ;  /* 0x000da00001107983 */ /* 0x004ea80000300a00 */
[----:B------:R-:W2:Y:S04]  /*31540*/  LDL.LU.64 R68, [R1+0xbf8] ;  /* 0x000bf80001447983 */ /* 0x000ea80000300a00 */
[----:B0-----:R-:W2:Y:S01]  /*31550*/  LDL.LU.64 R92, [R1+0xc08] ;  /* 0x000c0800015c7983 */ /* 0x001ea20000300a00 */
[----:B---3--:R-:W-:-:S04]  /*31560*/  F2FP.SATFINITE.E4M3.F32.PACK_AB_MERGE_C R14, R15, R14, RZ ;  /* 0x0000000e0f0e723e */ /* 0x008fc800048070ff */
[----:B------:R-:W-:-:S04]  /*31570*/  PRMT R3, R14, 0x9910, RZ ;  /* 0x000099100e037816 */ /* 0x000fc800000000ff */
[----:B------:R-:W-:Y:S01]  /*31580*/  SHF.R.S32.HI R3, RZ, 0x8, R3 ;  /* 0x00000008ff037819 */ /* 0x000fe20000011403 */
[----:B----4-:R-:W-:Y:S04]  /*31590*/  @P3 STG.E.U8 desc[UR18][R4.64], R14 ;  /* 0x0000000e04003986 */ /* 0x010fe8000c101112 */
[----:B------:R0:W-:Y:S04]  /*315a0*/  @P0 STG.E.U8 desc[UR18][R18.64], R3 ;  /* 0x0000000312000986 */ /* 0x0001e8000c101112 */
[----:B0-----:R-:W3:Y:S01]  /*315b0*/  LDL.LU.64 R18, [R1+0xd98] ;  /* 0x000d980001127983 */ /* 0x001ee20000300a00 */
[----:B------:R-:W-:-:S05]  /*315c0*/  VIADD R2, R0, 0x1cc ;  /* 0x000001cc00027836 */ /* 0x000fca0000000000 */
[----:B-1----:R-:W-:Y:S01]  /*315d0*/  ISETP.LT.AND P6, PT, R2, UR4, !P1 ;  /* 0x0000000402007c0c */ /* 0x002fe2000cfc1270 */
[----:B------:R-:W0:Y:S01]  /*315e0*/  LDCU UR4, c[0x0][0x39c] ;  /* 0x00007380ff0477ac */ /* 0x000e220008000800 */
[----:B------:R-:W-:-:S05]  /*315f0*/  VIADD R2, R0, 0x1cd ;  /* 0x000001cd00027836 */ /* 0x000fca0000000000 */
[----:B-----5:R-:W-:Y:S01]  /*31600*/  ISETP.LT.AND P5, PT, R2, UR6, !P1 ;  /* 0x0000000602007c0c */ /* 0x020fe2000cfa1270 */
[----:B------:R-:W-:Y:S01]  /*31610*/  VIADD R2, R0, 0x1ce ;  /* 0x000001ce00027836 */ /* 0x000fe20000000000 */
[----:B------:R-:W1:Y:S04]  /*31620*/  LDCU UR6, c[0x0][0x39c] ;  /* 0x00007380ff0677ac */ /* 0x000e680008000800 */
[----:B------:R-:W-:Y:S01]  /*31630*/  ISETP.LT.AND P4, PT, R2, UR5, !P1 ;  /* 0x0000000502007c0c */ /* 0x000fe2000cf81270 */
[----:B------:R-:W-:Y:S01]  /*31640*/  VIADD R2, R0, 0x1cf ;  /* 0x000001cf00027836 */ /* 0x000fe20000000000 */
[----:B------:R-:W4:Y:S04]  /*31650*/  LDCU UR5, c[0x0][0x39c] ;  /* 0x00007380ff0577ac */ /* 0x000f280008000800 */
        /* <DEDUP_REMOVED lines=9> */
[----:B-----5:R-:W5:Y:S01]  /*316f0*/  LDL.LU.64 R68, [R1+0xc30] ;  /* 0x000c300001447983 */ /* 0x020f620000300a00 */
[----:B---3--:R-:W-:-:S04]  /*31700*/  F2FP.SATFINITE.E4M3.F32.PACK_AB_MERGE_C R18, R19, R18, RZ ;  /* 0x000000121312723e */ /* 0x008fc800048070ff */
[----:B------:R-:W-:-:S04]  /*31710*/  PRMT R3, R18, 0x9910, RZ ;  /* 0x0000991012037816 */ /* 0x000fc800000000ff */
[----:B------:R-:W-:Y:S01]  /*31720*/  SHF.R.S32.HI R3, RZ, 0x8, R3 ;  /* 0x00000008ff037819 */ /* 0x000fe20000011403 */
[----:B------:R-:W-:Y:S04]  /*31730*/  @P4 STG.E.U8 desc[UR18][R92.64], R18 ;  /* 0x000000125c004986 */ /* 0x000fe8000c101112 */
[----:B------:R3:W-:Y:S04]  /*31740*/  @P3 STG.E.U8 desc[UR18][R22.64], R3 ;  /* 0x0000000316003986 */ /* 0x0007e8000c101112 */
[----:B---3--:R-:W3:Y:S01]  /*31750*/  LDL.LU.64 R22, [R1+0xd88] ;  /* 0x000d880001167983 */ /* 0x008ee20000300a00 */
[----:B------:R-:W-:-:S05]  /*31760*/  VIADD R2, R0, 0x1d0 ;  /* 0x000001d000027836 */ /* 0x000fca0000000000 */
[----:B-1----:R-:W-:Y:S01]  /*31770*/  ISETP.LT.AND P0, PT, R2, UR6, !P1 ;  /* 0x0000000602007c0c */ /* 0x002fe2000cf01270 */
[----:B------:R-:W1:Y:S01]  /*31780*/  LDCU UR6, c[0x0][0x39c] ;  /* 0x00007380ff0677ac */ /* 0x000e620008000800 */
[----:B------:R-:W-:-:S05]  /*31790*/  VIADD R2, R0, 0x1d1 ;  /* 0x000001d100027836 */ /* 0x000fca0000000000 */
[----:B----4-:R-:W-:Y:S01]  /*317a0*/  ISETP.LT.AND P6, PT, R2, UR5, !P1 ;  /* 0x0000000502007c0c */ /* 0x010fe2000cfc1270 */
[----:B------:R-:W-:Y:S01]  /*317b0*/  VIADD R2, R0, 0x1d2 ;  /* 0x000001d200027836 */ /* 0x000fe20000000000 */
[----:B------:R-:W4:Y:S04]  /*317c0*/  LDCU UR5, c[0x0][0x39c] ;  /* 0x00007380ff0577ac */ /* 0x000f280008000800 */
        /* <DEDUP_REMOVED lines=16> */
[----:B-----5:R-:W-:Y:S04]  /*318d0*/  @P5 STG.E.U8 desc[UR18][R68.64], R22 ;  /* 0x0000001644005986 */ /* 0x020fe8000c101112 */
[----:B------:R0:W-:Y:S04]  /*318e0*/  @P4 STG.E.U8 desc[UR18][R26.64], R3 ;  /* 0x000000031a004986 */ /* 0x0001e8000c101112 */
[----:B0-----:R-:W3:Y:S01]  /*318f0*/  LDL.LU.64 R26, [R1+0xd78] ;  /* 0x000d7800011a7983 */ /* 0x001ee20000300a00 */
[----:B------:R-:W-:-:S05]  /*31900*/  VIADD R2, R0, 0x1d4 ;  /* 0x000001d400027836 */ /* 0x000fca0000000000 */
[----:B----4-:R-:W-:Y:S01]  /*31910*/  ISETP.LT.AND P3, PT, R2, UR5, !P1 ;  /* 0x0000000502007c0c */ /* 0x010fe2000cf61270 */
[----:B------:R-:W0:Y:S01]  /*31920*/  LDCU UR5, c[0x0][0x39c] ;  /* 0x00007380ff0577ac */ /* 0x000e220008000800 */
[----:B------:R-:W-:-:S05]  /*31930*/  VIADD R2, R0, 0x1d5 ;  /* 0x000001d500027836 */ /* 0x000fca0000000000 */
        /* <DEDUP_REMOVED lines=23> */
[----:B----4-:R-:W-:Y:S01]  /*31ab0*/  ISETP.LT.AND P4, PT, R2, UR4, !P1 ;  /* 0x0000000402007c0c */ /* 0x010fe2000cf81270 */
[----:B------:R-:W4:Y:S01]  /*31ac0*/  LDCU UR4, c[0x0][0x39c] ;  /* 0x00007380ff0477ac */ /* 0x000f220008000800 */
[----:B------:R-:W-:-:S05]  /*31ad0*/  VIADD R2, R0, 0x1d9 ;  /* 0x000001d900027836 */ /* 0x000fca0000000000 */
[----:B-1----:R-:W-:Y:S01]  /*31ae0*/  ISETP.LT.AND P3, PT, R2, UR6, !P1 ;  /* 0x0000000602007c0c */ /* 0x002fe2000cf61270 */
[----:B------:R-:W-:Y:S01]  /*31af0*/  VIADD R2, R0, 0x1da ;  /* 0x000001da00027836 */ /* 0x000fe20000000000 */
[----:B------:R-:W1:Y:S04]  /*31b00*/  LDCU UR6, c[0x0][0x39c] ;  /* 0x00007380ff0677ac */ /* 0x000e680008000800 */
[----:B0-----:R-:W-:Y:S01]  /*31b10*/  ISETP.LT.AND P0, PT, R2, UR5, !P1 ;  /* 0x0000000502007c0c */ /* 0x001fe2000cf01270 */
[----:B------:R-:W-:Y:S01]  /*31b20*/  VIADD R2, R0, 0x1db ;  /* 0x000001db00027836 */ /* 0x000fe20000000000 */
[----:B------:R-:W0:Y:S04]  /*31b30*/  LDCU UR5, c[0x0][0x39c] ;  /* 0x00007380ff0577ac */ /* 0x000e280008000800 */
[----:B----4-:R-:W-:Y:S01]  /*31b40*/  ISETP.LT.AND P6, PT, R2, UR4, !P1 ;  /* 0x0000000402007c0c */ /* 0x010fe2000cfc1270 */
[----:B------:R-:W4:Y:S01]  /*31b50*/  LDCU UR4, c[0x0][0x39c] ;  /* 0x00007380ff0477ac */ /* 0x000f220008000800 */
        /* <DEDUP_REMOVED lines=15> */
[----:B-1----:R-:W-:Y:S01]  /*31c50*/  ISETP.LT.AND P5, PT, R2, UR6, !P1 ;  /* 0x0000000602007c0c */ /* 0x002fe2000cfa1270 */
[----:B------:R-:W0:Y:S01]  /*31c60*/  LDCU UR6, c[0x0][0x39c] ;  /* 0x00007380ff0677ac */ /* 0x000e220008000800 */
[----:B------:R-:W-:-:S05]  /*31c70*/  VIADD R2, R0, 0x1dd ;  /* 0x000001dd00027836 */ /* 0x000fca0000000000 */
[----:B------:R-:W-:Y:S01]  /*31c80*/  ISETP.LT.AND P4, PT, R2, UR5, !P1 ;  /* 0x0000000502007c0c */ /* 0x000fe2000cf81270 */
[----:B------:R-:W-:Y:S01]  /*31c90*/  VIADD R2, R0, 0x1de ;  /* 0x000001de00027836 */ /* 0x000fe20000000000 */
[----:B------:R-:W1:Y:S04]  /*31ca0*/  LDCU UR5, c[0x0][0x39c] ;  /* 0x00007380ff0577ac */ /* 0x000e680008000800 */
[----:B----4-:R-:W-:Y:S01]  /*31cb0*/  ISETP.LT.AND P3, PT, R2, UR4, !P1 ;  /* 0x0000000402007c0c */ /* 0x010fe2000cf61270 */
        /* <DEDUP_REMOVED lines=11> */
[----:B------:R-:W2:Y:S01]  /*31d70*/  LDL.LU.64 R6, [R1+0xcb0] ;  /* 0x000cb00001067983 */ /* 0x000ea20000300a00 */
[----:B---3--:R-:W-:-:S04]  /*31d80*/  F2FP.SATFINITE.E4M3.F32.PACK_AB_MERGE_C R34, R35, R34, RZ ;  /* 0x000000222322723e */ /* 0x008fc800048070ff */
[----:B-----5:R-:W-:-:S04]  /*31d90*/  PRMT R3, R34, 0x9910, RZ ;  /* 0x0000991022037816 */ /* 0x020fc800000000ff */
        /* <DEDUP_REMOVED lines=9> */
[----:B------:R-:W4:Y:S01]  /*31e30*/  LDCU UR4, c[0x0][0x39c] ;  /* 0x00007380ff0477ac */ /* 0x000f220008000800 */
[----:B------:R-:W-:-:S05]  /*31e40*/  VIADD R2, R0, 0x1e2 ;  /* 0x000001e200027836 */ /* 0x000fca0000000000 */
[----:B0-----:R-:W-:Y:S01]  /*31e50*/  ISETP.LT.AND P4, PT, R2, UR6, !P1 ;  /* 0x0000000602007c0c */ /* 0x001fe2000cf81270 */
[----:B------:R-:W0:Y:S01]  /*31e60*/  LDCU UR6, c[0x0][0x39c] ;  /* 0x00007380ff0677ac */ /* 0x000e220008000800 */
[----:B------:R-:W-:-:S05]  /*31e70*/  VIADD R2, R0, 0x1e3 ;  /* 0x000001e300027836 */ /* 0x000fca0000000000 */
[----:B-1----:R-:W-:Y:S01]  /*31e80*/  ISETP.LT.AND P3, PT, R2, UR5, !P1 ;  /* 0x0000000502007c0c */ /* 0x002fe2000cf61270 */
[----:B------:R-:W1:Y:S01]  /*31e90*/  LDCU UR5, c[0x0][0x39c] ;  /* 0x00007380ff0577ac */ /* 0x000e620008000800 */
[----:B------:R-:W-:-:S05]  /*31ea0*/  VIADD R2, R0, 0x1e4 ;  /* 0x000001e400027836 */ /* 0x000fca0000000000 */
[----:B----4-:R-:W-:Y:S01]  /*31eb0*/  ISETP.LT.AND P0, PT, R2, UR4, !P1 ;  /* 0x0000000402007c0c */ /* 0x010fe2000cf01270 */
[----:B------:R-:W-:Y:S01]  /*31ec0*/  VIADD R2, R0, 0x1e5 ;  /* 0x000001e500027836 */ /* 0x000fe20000000000 */
[----:B------:R-:W4:Y:S01]  /*31ed0*/  LDCU UR4, c[0x0][0x39c] ;  /* 0x00007380ff0477ac */ /* 0x000f220008000800 */
[----:B--2---:R-:W-:-:S04]  /*31ee0*/  F2FP.SATFINITE.E4M3.F32.PACK_AB_MERGE_C R36, R37, R36, RZ ;  /* 0x000000242524723e */ /* 0x004fc800048070ff */
[----:B------:R-:W-:Y:S01]  /*31ef0*/  PRMT R3, R36, 0x9910, RZ ;  /* 0x0000991024037816 */ /* 0x000fe200000000ff */
[----:B------:R2:W-:Y:S01]  /*31f00*/  @P6 STG.E.U8 desc[UR18][R40.64], R36 ;  /* 0x0000002428006986 */ /* 0x0005e2000c101112 */
[----:B0-----:R-:W-:Y:S01]  /*31f10*/  ISETP.LT.AND P6, PT, R2, UR6, !P1 ;  /* 0x0000000602007c0c */ /* 0x001fe2000cfc1270 */
[----:B------:R-:W-:Y:S01]  /*31f20*/  VIADD R2, R0, 0x1e6 ;  /* 0x000001e600027836 */ /* 0x000fe20000000000 */
[----:B------:R-:W-:Y:S01]  /*31f30*/  SHF.R.S32.HI R3, RZ, 0x8, R3 ;  /* 0x00000008ff037819 */ /* 0x000fe20000011403 */
[----:B------:R-:W0:Y:S04]  /*31f40*/  LDCU UR6, c[0x0][0x39c] ;  /* 0x00007380ff0677ac */ /* 0x000e280008000800 */
[----:B------:R5:W-:Y:S01]  /*31f50*/  @P5 STG.E.U8 desc[UR18][R92.64], R3 ;  /* 0x000000035c005986 */ /* 0x000be2000c101112 */
[----:B-1----:R-:W-:Y:S01]  /*31f60*/  ISETP.LT.AND P5, PT, R2, UR5, !P1 ;  /* 0x0000000502007c0c */ /* 0x002fe2000cfa1270 */
[----:B------:R-:W-:Y:S01]  /*31f70*/  VIADD R4, R0, 0x1e7 ;  /* 0x000001e700047836 */ /* 0x000fe20000000000 */
[----:B------:R-:W1:Y:S01]  /*31f80*/  LDCU UR5, c[0x0][0x39c] ;  /* 0x00007380ff0577ac */ /* 0x000e620008000800 */
[----:B--2---:R-:W2:Y:S04]  /*31f90*/  LDL.LU.64 R40, [R1+0xd40] ;  /* 0x000d400001287983 */ /* 0x004ea80000300a00 */
[----:B------:R-:W2:Y:S04]  /*31fa0*/  LDL.LU.64 R68, [R1+0xc48] ;  /* 0x000c480001447983 */ /* 0x000ea80000300a00 */
[----:B-----5:R-:W5:Y:S01]  /*31fb0*/  LDL.LU.64 R92, [R1+0xc20] ;  /* 0x000c2000015c7983 */ /* 0x020f620000300a00 */
[----:B---3--:R-:W-:-:S04]  /*31fc0*/  F2FP.SATFINITE.E4M3.F32.PACK_AB_MERGE_C R38, R39, R38, RZ ;  /* 0x000000262726723e */ /* 0x008fc800048070ff */
[----:B------:R-:W-:-:S05]  /*31fd0*/  PRMT R5, R38, 0x9910, RZ ;  /* 0x0000991026057816 */ /* 0x000fca00000000ff */
[----:B------:R-:W-:Y:S01]  /*31fe0*/  IMAD.MOV.U32 R2, RZ, RZ, R5 ;  /* 0x000000ffff027224 */ /* 0x000fe200078e0005 */
[----:B------:R-:W-:Y:S04]  /*31ff0*/  @P4 STG.E.U8 desc[UR18][R6.64], R38 ;  /* 0x0000002606004986 */ /* 0x000fe8000c101112 */
[----:B------:R-:W-:-:S05]  /*32000*/  SHF.R.S32.HI R2, RZ, 0x8, R2 ;  /* 0x00000008ff027819 */ /* 0x000fca0000011402 */
[----:B------:R3:W-:Y:S04]  /*32010*/  @P3 STG.E.U8 desc[UR18][R42.64], R2 ;  /* 0x000000022a003986 */ /* 0x0007e8000c101112 */
[----:B---3--:R-:W3:Y:S01]  /*32020*/  LDL.LU.64 R42, [R1+0xd38] ;  /* 0x000d3800012a7983 */ /* 0x008ee20000300a00 */
[----:B----4-:R-:W-:Y:S01]  /*32030*/  ISETP.LT.AND P4, PT, R4, UR4, !P1 ;  /* 0x0000000404007c0c */ /* 0x010fe2000cf81270 */
[----:B------:R-:W4:Y:S01]  /*32040*/  LDCU UR4, c[0x0][0x39c] ;  /* 0x00007380ff0477ac */ /* 0x000f220008000800 */
[----:B------:R-:W-:-:S05]  /*32050*/  VIADD R3, R0, 0x1e8 ;  /* 0x000001e800037836 */ /* 0x000fca0000000000 */
[----:B0-----:R-:W-:Y:S01]  /*32060*/  ISETP.LT.AND P3, PT, R3, UR6, !P1 ;  /* 0x0000000603007c0c */ /* 0x001fe2000cf61270 */
[----:B------:R-:W-:Y:S01]  /*32070*/  VIADD R2, R0, 0x1ea ;  /* 0x000001ea00027836 */ /* 0x000fe20000000000 */
[----:B------:R-:W0:Y:S01]  /*32080*/  LDCU UR6, c[0x0][0x39c] ;  /* 0x00007380ff0677ac */ /* 0x000e220008000800 */
[----:B--2---:R-:W-:-:S04]  /*32090*/  F2FP.SATFINITE.E4M3.F32.PACK_AB_MERGE_C R40, R41, R40, RZ ;  /* 0x000000282928723e */ /* 0x004fc800048070ff */
[----:B------:R-:W-:-:S05]  /*320a0*/  PRMT R5, R40, 0x9910, RZ ;  /* 0x0000991028057816 */ /* 0x000fca00000000ff */
[----:B------:R-:W-:Y:S01]  /*320b0*/  IMAD.MOV.U32 R3, RZ, RZ, R5 ;  /* 0x000000ffff037224 */ /* 0x000fe200078e0005 */
[----:B------:R2:W-:Y:S04]  /*320c0*/  @P0 STG.E.U8 desc[UR18][R44.64], R40 ;  /* 0x000000282c000986 */ /* 0x0005e8000c101112 */
[----:B------:R-:W-:-:S05]  /*320d0*/  SHF.R.S32.HI R3, RZ, 0x8, R3 ;  /* 0x00000008ff037819 */ /* 0x000fca0000011403 */
[----:B------:R0:W-:Y:S01]  /*320e0*/  @P6 STG.E.U8 desc[UR18][R68.64], R3 ;  /* 0x0000000344006986 */ /* 0x0001e2000c101112 */
[----:B----4-:R-:W-:Y:S02]  /*320f0*/  ISETP.LT.AND P6, PT, R2, UR4, !P1 ;  /* 0x0000000402007c0c */ /* 0x010fe4000cfc1270 */
[----:B---3--:R-:W-:Y:S01]  /*32100*/  F2FP.SATFINITE.E4M3.F32.PACK_AB_MERGE_C R42, R43, R42, RZ ;  /* 0x0000002a2b2a723e */ /* 0x008fe200048070ff */
[----:B--2---:R-:W2:Y:S01]  /*32110*/  LDL.LU.64 R44, [R1+0xd30] ;  /* 0x000d3000012c7983 */ /* 0x004ea20000300a00 */
[----:B------:R-:W-:Y:S01]  /*32120*/  VIADD R4, R0, 0x1e9 ;  /* 0x000001e900047836 */ /* 0x000fe20000000000 */
[----:B------:R-:W3:Y:S01]  /*32130*/  LDCU UR4, c[0x0][0x39c] ;  /* 0x00007380ff0477ac */ /* 0x000ee20008000800 */
[----:B------:R-:W-:Y:S01]  /*32140*/  PRMT R5, R42, 0x9910, RZ ;  /* 0x000099102a057816 */ /* 0x000fe200000000ff */
[----:B------:R-:W4:Y:S04]  /*32150*/  LDL.LU.64 R6, [R1+0xbb8] ;  /* 0x000bb80001067983 */ /* 0x000f280000300a00 */
[----:B------:R-:W-:Y:S01]  /*32160*/  IMAD.MOV.U32 R2, RZ, RZ, R5 ;  /* 0x000000ffff027224 */ /* 0x000fe200078e0005 */
[----:B-----5:R-:W-:Y:S04]  /*32170*/  @P5 STG.E.U8 desc[UR18][R92.64], R42 ;  /* 0x0000002a5c005986 */ /* 0x020fe8000c101112 */
[----:B------:R-:W-:Y:S01]  /*32180*/  SHF.R.S32.HI R2, RZ, 0x8, R2 ;  /* 0x00000008ff027819 */ /* 0x000fe20000011402 */
[----:B0-----:R-:W5:Y:S04]  /*32190*/  LDL.LU.64 R68, [R1+0xb68] ;  /* 0x000b680001447983 */ /* 0x001f680000300a00 */
[----:B------:R0:W-:Y:S04]  /*321a0*/  @P4 STG.E.U8 desc[UR18][R46.64], R2 ;  /* 0x000000022e004986 */ /* 0x0001e8000c101112 */
[----:B0-----:R-:W3:Y:S01]  /*321b0*/  LDL.LU.64 R46, [R1+0xd28] ;  /* 0x000d2800012e7983 */ /* 0x001ee20000300a00 */
[----:B-1----:R-:W-:Y:S01]  /*321c0*/  ISETP.LT.AND P0, PT, R4, UR5, !P1 ;  /* 0x0000000504007c0c */ /* 0x002fe2000cf01270 */
[----:B------:R-:W0:Y:S01]  /*321d0*/  LDCU UR5, c[0x0][0x39c] ;  /* 0x00007380ff0577ac */ /* 0x000e220008000800 */
[----:B------:R-:W-:Y:S01]  /*321e0*/  VIADD R3, R0, 0x1ec ;  /* 0x000001ec00037836 */ /* 0x000fe20000000000 */
[----:B------:R-:W4:Y:S04]  /*321f0*/  LDL.LU.64 R92, [R1+0xab0] ;  /* 0x000ab000015c7983 */ /* 0x000f280000300a00 */
[----:B0-----:R-:W-:-:S02]  /*32200*/  ISETP.LT.AND P4, PT, R3, UR5, !P1 ;  /* 0x0000000503007c0c */ /* 0x001fc4000cf81270 */
[----:B--2---:R-:W-:Y:S02]  /*32210*/  F2FP.SATFINITE.E4M3.F32.PACK_AB_MERGE_C R44, R45, R44, RZ ;  /* 0x0000002c2d2c723e */ /* 0x004fe400048070ff */
[----:B---3--:R-:W-:-:S03]  /*32220*/  F2FP.SATFINITE.E4M3.F32.PACK_AB_MERGE_C R46, R47, R46, RZ ;  /* 0x0000002e2f2e723e */ /* 0x008fc600048070ff */
[----:B------:R0:W-:Y:S01]  /*32230*/  @P3 STG.E.U8 desc[UR18][R48.64], R44 ;  /* 0x0000002c30003986 */ /* 0x0001e2000c101112 */
[----:B------:R-:W-:Y:S01]  /*32240*/  PRMT R5, R44, 0x9910, RZ ;  /* 0x000099102c057816 */ /* 0x000fe200000000ff */
[----:B------:R-:W-:Y:S01]  /*32250*/  VIADD R4, R0, 0x1eb ;  /* 0x000001eb00047836 */ /* 0x000fe20000000000 */
[----:B------:R-:W1:Y:S03]  /*32260*/  LDCU UR5, c[0x0][0x39c] ;  /* 0x00007380ff0577ac */ /* 0x000e660008000800 */
[----:B------:R-:W-:Y:S01]  /*32270*/  IMAD.MOV.U32 R3, RZ, RZ, R5 ;  /* 0x000000ffff037224 */ /* 0x000fe200078e0005 */
[----:B0-----:R-:W2:Y:S04]  /*32280*/  LDL.LU.64 R48, [R1+0xd20] ;  /* 0x000d200001307983 */ /* 0x001ea80000300a00 */
[----:B------:R-:W-:-:S05]  /*32290*/  SHF.R.S32.HI R3, RZ, 0x8, R3 ;  /* 0x00000008ff037819 */ /* 0x000fca0000011403 */
[----:B----4-:R-:W-:Y:S04]  /*322a0*/  @P0 STG.E.U8 desc[UR18][R6.64], R3 ;  /* 0x0000000306000986 */ /* 0x010fe8000c101112 */
[----:B------:R0:W-:Y:S04]  /*322b0*/  @P6 STG.E.U8 desc[UR18][R50.64], R46 ;  /* 0x0000002e32006986 */ /* 0x0001e8000c101112 */
[----:B0-----:R-:W3:Y:S01]  /*322c0*/  LDL.LU.64 R50, [R1+0xd18] ;  /* 0x000d180001327983 */ /* 0x001ee20000300a00 */
[----:B------:R-:W-:Y:S01]  /*322d0*/  ISETP.LT.AND P5, PT, R4, UR6, !P1 ;  /* 0x0000000604007c0c */ /* 0x000fe2000cfa1270 */
[----:B------:R-:W0:Y:S01]  /*322e0*/  LDCU UR6, c[0x0][0x39c] ;  /* 0x00007380ff0677ac */ /* 0x000e220008000800 */
[----:B------:R-:W-:Y:S01]  /*322f0*/  VIADD R4, R0, 0x1ed ;  /* 0x000001ed00047836 */ /* 0x000fe20000000000 */
[----:B------:R-:W-:Y:S01]  /*32300*/  PRMT R5, R46, 0x9910, RZ ;  /* 0x000099102e057816 */ /* 0x000fe200000000ff */
[----:B------:R-:W-:-:S03]  /*32310*/  VIADD R2, R0, 0x1ee ;  /* 0x000001ee00027836 */ /* 0x000fc60000000000 */
[----:B------:R-:W-:Y:S01]  /*32320*/  ISETP.LT.AND P3, PT, R4, UR4, !P1 ;  /* 0x0000000404007c0c */ /* 0x000fe2000cf61270 */
[----:B------:R-:W4:Y:S01]  /*32330*/  LDCU UR4, c[0x0][0x39c] ;  /* 0x00007380ff0477ac */ /* 0x000f220008000800 */
[C---:B------:R-:W-:Y:S02]  /*32340*/  VIADD R4, R0.reuse, 0x1ef ;  /* 0x000001ef00047836 */ /* 0x040fe40000000000 */
[----:B------:R-:W-:Y:S01]  /*32350*/  VIADD R3, R0, 0x1f0 ;  /* 0x000001f000037836 */ /* 0x000fe20000000000 */
[----:B0-----:R-:W-:Y:S01]  /*32360*/  ISETP.LT.AND P0, PT, R2, UR6, !P1 ;  /* 0x0000000602007c0c */ /* 0x001fe2000cf01270 */
[----:B------:R-:W-:Y:S01]  /*32370*/  IMAD.MOV.U32 R2, RZ, RZ, R5 ;  /* 0x000000ffff027224 */ /* 0x000fe200078e0005 */
[----:B-1----:R-:W-:Y:S01]  /*32380*/  ISETP.LT.AND P6, PT, R4, UR5, !P1 ;  /* 0x0000000504007c0c */ /* 0x002fe2000cfc1270 */
[----:B------:R-:W0:Y:S03]  /*32390*/  LDCU UR5, c[0x0][0x39c] ;  /* 0x00007380ff0577ac */ /* 0x000e260008000800 */
[----:B------:R-:W-:Y:S01]  /*323a0*/  SHF.R.S32.HI R2, RZ, 0x8, R2 ;  /* 0x00000008ff027819 */ /* 0x000fe20000011402 */
[----:B------:R-:W1:Y:S04]  /*323b0*/  LDCU UR6, c[0x0][0x39c] ;  /* 0x00007380ff0677ac */ /* 0x000e680008000800 */
[----:B-----5:R5:W-:Y:S01]  /*323c0*/  @P5 STG.E.U8 desc[UR18][R68.64], R2 ;  /* 0x0000000244005986 */ /* 0x020be2000c101112 */
[----:B----4-:R-:W-:Y:S01]  /*323d0*/  ISETP.LT.AND P5, PT, R3, UR4, !P1 ;  /* 0x0000000403007c0c */ /* 0x010fe2000cfa1270 */
[----:B------:R-:W4:Y:S01]  /*323e0*/  LDCU UR4, c[0x0][0x39c] ;  /* 0x00007380ff0477ac */ /* 0x000f220008000800 */
[----:B-----5:R-:W-:Y:S01]  /*323f0*/  VIADD R2, R0, 0x1f2 ;  /* 0x000001f200027836 */ /* 0x020fe20000000000 */
[----:B--2---:R-:W-:-:S04]  /*32400*/  F2FP.SATFINITE.E4M3.F32.PACK_AB_MERGE_C R48, R49, R48, RZ ;  /* 0x000000303130723e */ /* 0x004fc800048070ff */
[----:B------:R-:W-:Y:S01]  /*32410*/  PRMT R5, R48, 0x9910, RZ ;  /* 0x0000991030057816 */ /* 0x000fe200000000ff */
[----:B------:R2:W-:Y:S04]  /*32420*/  @P4 STG.E.U8 desc[UR18][R52.64], R48 ;  /* 0x0000003034004986 */ /* 0x0005e8000c101112 */
[----:B------:R-:W-:Y:S01]  /*32430*/  IMAD.MOV.U32 R3, RZ, RZ, R5 ;  /* 0x000000ffff037224 */ /* 0x000fe200078e0005 */
[----:B--2---:R-:W2:Y:S04]  /*32440*/  LDL.LU.64 R52, [R1+0xd10] ;  /* 0x000d100001347983 */ /* 0x004ea80000300a00 */
[----:B------:R-:W-:-:S02]  /*32450*/  SHF.R.S32.HI R3, RZ, 0x8, R3 ;  /* 0x00000008ff037819 */ /* 0x000fc40000011403 */
[----:B---3--:R-:W-:-:S03]  /*32460*/  F2FP.SATFINITE.E4M3.F32.PACK_AB_MERGE_C R50, R51, R50, RZ ;  /* 0x000000323332723e */ /* 0x008fc600048070ff */
[----:B------:R-:W-:Y:S01]  /*32470*/  @P3 STG.E.U8 desc[UR18][R92.64], R3 ;  /* 0x000000035c003986 */ /* 0x000fe2000c101112 */
[----:B------:R-:W-:-:S03]  /*32480*/  PRMT R5, R50, 0x9910, RZ ;  /* 0x0000991032057816 */ /* 0x000fc600000000ff */
[----:B------:R3:W-:Y:S01]  /*32490*/  @P0 STG.E.U8 desc[UR18][R54.64], R50 ;  /* 0x0000003236000986 */ /* 0x0007e2000c101112 */
[----:B0-----:R-:W-:Y:S01]  /*324a0*/  ISETP.LT.AND P3, PT, R2, UR5, !P1 ;  /* 0x0000000502007c0c */ /* 0x001fe2000cf61270 */
[----:B------:R-:W-:Y:S01]  /*324b0*/  VIADD R4, R0, 0x1f1 ;  /* 0x000001f100047836 */ /* 0x000fe20000000000 */
[----:B------:R-:W0:Y:S01]  /*324c0*/  LDCU UR5, c[0x0][0x39c] ;  /* 0x00007380ff0577ac */ /* 0x000e220008000800 */
[----:B------:R-:W-:Y:S01]  /*324d0*/  IMAD.MOV.U32 R2, RZ, RZ, R5 ;  /* 0x000000ffff027224 */ /* 0x000fe200078e0005 */
[----:B---3--:R-:W3:Y:S04]  /*324e0*/  LDL.LU.64 R54, [R1+0xd08] ;  /* 0x000d080001367983 */ /* 0x008ee80000300a00 */
[----:B------:R-:W-:-:S05]  /*324f0*/  SHF.R.S32.HI R2, RZ, 0x8, R2 ;  /* 0x00000008ff027819 */ /* 0x000fca0000011402 */
[----:B------:R5:W-:Y:S04]  /*32500*/  @P6 STG.E.U8 desc[UR18][R56.64], R2 ;  /* 0x0000000238006986 */ /* 0x000be8000c101112 */
[----:B-----5:R-:W5:Y:S01]  /*32510*/  LDL.LU.64 R56, [R1+0xd00] ;  /* 0x000d000001387983 */ /* 0x020f620000300a00 */
[----:B-1----:R-:W-:Y:S01]  /*32520*/  ISETP.LT.AND P4, PT, R4, UR6, !P1 ;  /* 0x0000000604007c0c */ /* 0x002fe2000cf81270 */
[----:B------:R-:W1:Y:S01]  /*32530*/  LDCU UR6, c[0x0][0x39c] ;  /* 0x00007380ff0677ac */ /* 0x000e620008000800 */
[C---:B------:R-:W-:Y:S02]  /*32540*/  VIADD R4, R0.reuse, 0x1f3 ;  /* 0x000001f300047836 */ /* 0x040fe40000000000 */
[----:B------:R-:W-:-:S03]  /*32550*/  VIADD R3, R0, 0x1f4 ;  /* 0x000001f400037836 */ /* 0x000fc60000000000 */
[----:B----4-:R-:W-:Y:S01]  /*32560*/  ISETP.LT.AND P0, PT, R4, UR4, !P1 ;  /* 0x0000000404007c0c */ /* 0x010fe2000cf01270 */
[----:B------:R-:W4:Y:S01]  /*32570*/  LDCU UR4, c[0x0][0x39c] ;  /* 0x00007380ff0477ac */ /* 0x000f220008000800 */
[----:B------:R-:W-:Y:S01]  /*32580*/  VIADD R2, R0, 0x1f6 ;  /* 0x000001f600027836 */ /* 0x000fe20000000000 */
[----:B-1----:R-:W-:Y:S01]  /*32590*/  ISETP.LT.AND P6, PT, R3, UR6, !P1 ;  /* 0x0000000603007c0c */ /* 0x002fe2000cfc1270 */
[----:B------:R-:W1:Y:S01]  /*325a0*/  LDCU UR6, c[0x0][0x39c] ;  /* 0x00007380ff0677ac */ /* 0x000e620008000800 */
[----:B--2---:R-:W-:-:S04]  /*325b0*/  F2FP.SATFINITE.E4M3.F32.PACK_AB_MERGE_C R52, R53, R52, RZ ;  /* 0x000000343534723e */ /* 0x004fc800048070ff */
[----:B------:R-:W-:Y:S01]  /*325c0*/  PRMT R5, R52, 0x9910, RZ ;  /* 0x0000991034057816 */ /* 0x000fe200000000ff */
[----:B------:R2:W-:Y:S04]  /*325d0*/  @P5 STG.E.U8 desc[UR18][R58.64], R52 ;  /* 0x000000343a005986 */ /* 0x0005e8000c101112 */
[----:B------:R-:W-:Y:S01]  /*325e0*/  IMAD.MOV.U32 R3, RZ, RZ, R5 ;  /* 0x000000ffff037224 */ /* 0x000fe200078e0005 */
[----:B--2---:R-:W2:Y:S04]  /*325f0*/  LDL.LU.64 R58, [R1+0xcf8] ;  /* 0x000cf800013a7983 */ /* 0x004ea80000300a00 */
[----:B------:R-:W-:-:S02]  /*32600*/  SHF.R.S32.HI R3, RZ, 0x8, R3 ;  /* 0x00000008ff037819 */ /* 0x000fc40000011403 */
[----:B---3--:R-:W-:-:S03]  /*32610*/  F2FP.SATFINITE.E4M3.F32.PACK_AB_MERGE_C R54, R55, R54, RZ ;  /* 0x000000363736723e */ /* 0x008fc600048070ff */
[----:B------:R3:W-:Y:S01]  /*32620*/  @P4 STG.E.U8 desc[UR18][R60.64], R3 ;  /* 0x000000033c004986 */ /* 0x0007e2000c101112 */
[----:B------:R-:W-:Y:S02]  /*32630*/  PRMT R5, R54, 0x9910, RZ ;  /* 0x0000991036057816 */ /* 0x000fe400000000ff */
[----:B----4-:R-:W-:Y:S01]  /*32640*/  ISETP.LT.AND P4, PT, R2, UR4, !P1 ;  /* 0x0000000402007c0c */ /* 0x010fe2000cf81270 */
[----:B------:R4:W-:Y:S01]  /*32650*/  @P3 STG.E.U8 desc[UR18][R62.64], R54 ;  /* 0x000000363e003986 */ /* 0x0009e2000c101112 */
[----:B-----5:R-:W-:-:S03]  /*32660*/  F2FP.SATFINITE.E4M3.F32.PACK_AB_MERGE_C R56, R57, R56, RZ ;  /* 0x000000383938723e */ /* 0x020fc600048070ff */
[----:B---3--:R-:W3:Y:S01]  /*32670*/  LDL.LU.64 R60, [R1+0xcf0] ;  /* 0x000cf000013c7983 */ /* 0x008ee20000300a00 */
[----:B------:R-:W-:Y:S01]  /*32680*/  IMAD.MOV.U32 R2, RZ, RZ, R5 ;  /* 0x000000ffff027224 */ /* 0x000fe200078e0005 */
[----:B------:R-:W5:Y:S02]  /*32690*/  LDCU UR4, c[0x0][0x39c] ;  /* 0x00007380ff0477ac */ /* 0x000f640008000800 */
[----:B----4-:R-:W4:Y:S02]  /*326a0*/  LDL.LU.64 R62, [R1+0xce8] ;  /* 0x000ce800013e7983 */ /* 0x010f240000300a00 */
[----:B------:R-:W-:-:S05]  /*326b0*/  SHF.R.S32.HI R2, RZ, 0x8, R2 ;  /* 0x00000008ff027819 */ /* 0x000fca0000011402 */
[----:B------:R0:W-:Y:S04]  /*326c0*/  @P0 STG.E.U8 desc[UR18][R64.64], R2 ;  /* 0x0000000240000986 */ /* 0x0001e8000c101112 */
[----:B------:R1:W-:Y:S04]  /*326d0*/  @P6 STG.E.U8 desc[UR18][R66.64], R56 ;  /* 0x0000003842006986 */ /* 0x0003e8000c101112 */
[----:B0-----:R-:W4:Y:S04]  /*326e0*/  LDL.LU.64 R64, [R1+0xce0] ;  /* 0x000ce00001407983 */ /* 0x001f280000300a00 */
[----:B-1----:R-:W4:Y:S01]  /*326f0*/  LDL.LU.64 R66, [R1+0xcd8] ;  /* 0x000cd80001427983 */ /* 0x002f220000300a00 */
[----:B------:R-:W-:-:S05]  /*32700*/  VIADD R4, R0, 0x1f5 ;  /* 0x000001f500047836 */ /* 0x000fca0000000000 */
[----:B------:R-:W-:Y:S01]  /*32710*/  ISETP.LT.AND P5, PT, R4, UR5, !P1 ;  /* 0x0000000504007c0c */ /* 0x000fe2000cfa1270 */
[----:B------:R-:W0:Y:S01]  /*32720*/  LDCU UR5, c[0x0][0x39c] ;  /* 0x00007380ff0577ac */ /* 0x000e220008000800 */
[----:B------:R-:W-:-:S05]  /*32730*/  VIADD R4, R0, 0x1f7 ;  /* 0x000001f700047836 */ /* 0x000fca0000000000 */
[----:B------:R-:W-:Y:S01]  /*32740*/  ISETP.LT.AND P3, PT, R4, UR6, !P1 ;  /* 0x0000000604007c0c */ /* 0x000fe2000cf61270 */
[----:B------:R-:W-:Y:S01]  /*32750*/  VIADD R4, R0, 0x1f8 ;  /* 0x000001f800047836 */ /* 0x000fe20000000000 */
[----:B------:R-:W1:Y:S01]  /*32760*/  LDCU UR6, c[0x0][0x39c] ;  /* 0x00007380ff0677ac */ /* 0x000e620008000800 */
[----:B------:R-:W-:Y:S01]  /*32770*/  PRMT R3, R56, 0x9910, RZ ;  /* 0x0000991038037816 */ /* 0x000fe200000000ff */
[----:B------:R-:W-:Y:S02]  /*32780*/  VIADD R2, R0, 0x1fa ;  /* 0x000001fa00027836 */ /* 0x000fe40000000000 */
[----:B0-----:R-:W-:Y:S01]  /*32790*/  ISETP.LT.AND P0, PT, R4, UR5, !P1 ;  /* 0x0000000504007c0c */ /* 0x001fe2000cf01270 */
[----:B------:R-:W0:Y:S01]  /*327a0*/  LDCU UR5, c[0x0][0x39c] ;  /* 0x00007380ff0577ac */ /* 0x000e220008000800 */
[----:B------:R-:W-:Y:S01]  /*327b0*/  VIADD R4, R0, 0x1f9 ;  /* 0x000001f900047836 */ /* 0x000fe20000000000 */
[----:B------:R-:W-:-:S04]  /*327c0*/  SHF.R.S32.HI R3, RZ, 0x8, R3 ;  /* 0x00000008ff037819 */ /* 0x000fc80000011403 */
[----:B-----5:R-:W-:Y:S01]  /*327d0*/  ISETP.LT.AND P6, PT, R4, UR4, !P1 ;  /* 0x0000000404007c0c */ /* 0x020fe2000cfc1270 */
[----:B------:R5:W-:Y:S01]  /*327e0*/  @P5 STG.E.U8 desc[UR18][R90.64], R3 ;  /* 0x000000035a005986 */ /* 0x000be2000c101112 */
[----:B------:R-:W0:Y:S01]  /*327f0*/  LDCU UR4, c[0x0][0x39c] ;  /* 0x00007380ff0477ac */ /* 0x000e220008000800 */
[----:B-1----:R-:W-:Y:S01]  /*32800*/  ISETP.LT.AND P5, PT, R2, UR6, !P1 ;  /* 0x0000000602007c0c */ /* 0x002fe2000cfa1270 */
[----:B------:R-:W-:Y:S01]  /*32810*/  VIADD R2, R0, 0x1fb ;  /* 0x000001fb00027836 */ /* 0x000fe20000000000 */
[----:B------:R-:W1:Y:S01]  /*32820*/  LDCU UR6, c[0x0][0x39c] ;  /* 0x00007380ff0677ac */ /* 0x000e620008000800 */
[----:B--2---:R-:W-:-:S04]  /*32830*/  F2FP.SATFINITE.E4M3.F32.PACK_AB_MERGE_C R59, R59, R58, RZ ;  /* 0x0000003a3b3b723e */ /* 0x004fc800048070ff */
[----:B------:R-:W-:Y:S01]  /*32840*/  PRMT R5, R59, 0x9910, RZ ;  /* 0x000099103b057816 */ /* 0x000fe200000000ff */
[----:B------:R-:W-:Y:S01]  /*32850*/  @P4 STG.E.U8 desc[UR18][R88.64], R59 ;  /* 0x0000003b58004986 */ /* 0x000fe2000c101112 */
[----:B0-----:R-:W-:Y:S01]  /*32860*/  ISETP.LT.AND P4, PT, R2, UR5, !P1 ;  /* 0x0000000502007c0c */ /* 0x001fe2000cf81270 */
[----:B------:R-:W-:Y:S01]  /*32870*/  VIADD R2, R0, 0x1fc ;  /* 0x000001fc00027836 */ /* 0x000fe20000000000 */
[----:B------:R-:W-:-:S05]  /*32880*/  SHF.R.S32.HI R5, RZ, 0x8, R5 ;  /* 0x00000008ff057819 */ /* 0x000fca0000011405 */
[----:B------:R0:W-:Y:S01]  /*32890*/  @P3 STG.E.U8 desc[UR18][R86.64], R5 ;  /* 0x0000000556003986 */ /* 0x0001e2000c101112 */
[----:B------:R-:W-:Y:S01]  /*328a0*/  ISETP.LT.AND P3, PT, R2, UR7, !P1 ;  /* 0x0000000702007c0c */ /* 0x000fe2000cf61270 */
[C---:B------:R-:W-:Y:S02]  /*328b0*/  VIADD R2, R0.reuse, 0x1fd ;  /* 0x000001fd00027836 */ /* 0x040fe40000000000 */
[----:B------:R-:W-:Y:S01]  /*328c0*/  VIADD R0, R0, 0x1fe ;  /* 0x000001fe00007836 */ /* 0x000fe20000000000 */
[----:B---3--:R-:W-:Y:S02]  /*328d0*/  F2FP.SATFINITE.E4M3.F32.PACK_AB_MERGE_C R61, R61, R60, RZ ;  /* 0x0000003c3d3d723e */ /* 0x008fe400048070ff */
[----:B----4-:R-:W-:-:S03]  /*328e0*/  F2FP.SATFINITE.E4M3.F32.PACK_AB_MERGE_C R63, R63, R62, RZ ;  /* 0x0000003e3f3f723e */ /* 0x010fc600048070ff */
[----:B------:R-:W-:Y:S01]  /*328f0*/  @P0 STG.E.U8 desc[UR18][R84.64], R61 ;  /* 0x0000003d54000986 */ /* 0x000fe2000c101112 */
[----:B------:R-:W-:Y:S02]  /*32900*/  ISETP.LT.AND P0, PT, R2, UR4, !P1 ;  /* 0x0000000402007c0c */ /* 0x000fe4000cf01270 */
[----:B-1----:R-:W-:Y:S02]  /*32910*/  ISETP.LT.AND P1, PT, R0, UR6, !P1 ;  /* 0x0000000600007c0c */ /* 0x002fe4000cf21270 */
[----:B------:R-:W-:Y:S02]  /*32920*/  PRMT R0, R63, 0x9910, RZ ;  /* 0x000099103f007816 */ /* 0x000fe400000000ff */
[----:B-----5:R-:W-:-:S03]  /*32930*/  PRMT R3, R61, 0x9910, RZ ;  /* 0x000099103d037816 */ /* 0x020fc600000000ff */
[----:B0-----:R-:W-:Y:S01]  /*32940*/  IMAD.MOV.U32 R5, RZ, RZ, R0 ;  /* 0x000000ffff057224 */ /* 0x001fe200078e0000 */
[----:B------:R-:W-:Y:S02]  /*32950*/  SHF.R.S32.HI R3, RZ, 0x8, R3 ;  /* 0x00000008ff037819 */ /* 0x000fe40000011403 */
[----:B------:R-:W-:Y:S02]  /*32960*/  F2FP.SATFINITE.E4M3.F32.PACK_AB_MERGE_C R65, R65, R64, RZ ;  /* 0x000000404141723e */ /* 0x000fe400048070ff */
[----:B------:R-:W-:Y:S02]  /*32970*/  F2FP.SATFINITE.E4M3.F32.PACK_AB_MERGE_C R67, R67, R66, RZ ;  /* 0x000000424343723e */ /* 0x000fe400048070ff */
[----:B------:R-:W-:Y:S02]  /*32980*/  PRMT R7, R65, 0x9910, RZ ;  /* 0x0000991041077816 */ /* 0x000fe400000000ff */
[----:B------:R-:W-:Y:S02]  /*32990*/  SHF.R.S32.HI R5, RZ, 0x8, R5 ;  /* 0x00000008ff057819 */ /* 0x000fe40000011405 */
[----:B------:R-:W-:Y:S01]  /*329a0*/  PRMT R0, R67, 0x9910, RZ ;  /* 0x0000991043007816 */ /* 0x000fe200000000ff */
[----:B------:R0:W-:Y:S01]  /*329b0*/  @P6 STG.E.U8 desc[UR18][R82.64], R3 ;  /* 0x0000000352006986 */ /* 0x0001e2000c101112 */
[----:B------:R-:W-:-:S03]  /*329c0*/  SHF.R.S32.HI R7, RZ, 0x8, R7 ;  /* 0x00000008ff077819 */ /* 0x000fc60000011407 */
[----:B------:R1:W-:Y:S04]  /*329d0*/  @P5 STG.E.U8 desc[UR18][R80.64], R63 ;  /* 0x0000003f50005986 */ /* 0x0003e8000c101112 */
[----:B------:R1:W-:Y:S01]  /*329e0*/  @P4 STG.E.U8 desc[UR18][R78.64], R5 ;  /* 0x000000054e004986 */ /* 0x0003e2000c101112 */
[----:B0-----:R-:W-:-:S03]  /*329f0*/  SHF.R.S32.HI R3, RZ, 0x8, R0 ;  /* 0x00000008ff037819 */ /* 0x001fc60000011400 */
[----:B------:R1:W-:Y:S04]  /*32a00*/  @P3 STG.E.U8 desc[UR18][R76.64], R65 ;  /* 0x000000414c003986 */ /* 0x0003e8000c101112 */
[----:B------:R1:W-:Y:S04]  /*32a10*/  @P0 STG.E.U8 desc[UR18][R74.64], R7 ;  /* 0x000000074a000986 */ /* 0x0003e8000c101112 */
[----:B------:R1:W-:Y:S04]  /*32a20*/  @P1 STG.E.U8 desc[UR18][R72.64], R67 ;  /* 0x0000004348001986 */ /* 0x0003e8000c101112 */
[----:B------:R1:W-:Y:S01]  /*32a30*/  @P2 STG.E.U8 desc[UR18][R70.64], R3 ;  /* 0x0000000346002986 */ /* 0x0003e2000c101112 */
[----:B------:R-:W-:Y:S06]  /*32a40*/  BAR.SYNC.DEFER_BLOCKING 0x0 ;  /* 0x0000000000007b1d */ /* 0x000fec0000010000 */
[----:B------:R-:W-:Y:S05]  /*32a50*/  BRA.U UP0, `(.L_x_19) ;  /* 0x0000000100a07547 */ /* 0x000fea000b800000 */
[----:B------:R-:W0:Y:S01]  /*32a60*/  S2UR UR5, SR_CgaCtaId ;  /* 0x00000000000579c3 */ /* 0x000e220000008800 */
[----:B------:R-:W-:Y:S01]  /*32a70*/  NOP ;  /* 0x0000000000007918 */ /* 0x000fe20000000000 */
[----:B------:R-:W-:Y:S01]  /*32a80*/  UMOV UR4, 0x50 ;  /* 0x0000005000047882 */ /* 0x000fe20000000000 */
[----:B------:R-:W-:Y:S02]  /*32a90*/  IMAD.U32 R0, RZ, RZ, UR20 ;  /* 0x00000014ff007e24 */ /* 0x000fe4000f8e00ff */
[----:B-1----:R-:W-:Y:S02]  /*32aa0*/  IMAD.MOV.U32 R3, RZ, RZ, 0xffff ;  /* 0x0000ffffff037424 */ /* 0x002fe400078e00ff */
[----:B------:R-:W-:Y:S01]  /*32ab0*/  IMAD.MOV.U32 R7, RZ, RZ, 0x1 ;  /* 0x00000001ff077424 */ /* 0x000fe200078e00ff */
[----:B------:R-:W-:-:S04]  /*32ac0*/  LOP3.LUT R0, R0, 0xffff, RZ, 0xc0, !PT ;  /* 0x0000ffff00007812 */ /* 0x000fc800078ec0ff */
[----:B------:R-:W-:-:S05]  /*32ad0*/  SHF.R.U32.HI R0, RZ, 0x5, R0 ;  /* 0x00000005ff007819 */ /* 0x000fca0000011600 */
[----:B------:R-:W-:Y:S01]  /*32ae0*/  VIADD R2, R0, 0x10 ;  /* 0x0000001000027836 */ /* 0x000fe20000000000 */
[----:B------:R-:W-:Y:S01]  /*32af0*/  SHF.L.U32 R0, R3, R0, RZ ;  /* 0x0000000003007219 */ /* 0x000fe200000006ff */
[----:B0-----:R-:W-:-:S03]  /*32b00*/  ULEA UR6, UR5, UR4, 0x18 ;  /* 0x0000000405067291 */ /* 0x001fc6000f8ec0ff */
[----:B------:R-:W-:-:S04]  /*32b10*/  SHF.L.U32 R3, R7, R2, RZ ;  /* 0x0000000207037219 */ /* 0x000fc800000006ff */
[----:B------:R-:W-:Y:S02]  /*32b20*/  LOP3.LUT R0, R3, R0, RZ, 0xfc, !PT ;  /* 0x0000000003007212 */ /* 0x000fe400078efcff */
[----:B------:R-:W0:Y:S02]  /*32b30*/  LDS R5, [UR6] ;  /* 0x00000006ff057984 */ /* 0x000e240008000800 */
[C---:B------:R-:W-:Y:S02]  /*32b40*/  LOP3.LUT R2, R0.reuse, 0xffff, RZ, 0xc0, !PT ;  /* 0x0000ffff00027812 */ /* 0x040fe400078ec0ff */
[----:B0-----:R-:W-:-:S04]  /*32b50*/  LOP3.LUT R3, R0, 0xffff, R5, 0x80, !PT ;  /* 0x0000ffff00037812 */ /* 0x001fc800078e8005 */
[----:B------:R-:W-:-:S13]  /*32b60*/  ISETP.NE.AND P0, PT, R3, R2, PT ;  /* 0x000000020300720c */ /* 0x000fda0003f05270 */
[----:B------:R-:W-:Y:S05]  /*32b70*/  @P0 BRA `(.L_x_20) ;  /* 0x0000000000500947 */ /* 0x000fea0003800000 */
[----:B------:R-:W-:Y:S02]  /*32b80*/  SHF.R.U32.HI R5, RZ, 0x10, R5 ;  /* 0x00000010ff057819 */ /* 0x000fe40000011605 */
[----:B------:R-:W-:-:S04]  /*32b90*/  SHF.R.U32.HI R2, RZ, 0x10, R0 ;  /* 0x00000010ff027819 */ /* 0x000fc80000011600 */
[----:B------:R-:W-:-:S04]  /*32ba0*/  LOP3.LUT R5, R5, R2, RZ, 0xc0, !PT ;  /* 0x0000000205057212 */ /* 0x000fc800078ec0ff */
[----:B------:R-:W-:-:S13]  /*32bb0*/  ISETP.NE.AND P0, PT, R5, R2, PT ;  /* 0x000000020500720c */ /* 0x000fda0003f05270 */
[----:B------:R-:W-:Y:S05]  /*32bc0*/  @P0 BRA `(.L_x_21) ;  /* 0x0000000000300947 */ /* 0x000fea0003800000 */
[----:B------:R-:W-:Y:S01]  /*32bd0*/  R2UR UR4, R0 ;  /* 0x00000000000472ca */ /* 0x000fe200000e0000 */
[----:B------:R-:W-:Y:S01]  /*32be0*/  VOTEU.ANY UR5, UPT, PT ;  /* 0x0000000000057886 */ /* 0x000fe200038e0100 */
[----:B------:R-:W0:Y:S01]  /*32bf0*/  S2R R0, SR_LANEID ;  /* 0x0000000000007919 */ /* 0x000e220000000000 */
[----:B------:R-:W-:-:S10]  /*32c00*/  UFLO.U32 UR5, UR5 ;  /* 0x00000005000572bd */ /* 0x000fd400080e0000 */
[----:B------:R-:W-:-:S06]  /*32c10*/  ULOP3.LUT UR4, URZ, UR4, URZ, 0x33, !UPT ;  /* 0x00000004ff047292 */ /* 0x000fcc000f8e33ff */
[----:B------:R-:W-:-:S04]  /*32c20*/  IMAD.U32 R2, RZ, RZ, UR4 ;  /* 0x00000004ff027e24 */ /* 0x000fc8000f8e00ff */
[----:B------:R-:W1:Y:S02]  /*32c30*/  REDUX UR7, R2 ;  /* 0x00000000020773c4 */ /* 0x000e640000000000 */
[----:B------:R2:W-:Y:S01]  /*32c40*/  UTCATOMSWS.AND URZ, UR4 ;  /* 0x0000000400ff79e3 */ /* 0x0005e20008000000 */
[----:B0-----:R-:W-:Y:S01]  /*32c50*/  ISETP.EQ.U32.AND P0, PT, R0, UR5, PT ;  /* 0x0000000500007c0c */ /* 0x001fe2000bf02070 */
[----:B-1----:R-:W-:-:S12]  /*32c60*/  IMAD.U32 R0, RZ, RZ, UR7 ;  /* 0x00000007ff007e24 */ /* 0x002fd8000f8e00ff */
[----:B------:R2:W-:Y:S01]  /*32c70*/  @P0 ATOMS.AND RZ, [UR6], R0 ;  /* 0x00000000ffff098c */ /* 0x0005e2000a800006 */
[----:B------:R-:W-:Y:S05]  /*32c80*/  BRA `(.L_x_19) ;  /* 0x0000000000147947 */ /* 0x000fea0003800000 */
.L_x_21:
[----:B------:R-:W-:-:S07]  /*32c90*/  MOV R2, 0x32cb0 ;  /* 0x00032cb000027802 */ /* 0x000fce0000000f00 */
[----:B------:R-:W-:Y:S05]  /*32ca0*/  CALL.REL.NOINC `($__internal_0_$__cuda_sm10x_tcgen05_guardrail_trap_col_being_dealloced_not_returned_by_alloc) ;  /* 0x00000000005c7944 */ /* 0x000fea0003c00000 */
[----:B------:R-:W-:Y:S05]  /*32cb0*/  BRA `(.L_x_19) ;  /* 0x0000000000087947 */ /* 0x000fea0003800000 */
.L_x_20:
[----:B------:R-:W-:-:S07]  /*32cc0*/  MOV R2, 0x32ce0 ;  /* 0x00032ce000027802 */ /* 0x000fce0000000f00 */
[----:B------:R-:W-:Y:S05]  /*32cd0*/  CALL.REL.NOINC `($__internal_2_$__cuda_sm10x_tcgen05_guardrail_trap_unallocated_columns_being_dealloced) ;  /* 0x0000000000687944 */ /* 0x000fea0003c00000 */
.L_x_19:
[----:B------:R-:W-:Y:S01]  /*32ce0*/  NOP ;  /* 0x0000000000007918 */ /* 0x000fe20000000000 */
[----:B--2---:R-:W-:Y:S05]  /*32cf0*/  EXIT ;  /* 0x000000000000794d */ /* 0x004fea0003800000 */
.L_x_7:
[----:B------:R-:W-:-:S07]  /*32d00*/  IMAD.MOV.U32 R3, RZ, RZ, R2 ;  /* 0x000000ffff037224 */ /* 0x000fce00078e0002 */
.L_x_22:
[----:B0-----:R0:W1:Y:S02]  /*32d10*/  SYNCS.PHASECHK.TRANS64.TRYWAIT P1, [R7+URZ], R3 ;  /* 0x00000003070075a7 */ /* 0x00106400080211ff */
[----:B-1----:R-:W-:Y:S05]  /*32d20*/  @!P1 NANOSLEEP.SYNCS 0x989680 ;  /* 0x009896800000995d */ /* 0x002fea0003900000 */
[----:B------:R-:W1:Y:S02]  /*32d30*/  @!P1 SYNCS.PHASECHK.TRANS64 P1, [R7+URZ], R3 ;  /* 0x00000003070095a7 */ /* 0x000e6400080210ff */
[----:B-1----:R-:W-:Y:S05]  /*32d40*/  @!P1 BRA `(.L_x_22) ;  /* 0xfffffffc00f09947 */ /* 0x002fea000383ffff */
[----:B------:R-:W-:Y:S05]  /*32d50*/  BRA `(.L_x_6) ;  /* 0xfffffcd400747947 */ /* 0x000fea000383ffff */
.L_x_10:
[----:B------:R-:W-:-:S07]  /*32d60*/  IMAD.MOV.U32 R3, RZ, RZ, R2 ;  /* 0x000000ffff037224 */ /* 0x000fce00078e0002 */
.L_x_23:
[----:B0-----:R0:W1:Y:S02]  /*32d70*/  SYNCS.PHASECHK.TRANS64.TRYWAIT P0, [R9+URZ], R3 ;  /* 0x00000003090075a7 */ /* 0x00106400080011ff */
[----:B-1----:R-:W-:Y:S05]  /*32d80*/  @!P0 NANOSLEEP.SYNCS 0x989680 ;  /* 0x009896800000895d */ /* 0x002fea0003900000 */
[----:B------:R-:W1:Y:S02]  /*32d90*/  @!P0 SYNCS.PHASECHK.TRANS64 P0, [R9+URZ], R3 ;  /* 0x00000003090085a7 */ /* 0x000e6400080010ff */
[----:B-1----:R-:W-:Y:S05]  /*32da0*/  @!P0 BRA `(.L_x_23) ;  /* 0xfffffffc00f08947 */ /* 0x002fea000383ffff */
[----:B------:R-:W-:Y:S05]  /*32db0*/  BRA `(.L_x_9) ;  /* 0xfffffcd400d87947 */ /* 0x000fea000383ffff */
.L_x_14:
[----:B------:R-:W0:Y:S02]  /*32dc0*/  SYNCS.PHASECHK.TRANS64.TRYWAIT P6, [UR10], R6 ;  /* 0x00000006ff0075a7 */ /* 0x000e2400080c110a */
[----:B0-----:R-:W-:Y:S05]  /*32dd0*/  @!P6 BRA `(.L_x_14) ;  /* 0xfffffffc00f8e947 */ /* 0x001fea000383ffff */
[----:B------:R-:W-:Y:S05]  /*32de0*/  BRA `(.L_x_24) ;  /* 0xfffffdec00007947 */ /* 0x000fea000383ffff */
.L_x_18:
[----:B------:R-:W0:Y:S02]  /*32df0*/  SYNCS.PHASECHK.TRANS64.TRYWAIT P5, [UR10], R30 ;  /* 0x0000001eff0075a7 */ /* 0x000e2400080a110a */
[----:B0-----:R-:W-:Y:S05]  /*32e00*/  @!P5 BRA `(.L_x_18) ;  /* 0xfffffffc00f8d947 */ /* 0x001fea000383ffff */
[----:B------:R-:W-:Y:S05]  /*32e10*/  BRA `(.L_x_17) ;  /* 0xfffffe7c00207947 */ /* 0x000fea000383ffff */
        .weak           $__internal_0_$__cuda_sm10x_tcgen05_guardrail_trap_col_being_dealloced_not_returned_by_alloc
        .type           $__internal_0_$__cuda_sm10x_tcgen05_guardrail_trap_col_being_dealloced_not_returned_by_alloc,@function
        .size           $__internal_0_$__cuda_sm10x_tcgen05_guardrail_trap_col_being_dealloced_not_returned_by_alloc,($__internal_1_$__cuda_sm10x_tcgen05_guardrail_trap_phase_invalid_during_alloc - $__internal_0_$__cuda_sm10x_tcgen05_guardrail_trap_col_being_dealloced_not_returned_by_alloc)
$__internal_0_$__cuda_sm10x_tcgen05_guardrail_trap_col_being_dealloced_not_returned_by_alloc:
[----:B------:R-:W-:Y:S05]  /*32e20*/  BPT.TRAP 0x1 ;  /* 0x000000040000795c */ /* 0x000fea0000300000 */
[----:B------:R-:W-:-:S04]  /*32e30*/  IMAD.MOV.U32 R3, RZ, RZ, 0x0 ;  /* 0x00000000ff037424 */ /* 0x000fc800078e00ff */
[----:B------:R-:W-:Y:S05]  /*32e40*/  RET.REL.NODEC R2 `(matmul_kernel) ;  /* 0xfffffcd0026c7950 */ /* 0x000fea0003c3ffff */
        .weak           $__internal_1_$__cuda_sm10x_tcgen05_guardrail_trap_phase_invalid_during_alloc
        .type           $__internal_1_$__cuda_sm10x_tcgen05_guardrail_trap_phase_invalid_during_alloc,@function
        .size           $__internal_1_$__cuda_sm10x_tcgen05_guardrail_trap_phase_invalid_during_alloc,($__internal_2_$__cuda_sm10x_tcgen05_guardrail_trap_unallocated_columns_being_dealloced - $__internal_1_$__cuda_sm10x_tcgen05_guardrail_trap_phase_invalid_during_alloc)
$__internal_1_$__cuda_sm10x_tcgen05_guardrail_trap_phase_invalid_during_alloc:
[----:B------:R-:W-:Y:S05]  /*32e50*/  BPT.TRAP 0x1 ;  /* 0x000000040000795c */ /* 0x000fea0000300000 */
[----:B------:R-:W-:-:S04]  /*32e60*/  IMAD.MOV.U32 R3, RZ, RZ, 0x0 ;  /* 0x00000000ff037424 */ /* 0x000fc800078e00ff */
[----:B------:R-:W-:Y:S05]  /*32e70*/  RET.REL.NODEC R2 `(matmul_kernel) ;  /* 0xfffffcd002607950 */ /* 0x000fea0003c3ffff */
        .weak           $__internal_2_$__cuda_sm10x_tcgen05_guardrail_trap_unallocated_columns_being_dealloced
        .type           $__internal_2_$__cuda_sm10x_tcgen05_guardrail_trap_unallocated_columns_being_dealloced,@function
        .size           $__internal_2_$__cuda_sm10x_tcgen05_guardrail_trap_unallocated_columns_being_dealloced,(.L_x_28 - $__internal_2_$__cuda_sm10x_tcgen05_guardrail_trap_unallocated_columns_being_dealloced)
$__internal_2_$__cuda_sm10x_tcgen05_guardrail_trap_unallocated_columns_being_dealloced:
[----:B------:R-:W-:Y:S05]  /*32e80*/  BPT.TRAP 0x1 ;  /* 0x000000040000795c */ /* 0x000fea0000300000 */
[----:B------:R-:W-:-:S04]  /*32e90*/  IMAD.MOV.U32 R3, RZ, RZ, 0x0 ;  /* 0x00000000ff037424 */ /* 0x000fc800078e00ff */
[----:B------:R-:W-:Y:S05]  /*32ea0*/  RET.REL.NODEC R2 `(matmul_kernel) ;  /* 0xfffffcd002547950 */ /* 0x000fea0003c3ffff */
.L_x_25:
[----:B------:R-:W-:-:S00]  /*32eb0*/  BRA `(.L_x_25) ;  /* 0xfffffffc00fc7947 */ /* 0x000fc0000383ffff */
[----:B------:R-:W-:-:S00]  /*32ec0*/  NOP ;  /* 0x0000000000007918 */ /* 0x000fc00000000000 */
        /* <DEDUP_REMOVED lines=11> */
.L_x_28:


//--------------------- .nv.shared.matmul_kernel  --------------------------
	.section	.nv.shared.matmul_kernel,"aw",@nobits
	.sectionflags	@""
	.align	16
	.zero		1024


//--------------------- .nv.shared.reserved.0     --------------------------
	.section	.nv.shared.reserved.0,"aw",@nobits
	.align	8
	.weak		__nv_reservedSMEM_offset_0_alias
	.size		__nv_reservedSMEM_offset_0_alias, 0, 64
	.other		__nv_reservedSMEM_offset_0_alias,@"STO_CUDA_RESERVED_SHARED STV_DEFAULT"
__nv_reservedSMEM_offset_0_alias:
	.zero		0
.nv.shared.reserved.0:
	.zero		64
	.weak		__nv_reservedSMEM_allocation_phase
	.type		__nv_reservedSMEM_allocation_phase,@object
	.size		__nv_reservedSMEM_allocation_phase,(.L_0 - __nv_reservedSMEM_allocation_phase)
__nv_reservedSMEM_allocation_phase:
	.zero		1
.L_0:
	.zero		7
	.weak		__nv_reservedSMEM_devtool_atexit_pc
	.type		__nv_reservedSMEM_devtool_atexit_pc,@object
	.size		__nv_reservedSMEM_devtool_atexit_pc,(__nv_reservedSMEM_allocation_mask - __nv_reservedSMEM_devtool_atexit_pc)
__nv_reservedSMEM_devtool_atexit_pc:
	.zero		8
	.weak		__nv_reservedSMEM_allocation_mask
	.type		__nv_reservedSMEM_allocation_mask,@object
	.size		__nv_reservedSMEM_allocation_mask,(.L_2 - __nv_reservedSMEM_allocation_mask)
__nv_reservedSMEM_allocation_mask:
	.zero		4
.L_2:
	.zero		4
	.weak		__nv_reservedSMEM_tmem_allocation_pipeline_mbarrier
	.type		__nv_reservedSMEM_tmem_allocation_pipeline_mbarrier,@object
	.size		__nv_reservedSMEM_tmem_allocation_pipeline_mbarrier,(__nv_reservedSMEM_tmem_allocation_pipeline_mbarrier_parity - __nv_reservedSMEM_tmem_allocation_pipeline_mbarrier)
__nv_reservedSMEM_tmem_allocation_pipeline_mbarrier:
	.zero		8
	.weak		__nv_reservedSMEM_tmem_allocation_pipeline_mbarrier_parity
	.type		__nv_reservedSMEM_tmem_allocation_pipeline_mbarrier_parity,@object
	.size		__nv_reservedSMEM_tmem_allocation_pipeline_mbarrier_parity,(.L_4 - __nv_reservedSMEM_tmem_allocation_pipeline_mbarrier_parity)
__nv_reservedSMEM_tmem_allocation_pipeline_mbarrier_parity:
	.zero		4
.L_4:


//--------------------- .nv.constant0.matmul_kernel --------------------------
	.section	.nv.constant0.matmul_kernel,"a",@progbits
	.sectionflags	@""
	.align	4
.nv.constant0.matmul_kernel:
	.zero		976


//--------------------- SYMBOLS --------------------------

	.type		.nv.reservedSmem.offset0,@object
	.size		.nv.reservedSmem.offset0,0x4
	.type		.nv.reservedSmem.cap,@object
	.size		.nv.reservedSmem.cap,0x4
